//
// Generated by NVIDIA NVVM Compiler
//
// Compiler Build ID: CL-36424714
// Cuda compilation tools, release 13.0, V13.0.88
// Based on NVVM 20.0.0
//

.version 9.0
.target sm_100
.address_size 64

	// .globl	_Z6RunGoLPjS_iib

.visible .entry _Z6RunGoLPjS_iib(
	.param .u64 .ptr .align 1 _Z6RunGoLPjS_iib_param_0,
	.param .u64 .ptr .align 1 _Z6RunGoLPjS_iib_param_1,
	.param .u32 _Z6RunGoLPjS_iib_param_2,
	.param .u32 _Z6RunGoLPjS_iib_param_3,
	.param .u8 _Z6RunGoLPjS_iib_param_4
)
{
	.local .align 16 .b8 	__local_depot0[4096];
	.reg .b64 	%SP;
	.reg .b64 	%SPL;
	.reg .pred 	%p<6>;
	.reg .b32 	%r<444>;
	.reg .b64 	%rd<99>;

	mov.u64 	%SPL, __local_depot0;
	ld.param.u32 	%r23, [_Z6RunGoLPjS_iib_param_2];
	mov.u32 	%r25, %tid.x;
	mov.u32 	%r26, %ctaid.x;
	mov.u32 	%r27, %ntid.x;
	mad.lo.s32 	%r1, %r26, %r27, %r25;
	mov.u32 	%r28, %tid.y;
	mov.u32 	%r29, %ctaid.y;
	mov.u32 	%r30, %ntid.y;
	mad.lo.s32 	%r31, %r29, %r30, %r28;
	add.s32 	%r32, %r23, 31;
	shr.s32 	%r33, %r32, 31;
	shr.u32 	%r34, %r33, 27;
	add.s32 	%r35, %r32, %r34;
	shr.s32 	%r3, %r35, 5;
	max.s32 	%r36, %r1, %r31;
	setp.ge.s32 	%p1, %r36, %r23;
	@%p1 bra 	$L__BB0_14;
	ld.param.u64 	%rd96, [_Z6RunGoLPjS_iib_param_0];
	cvta.to.global.u64 	%rd1, %rd96;
	add.s32 	%r4, %r1, -1;
	add.s32 	%r5, %r31, -1;
	setp.lt.s32 	%p2, %r1, 1;
	@%p2 bra 	$L__BB0_3;
	rem.s32 	%r440, %r4, %r3;
	bra.uni 	$L__BB0_4;
$L__BB0_3:
	add.s32 	%r440, %r3, %r4;
$L__BB0_4:
	setp.eq.s32 	%p3, %r31, 0;
	@%p3 bra 	$L__BB0_6;
	ld.param.u32 	%r437, [_Z6RunGoLPjS_iib_param_3];
	rem.s32 	%r441, %r5, %r437;
	bra.uni 	$L__BB0_7;
$L__BB0_6:
	ld.param.u32 	%r438, [_Z6RunGoLPjS_iib_param_3];
	add.s32 	%r441, %r438, %r5;
$L__BB0_7:
	mul.lo.s32 	%r12, %r441, %r3;
	add.s32 	%r37, %r12, %r440;
	mul.wide.s32 	%rd4, %r37, 4;
	add.s64 	%rd5, %rd1, %rd4;
	ld.global.u32 	%r13, [%rd5];
	setp.lt.s32 	%p4, %r1, 0;
	@%p4 bra 	$L__BB0_9;
	rem.s32 	%r442, %r1, %r3;
	bra.uni 	$L__BB0_10;
$L__BB0_9:
	add.s32 	%r442, %r3, %r1;
$L__BB0_10:
	add.s32 	%r38, %r442, %r12;
	mul.wide.s32 	%rd6, %r38, 4;
	add.s64 	%rd7, %rd1, %rd6;
	ld.global.u32 	%r17, [%rd7];
	add.s32 	%r18, %r1, 1;
	setp.lt.s32 	%p5, %r1, -1;
	@%p5 bra 	$L__BB0_12;
	rem.s32 	%r443, %r18, %r3;
	bra.uni 	$L__BB0_13;
$L__BB0_12:
	add.s32 	%r443, %r3, %r18;
$L__BB0_13:
	ld.param.u32 	%r439, [_Z6RunGoLPjS_iib_param_3];
	ld.param.u64 	%rd98, [_Z6RunGoLPjS_iib_param_1];
	ld.param.u64 	%rd97, [_Z6RunGoLPjS_iib_param_0];
	add.s32 	%r39, %r443, %r12;
	cvta.to.global.u64 	%rd8, %rd97;
	mul.wide.s32 	%rd9, %r39, 4;
	add.s64 	%rd10, %rd8, %rd9;
	rem.s32 	%r44, %r31, %r439;
	mul.lo.s32 	%r45, %r44, %r3;
	add.s32 	%r46, %r45, %r440;
	mul.wide.s32 	%rd11, %r46, 4;
	add.s64 	%rd12, %rd8, %rd11;
	add.s32 	%r47, %r45, %r442;
	mul.wide.s32 	%rd13, %r47, 4;
	add.s64 	%rd14, %rd8, %rd13;
	ld.global.u32 	%r48, [%rd14];
	add.s32 	%r49, %r45, %r443;
	mul.wide.s32 	%rd15, %r49, 4;
	add.s64 	%rd16, %rd8, %rd15;
	add.s32 	%r50, %r31, 1;
	rem.s32 	%r51, %r50, %r439;
	mul.lo.s32 	%r52, %r51, %r3;
	add.s32 	%r53, %r52, %r440;
	mul.wide.s32 	%rd17, %r53, 4;
	add.s64 	%rd18, %rd8, %rd17;
	add.s32 	%r54, %r52, %r442;
	mul.wide.s32 	%rd19, %r54, 4;
	add.s64 	%rd20, %rd8, %rd19;
	ld.global.u32 	%r55, [%rd20];
	add.s32 	%r56, %r52, %r443;
	mul.wide.s32 	%rd21, %r56, 4;
	add.s64 	%rd22, %rd8, %rd21;
	add.u64 	%rd24, %SPL, 2048;
	ld.global.u32 	%r57, [%rd22];
	ld.global.u32 	%r58, [%rd18];
	ld.global.u32 	%r59, [%rd16];
	ld.global.u32 	%r60, [%rd12];
	ld.global.u32 	%r61, [%rd10];
	shr.u32 	%r62, %r17, 23;
	and.b32  	%r63, %r62, 448;
	shr.u32 	%r64, %r48, 26;
	and.b32  	%r65, %r64, 56;
	shr.u32 	%r66, %r55, 29;
	or.b32  	%r67, %r65, %r66;
	or.b32  	%r68, %r67, %r63;
	mov.b32 	%r69, 0;
	st.local.v4.u32 	[%rd24], {%r69, %r69, %r69, %r69};
	mov.b32 	%r70, 1;
	st.local.v4.u32 	[%rd24+16], {%r69, %r69, %r69, %r70};
	st.local.v4.u32 	[%rd24+32], {%r69, %r69, %r69, %r70};
	st.local.v4.u32 	[%rd24+48], {%r69, %r70, %r70, %r69};
	st.local.v4.u32 	[%rd24+64], {%r69, %r69, %r69, %r70};
	st.local.v4.u32 	[%rd24+80], {%r69, %r70, %r70, %r70};
	st.local.v4.u32 	[%rd24+96], {%r69, %r70, %r70, %r70};
	st.local.v4.u32 	[%rd24+112], {%r70, %r70, %r70, %r69};
	st.local.v4.u32 	[%rd24+128], {%r69, %r69, %r69, %r70};
	st.local.v4.u32 	[%rd24+144], {%r69, %r70, %r70, %r69};
	st.local.v4.u32 	[%rd24+160], {%r69, %r70, %r70, %r69};
	st.local.v4.u32 	[%rd24+176], {%r70, %r69, %r69, %r69};
	st.local.v4.u32 	[%rd24+192], {%r69, %r70, %r70, %r70};
	st.local.v4.u32 	[%rd24+208], {%r70, %r70, %r70, %r69};
	st.local.v4.u32 	[%rd24+224], {%r70, %r70, %r70, %r69};
	st.local.v4.u32 	[%rd24+240], {%r70, %r69, %r69, %r69};
	st.local.v4.u32 	[%rd24+256], {%r69, %r69, %r69, %r70};
	st.local.v4.u32 	[%rd24+272], {%r69, %r70, %r70, %r69};
	st.local.v4.u32 	[%rd24+288], {%r69, %r70, %r70, %r69};
	st.local.v4.u32 	[%rd24+304], {%r70, %r69, %r69, %r69};
	st.local.v4.u32 	[%rd24+320], {%r69, %r70, %r70, %r70};
	st.local.v4.u32 	[%rd24+336], {%r70, %r70, %r70, %r69};
	st.local.v4.u32 	[%rd24+352], {%r70, %r70, %r70, %r69};
	st.local.v4.u32 	[%rd24+368], {%r70, %r69, %r69, %r69};
	st.local.v4.u32 	[%rd24+384], {%r69, %r70, %r70, %r69};
	st.local.v4.u32 	[%rd24+400], {%r70, %r69, %r69, %r69};
	st.local.v4.u32 	[%rd24+416], {%r70, %r69, %r69, %r69};
	st.local.v4.u32 	[%rd24+432], {%r69, %r69, %r69, %r69};
	st.local.v4.u32 	[%rd24+448], {%r70, %r70, %r70, %r69};
	st.local.v4.u32 	[%rd24+464], {%r70, %r69, %r69, %r69};
	st.local.v4.u32 	[%rd24+480], {%r70, %r69, %r69, %r69};
	st.local.v4.u32 	[%rd24+496], {%r69, %r69, %r69, %r69};
	st.local.v4.u32 	[%rd24+512], {%r69, %r69, %r69, %r70};
	st.local.v4.u32 	[%rd24+528], {%r69, %r70, %r70, %r69};
	st.local.v4.u32 	[%rd24+544], {%r69, %r70, %r70, %r69};
	st.local.v4.u32 	[%rd24+560], {%r70, %r69, %r69, %r69};
	st.local.v4.u32 	[%rd24+576], {%r69, %r70, %r70, %r70};
	st.local.v4.u32 	[%rd24+592], {%r70, %r70, %r70, %r69};
	st.local.v4.u32 	[%rd24+608], {%r70, %r70, %r70, %r69};
	st.local.v4.u32 	[%rd24+624], {%r70, %r69, %r69, %r69};
	st.local.v4.u32 	[%rd24+640], {%r69, %r70, %r70, %r69};
	st.local.v4.u32 	[%rd24+656], {%r70, %r69, %r69, %r69};
	st.local.v4.u32 	[%rd24+672], {%r70, %r69, %r69, %r69};
	st.local.v4.u32 	[%rd24+688], {%r69, %r69, %r69, %r69};
	st.local.v4.u32 	[%rd24+704], {%r70, %r70, %r70, %r69};
	st.local.v4.u32 	[%rd24+720], {%r70, %r69, %r69, %r69};
	st.local.v4.u32 	[%rd24+736], {%r70, %r69, %r69, %r69};
	st.local.v4.u32 	[%rd24+752], {%r69, %r69, %r69, %r69};
	st.local.v4.u32 	[%rd24+768], {%r69, %r70, %r70, %r69};
	st.local.v4.u32 	[%rd24+784], {%r70, %r69, %r69, %r69};
	st.local.v4.u32 	[%rd24+800], {%r70, %r69, %r69, %r69};
	st.local.v4.u32 	[%rd24+816], {%r69, %r69, %r69, %r69};
	st.local.v4.u32 	[%rd24+832], {%r70, %r70, %r70, %r69};
	st.local.v4.u32 	[%rd24+848], {%r70, %r69, %r69, %r69};
	st.local.v4.u32 	[%rd24+864], {%r70, %r69, %r69, %r69};
	st.local.v4.u32 	[%rd24+880], {%r69, %r69, %r69, %r69};
	st.local.v4.u32 	[%rd24+896], {%r70, %r69, %r69, %r69};
	st.local.v4.u32 	[%rd24+912], {%r69, %r69, %r69, %r69};
	st.local.v4.u32 	[%rd24+928], {%r69, %r69, %r69, %r69};
	st.local.v4.u32 	[%rd24+944], {%r69, %r69, %r69, %r69};
	st.local.v4.u32 	[%rd24+960], {%r70, %r69, %r69, %r69};
	st.local.v4.u32 	[%rd24+976], {%r69, %r69, %r69, %r69};
	st.local.v4.u32 	[%rd24+992], {%r69, %r69, %r69, %r69};
	st.local.v4.u32 	[%rd24+1008], {%r69, %r69, %r69, %r69};
	st.local.v4.u32 	[%rd24+1024], {%r69, %r69, %r69, %r70};
	st.local.v4.u32 	[%rd24+1040], {%r69, %r70, %r70, %r69};
	st.local.v4.u32 	[%rd24+1056], {%r69, %r70, %r70, %r69};
	st.local.v4.u32 	[%rd24+1072], {%r70, %r69, %r69, %r69};
	st.local.v4.u32 	[%rd24+1088], {%r69, %r70, %r70, %r70};
	st.local.v4.u32 	[%rd24+1104], {%r70, %r70, %r70, %r69};
	st.local.v4.u32 	[%rd24+1120], {%r70, %r70, %r70, %r69};
	st.local.v4.u32 	[%rd24+1136], {%r70, %r69, %r69, %r69};
	st.local.v4.u32 	[%rd24+1152], {%r69, %r70, %r70, %r69};
	st.local.v4.u32 	[%rd24+1168], {%r70, %r69, %r69, %r69};
	st.local.v4.u32 	[%rd24+1184], {%r70, %r69, %r69, %r69};
	st.local.v4.u32 	[%rd24+1200], {%r69, %r69, %r69, %r69};
	st.local.v4.u32 	[%rd24+1216], {%r70, %r70, %r70, %r69};
	st.local.v4.u32 	[%rd24+1232], {%r70, %r69, %r69, %r69};
	st.local.v4.u32 	[%rd24+1248], {%r70, %r69, %r69, %r69};
	st.local.v4.u32 	[%rd24+1264], {%r69, %r69, %r69, %r69};
	st.local.v4.u32 	[%rd24+1280], {%r69, %r70, %r70, %r69};
	st.local.v4.u32 	[%rd24+1296], {%r70, %r69, %r69, %r69};
	st.local.v4.u32 	[%rd24+1312], {%r70, %r69, %r69, %r69};
	st.local.v4.u32 	[%rd24+1328], {%r69, %r69, %r69, %r69};
	st.local.v4.u32 	[%rd24+1344], {%r70, %r70, %r70, %r69};
	st.local.v4.u32 	[%rd24+1360], {%r70, %r69, %r69, %r69};
	st.local.v4.u32 	[%rd24+1376], {%r70, %r69, %r69, %r69};
	st.local.v4.u32 	[%rd24+1392], {%r69, %r69, %r69, %r69};
	st.local.v4.u32 	[%rd24+1408], {%r70, %r69, %r69, %r69};
	st.local.v4.u32 	[%rd24+1424], {%r69, %r69, %r69, %r69};
	st.local.v4.u32 	[%rd24+1440], {%r69, %r69, %r69, %r69};
	st.local.v4.u32 	[%rd24+1456], {%r69, %r69, %r69, %r69};
	st.local.v4.u32 	[%rd24+1472], {%r70, %r69, %r69, %r69};
	st.local.v4.u32 	[%rd24+1488], {%r69, %r69, %r69, %r69};
	st.local.v4.u32 	[%rd24+1504], {%r69, %r69, %r69, %r69};
	st.local.v4.u32 	[%rd24+1520], {%r69, %r69, %r69, %r69};
	st.local.v4.u32 	[%rd24+1536], {%r69, %r70, %r70, %r69};
	st.local.v4.u32 	[%rd24+1552], {%r70, %r69, %r69, %r69};
	st.local.v4.u32 	[%rd24+1568], {%r70, %r69, %r69, %r69};
	st.local.v4.u32 	[%rd24+1584], {%r69, %r69, %r69, %r69};
	st.local.v4.u32 	[%rd24+1600], {%r70, %r70, %r70, %r69};
	st.local.v4.u32 	[%rd24+1616], {%r70, %r69, %r69, %r69};
	st.local.v4.u32 	[%rd24+1632], {%r70, %r69, %r69, %r69};
	st.local.v4.u32 	[%rd24+1648], {%r69, %r69, %r69, %r69};
	st.local.v4.u32 	[%rd24+1664], {%r70, %r69, %r69, %r69};
	st.local.v4.u32 	[%rd24+1680], {%r69, %r69, %r69, %r69};
	st.local.v4.u32 	[%rd24+1696], {%r69, %r69, %r69, %r69};
	st.local.v4.u32 	[%rd24+1712], {%r69, %r69, %r69, %r69};
	st.local.v4.u32 	[%rd24+1728], {%r70, %r69, %r69, %r69};
	st.local.v4.u32 	[%rd24+1744], {%r69, %r69, %r69, %r69};
	st.local.v4.u32 	[%rd24+1760], {%r69, %r69, %r69, %r69};
	st.local.v4.u32 	[%rd24+1776], {%r69, %r69, %r69, %r69};
	st.local.v4.u32 	[%rd24+1792], {%r70, %r69, %r69, %r69};
	st.local.v4.u32 	[%rd24+1808], {%r69, %r69, %r69, %r69};
	st.local.v4.u32 	[%rd24+1824], {%r69, %r69, %r69, %r69};
	st.local.v4.u32 	[%rd24+1840], {%r69, %r69, %r69, %r69};
	st.local.v4.u32 	[%rd24+1856], {%r70, %r69, %r69, %r69};
	st.local.v4.u32 	[%rd24+1872], {%r69, %r69, %r69, %r69};
	st.local.v4.u32 	[%rd24+1888], {%r69, %r69, %r69, %r69};
	st.local.v4.u32 	[%rd24+1904], {%r69, %r69, %r69, %r69};
	st.local.v4.u32 	[%rd24+1920], {%r69, %r69, %r69, %r69};
	st.local.v4.u32 	[%rd24+1936], {%r69, %r69, %r69, %r69};
	st.local.v4.u32 	[%rd24+1952], {%r69, %r69, %r69, %r69};
	st.local.v4.u32 	[%rd24+1968], {%r69, %r69, %r69, %r69};
	st.local.v4.u32 	[%rd24+1984], {%r69, %r69, %r69, %r69};
	st.local.v4.u32 	[%rd24+2000], {%r69, %r69, %r69, %r69};
	st.local.v4.u32 	[%rd24+2016], {%r69, %r69, %r69, %r69};
	st.local.v4.u32 	[%rd24+2032], {%r69, %r69, %r69, %r69};
	mul.wide.u32 	%rd25, %r68, 4;
	add.s64 	%rd26, %rd24, %rd25;
	ld.local.u32 	%r71, [%rd26];
	shl.b32 	%r72, %r71, 30;
	shr.u32 	%r73, %r17, 22;
	and.b32  	%r74, %r73, 448;
	shr.u32 	%r75, %r48, 25;
	and.b32  	%r76, %r75, 56;
	shr.u32 	%r77, %r55, 28;
	and.b32  	%r78, %r77, 7;
	or.b32  	%r79, %r76, %r78;
	or.b32  	%r80, %r79, %r74;
	st.local.v4.u32 	[%rd24], {%r69, %r69, %r69, %r69};
	st.local.v4.u32 	[%rd24+16], {%r69, %r69, %r69, %r70};
	st.local.v4.u32 	[%rd24+32], {%r69, %r69, %r69, %r70};
	st.local.v4.u32 	[%rd24+48], {%r69, %r70, %r70, %r69};
	st.local.v4.u32 	[%rd24+64], {%r69, %r69, %r69, %r70};
	st.local.v4.u32 	[%rd24+80], {%r69, %r70, %r70, %r70};
	st.local.v4.u32 	[%rd24+96], {%r69, %r70, %r70, %r70};
	st.local.v4.u32 	[%rd24+112], {%r70, %r70, %r70, %r69};
	st.local.v4.u32 	[%rd24+128], {%r69, %r69, %r69, %r70};
	st.local.v4.u32 	[%rd24+144], {%r69, %r70, %r70, %r69};
	st.local.v4.u32 	[%rd24+160], {%r69, %r70, %r70, %r69};
	st.local.v4.u32 	[%rd24+176], {%r70, %r69, %r69, %r69};
	st.local.v4.u32 	[%rd24+192], {%r69, %r70, %r70, %r70};
	st.local.v4.u32 	[%rd24+208], {%r70, %r70, %r70, %r69};
	st.local.v4.u32 	[%rd24+224], {%r70, %r70, %r70, %r69};
	st.local.v4.u32 	[%rd24+240], {%r70, %r69, %r69, %r69};
	st.local.v4.u32 	[%rd24+256], {%r69, %r69, %r69, %r70};
	st.local.v4.u32 	[%rd24+272], {%r69, %r70, %r70, %r69};
	st.local.v4.u32 	[%rd24+288], {%r69, %r70, %r70, %r69};
	st.local.v4.u32 	[%rd24+304], {%r70, %r69, %r69, %r69};
	st.local.v4.u32 	[%rd24+320], {%r69, %r70, %r70, %r70};
	st.local.v4.u32 	[%rd24+336], {%r70, %r70, %r70, %r69};
	st.local.v4.u32 	[%rd24+352], {%r70, %r70, %r70, %r69};
	st.local.v4.u32 	[%rd24+368], {%r70, %r69, %r69, %r69};
	st.local.v4.u32 	[%rd24+384], {%r69, %r70, %r70, %r69};
	st.local.v4.u32 	[%rd24+400], {%r70, %r69, %r69, %r69};
	st.local.v4.u32 	[%rd24+416], {%r70, %r69, %r69, %r69};
	st.local.v4.u32 	[%rd24+432], {%r69, %r69, %r69, %r69};
	st.local.v4.u32 	[%rd24+448], {%r70, %r70, %r70, %r69};
	st.local.v4.u32 	[%rd24+464], {%r70, %r69, %r69, %r69};
	st.local.v4.u32 	[%rd24+480], {%r70, %r69, %r69, %r69};
	st.local.v4.u32 	[%rd24+496], {%r69, %r69, %r69, %r69};
	st.local.v4.u32 	[%rd24+512], {%r69, %r69, %r69, %r70};
	st.local.v4.u32 	[%rd24+528], {%r69, %r70, %r70, %r69};
	st.local.v4.u32 	[%rd24+544], {%r69, %r70, %r70, %r69};
	st.local.v4.u32 	[%rd24+560], {%r70, %r69, %r69, %r69};
	st.local.v4.u32 	[%rd24+576], {%r69, %r70, %r70, %r70};
	st.local.v4.u32 	[%rd24+592], {%r70, %r70, %r70, %r69};
	st.local.v4.u32 	[%rd24+608], {%r70, %r70, %r70, %r69};
	st.local.v4.u32 	[%rd24+624], {%r70, %r69, %r69, %r69};
	st.local.v4.u32 	[%rd24+640], {%r69, %r70, %r70, %r69};
	st.local.v4.u32 	[%rd24+656], {%r70, %r69, %r69, %r69};
	st.local.v4.u32 	[%rd24+672], {%r70, %r69, %r69, %r69};
	st.local.v4.u32 	[%rd24+688], {%r69, %r69, %r69, %r69};
	st.local.v4.u32 	[%rd24+704], {%r70, %r70, %r70, %r69};
	st.local.v4.u32 	[%rd24+720], {%r70, %r69, %r69, %r69};
	st.local.v4.u32 	[%rd24+736], {%r70, %r69, %r69, %r69};
	st.local.v4.u32 	[%rd24+752], {%r69, %r69, %r69, %r69};
	st.local.v4.u32 	[%rd24+768], {%r69, %r70, %r70, %r69};
	st.local.v4.u32 	[%rd24+784], {%r70, %r69, %r69, %r69};
	st.local.v4.u32 	[%rd24+800], {%r70, %r69, %r69, %r69};
	st.local.v4.u32 	[%rd24+816], {%r69, %r69, %r69, %r69};
	st.local.v4.u32 	[%rd24+832], {%r70, %r70, %r70, %r69};
	st.local.v4.u32 	[%rd24+848], {%r70, %r69, %r69, %r69};
	st.local.v4.u32 	[%rd24+864], {%r70, %r69, %r69, %r69};
	st.local.v4.u32 	[%rd24+880], {%r69, %r69, %r69, %r69};
	st.local.v4.u32 	[%rd24+896], {%r70, %r69, %r69, %r69};
	st.local.v4.u32 	[%rd24+912], {%r69, %r69, %r69, %r69};
	st.local.v4.u32 	[%rd24+928], {%r69, %r69, %r69, %r69};
	st.local.v4.u32 	[%rd24+944], {%r69, %r69, %r69, %r69};
	st.local.v4.u32 	[%rd24+960], {%r70, %r69, %r69, %r69};
	st.local.v4.u32 	[%rd24+976], {%r69, %r69, %r69, %r69};
	st.local.v4.u32 	[%rd24+992], {%r69, %r69, %r69, %r69};
	st.local.v4.u32 	[%rd24+1008], {%r69, %r69, %r69, %r69};
	st.local.v4.u32 	[%rd24+1024], {%r69, %r69, %r69, %r70};
	st.local.v4.u32 	[%rd24+1040], {%r69, %r70, %r70, %r69};
	st.local.v4.u32 	[%rd24+1056], {%r69, %r70, %r70, %r69};
	st.local.v4.u32 	[%rd24+1072], {%r70, %r69, %r69, %r69};
	st.local.v4.u32 	[%rd24+1088], {%r69, %r70, %r70, %r70};
	st.local.v4.u32 	[%rd24+1104], {%r70, %r70, %r70, %r69};
	st.local.v4.u32 	[%rd24+1120], {%r70, %r70, %r70, %r69};
	st.local.v4.u32 	[%rd24+1136], {%r70, %r69, %r69, %r69};
	st.local.v4.u32 	[%rd24+1152], {%r69, %r70, %r70, %r69};
	st.local.v4.u32 	[%rd24+1168], {%r70, %r69, %r69, %r69};
	st.local.v4.u32 	[%rd24+1184], {%r70, %r69, %r69, %r69};
	st.local.v4.u32 	[%rd24+1200], {%r69, %r69, %r69, %r69};
	st.local.v4.u32 	[%rd24+1216], {%r70, %r70, %r70, %r69};
	st.local.v4.u32 	[%rd24+1232], {%r70, %r69, %r69, %r69};
	st.local.v4.u32 	[%rd24+1248], {%r70, %r69, %r69, %r69};
	st.local.v4.u32 	[%rd24+1264], {%r69, %r69, %r69, %r69};
	st.local.v4.u32 	[%rd24+1280], {%r69, %r70, %r70, %r69};
	st.local.v4.u32 	[%rd24+1296], {%r70, %r69, %r69, %r69};
	st.local.v4.u32 	[%rd24+1312], {%r70, %r69, %r69, %r69};
	st.local.v4.u32 	[%rd24+1328], {%r69, %r69, %r69, %r69};
	st.local.v4.u32 	[%rd24+1344], {%r70, %r70, %r70, %r69};
	st.local.v4.u32 	[%rd24+1360], {%r70, %r69, %r69, %r69};
	st.local.v4.u32 	[%rd24+1376], {%r70, %r69, %r69, %r69};
	st.local.v4.u32 	[%rd24+1392], {%r69, %r69, %r69, %r69};
	st.local.v4.u32 	[%rd24+1408], {%r70, %r69, %r69, %r69};
	st.local.v4.u32 	[%rd24+1424], {%r69, %r69, %r69, %r69};
	st.local.v4.u32 	[%rd24+1440], {%r69, %r69, %r69, %r69};
	st.local.v4.u32 	[%rd24+1456], {%r69, %r69, %r69, %r69};
	st.local.v4.u32 	[%rd24+1472], {%r70, %r69, %r69, %r69};
	st.local.v4.u32 	[%rd24+1488], {%r69, %r69, %r69, %r69};
	st.local.v4.u32 	[%rd24+1504], {%r69, %r69, %r69, %r69};
	st.local.v4.u32 	[%rd24+1520], {%r69, %r69, %r69, %r69};
	st.local.v4.u32 	[%rd24+1536], {%r69, %r70, %r70, %r69};
	st.local.v4.u32 	[%rd24+1552], {%r70, %r69, %r69, %r69};
	st.local.v4.u32 	[%rd24+1568], {%r70, %r69, %r69, %r69};
	st.local.v4.u32 	[%rd24+1584], {%r69, %r69, %r69, %r69};
	st.local.v4.u32 	[%rd24+1600], {%r70, %r70, %r70, %r69};
	st.local.v4.u32 	[%rd24+1616], {%r70, %r69, %r69, %r69};
	st.local.v4.u32 	[%rd24+1632], {%r70, %r69, %r69, %r69};
	st.local.v4.u32 	[%rd24+1648], {%r69, %r69, %r69, %r69};
	st.local.v4.u32 	[%rd24+1664], {%r70, %r69, %r69, %r69};
	st.local.v4.u32 	[%rd24+1680], {%r69, %r69, %r69, %r69};
	st.local.v4.u32 	[%rd24+1696], {%r69, %r69, %r69, %r69};
	st.local.v4.u32 	[%rd24+1712], {%r69, %r69, %r69, %r69};
	st.local.v4.u32 	[%rd24+1728], {%r70, %r69, %r69, %r69};
	st.local.v4.u32 	[%rd24+1744], {%r69, %r69, %r69, %r69};
	st.local.v4.u32 	[%rd24+1760], {%r69, %r69, %r69, %r69};
	st.local.v4.u32 	[%rd24+1776], {%r69, %r69, %r69, %r69};
	st.local.v4.u32 	[%rd24+1792], {%r70, %r69, %r69, %r69};
	st.local.v4.u32 	[%rd24+1808], {%r69, %r69, %r69, %r69};
	st.local.v4.u32 	[%rd24+1824], {%r69, %r69, %r69, %r69};
	st.local.v4.u32 	[%rd24+1840], {%r69, %r69, %r69, %r69};
	st.local.v4.u32 	[%rd24+1856], {%r70, %r69, %r69, %r69};
	st.local.v4.u32 	[%rd24+1872], {%r69, %r69, %r69, %r69};
	st.local.v4.u32 	[%rd24+1888], {%r69, %r69, %r69, %r69};
	st.local.v4.u32 	[%rd24+1904], {%r69, %r69, %r69, %r69};
	st.local.v4.u32 	[%rd24+1920], {%r69, %r69, %r69, %r69};
	st.local.v4.u32 	[%rd24+1936], {%r69, %r69, %r69, %r69};
	st.local.v4.u32 	[%rd24+1952], {%r69, %r69, %r69, %r69};
	st.local.v4.u32 	[%rd24+1968], {%r69, %r69, %r69, %r69};
	st.local.v4.u32 	[%rd24+1984], {%r69, %r69, %r69, %r69};
	st.local.v4.u32 	[%rd24+2000], {%r69, %r69, %r69, %r69};
	st.local.v4.u32 	[%rd24+2016], {%r69, %r69, %r69, %r69};
	st.local.v4.u32 	[%rd24+2032], {%r69, %r69, %r69, %r69};
	mul.wide.u32 	%rd27, %r80, 4;
	add.s64 	%rd28, %rd24, %rd27;
	ld.local.u32 	%r81, [%rd28];
	shl.b32 	%r82, %r81, 29;
	add.s32 	%r83, %r82, %r72;
	shr.u32 	%r84, %r17, 21;
	and.b32  	%r85, %r84, 448;
	shr.u32 	%r86, %r48, 24;
	and.b32  	%r87, %r86, 56;
	shr.u32 	%r88, %r55, 27;
	and.b32  	%r89, %r88, 7;
	or.b32  	%r90, %r87, %r89;
	or.b32  	%r91, %r90, %r85;
	st.local.v4.u32 	[%rd24], {%r69, %r69, %r69, %r69};
	st.local.v4.u32 	[%rd24+16], {%r69, %r69, %r69, %r70};
	st.local.v4.u32 	[%rd24+32], {%r69, %r69, %r69, %r70};
	st.local.v4.u32 	[%rd24+48], {%r69, %r70, %r70, %r69};
	st.local.v4.u32 	[%rd24+64], {%r69, %r69, %r69, %r70};
	st.local.v4.u32 	[%rd24+80], {%r69, %r70, %r70, %r70};
	st.local.v4.u32 	[%rd24+96], {%r69, %r70, %r70, %r70};
	st.local.v4.u32 	[%rd24+112], {%r70, %r70, %r70, %r69};
	st.local.v4.u32 	[%rd24+128], {%r69, %r69, %r69, %r70};
	st.local.v4.u32 	[%rd24+144], {%r69, %r70, %r70, %r69};
	st.local.v4.u32 	[%rd24+160], {%r69, %r70, %r70, %r69};
	st.local.v4.u32 	[%rd24+176], {%r70, %r69, %r69, %r69};
	st.local.v4.u32 	[%rd24+192], {%r69, %r70, %r70, %r70};
	st.local.v4.u32 	[%rd24+208], {%r70, %r70, %r70, %r69};
	st.local.v4.u32 	[%rd24+224], {%r70, %r70, %r70, %r69};
	st.local.v4.u32 	[%rd24+240], {%r70, %r69, %r69, %r69};
	st.local.v4.u32 	[%rd24+256], {%r69, %r69, %r69, %r70};
	st.local.v4.u32 	[%rd24+272], {%r69, %r70, %r70, %r69};
	st.local.v4.u32 	[%rd24+288], {%r69, %r70, %r70, %r69};
	st.local.v4.u32 	[%rd24+304], {%r70, %r69, %r69, %r69};
	st.local.v4.u32 	[%rd24+320], {%r69, %r70, %r70, %r70};
	st.local.v4.u32 	[%rd24+336], {%r70, %r70, %r70, %r69};
	st.local.v4.u32 	[%rd24+352], {%r70, %r70, %r70, %r69};
	st.local.v4.u32 	[%rd24+368], {%r70, %r69, %r69, %r69};
	st.local.v4.u32 	[%rd24+384], {%r69, %r70, %r70, %r69};
	st.local.v4.u32 	[%rd24+400], {%r70, %r69, %r69, %r69};
	st.local.v4.u32 	[%rd24+416], {%r70, %r69, %r69, %r69};
	st.local.v4.u32 	[%rd24+432], {%r69, %r69, %r69, %r69};
	st.local.v4.u32 	[%rd24+448], {%r70, %r70, %r70, %r69};
	st.local.v4.u32 	[%rd24+464], {%r70, %r69, %r69, %r69};
	st.local.v4.u32 	[%rd24+480], {%r70, %r69, %r69, %r69};
	st.local.v4.u32 	[%rd24+496], {%r69, %r69, %r69, %r69};
	st.local.v4.u32 	[%rd24+512], {%r69, %r69, %r69, %r70};
	st.local.v4.u32 	[%rd24+528], {%r69, %r70, %r70, %r69};
	st.local.v4.u32 	[%rd24+544], {%r69, %r70, %r70, %r69};
	st.local.v4.u32 	[%rd24+560], {%r70, %r69, %r69, %r69};
	st.local.v4.u32 	[%rd24+576], {%r69, %r70, %r70, %r70};
	st.local.v4.u32 	[%rd24+592], {%r70, %r70, %r70, %r69};
	st.local.v4.u32 	[%rd24+608], {%r70, %r70, %r70, %r69};
	st.local.v4.u32 	[%rd24+624], {%r70, %r69, %r69, %r69};
	st.local.v4.u32 	[%rd24+640], {%r69, %r70, %r70, %r69};
	st.local.v4.u32 	[%rd24+656], {%r70, %r69, %r69, %r69};
	st.local.v4.u32 	[%rd24+672], {%r70, %r69, %r69, %r69};
	st.local.v4.u32 	[%rd24+688], {%r69, %r69, %r69, %r69};
	st.local.v4.u32 	[%rd24+704], {%r70, %r70, %r70, %r69};
	st.local.v4.u32 	[%rd24+720], {%r70, %r69, %r69, %r69};
	st.local.v4.u32 	[%rd24+736], {%r70, %r69, %r69, %r69};
	st.local.v4.u32 	[%rd24+752], {%r69, %r69, %r69, %r69};
	st.local.v4.u32 	[%rd24+768], {%r69, %r70, %r70, %r69};
	st.local.v4.u32 	[%rd24+784], {%r70, %r69, %r69, %r69};
	st.local.v4.u32 	[%rd24+800], {%r70, %r69, %r69, %r69};
	st.local.v4.u32 	[%rd24+816], {%r69, %r69, %r69, %r69};
	st.local.v4.u32 	[%rd24+832], {%r70, %r70, %r70, %r69};
	st.local.v4.u32 	[%rd24+848], {%r70, %r69, %r69, %r69};
	st.local.v4.u32 	[%rd24+864], {%r70, %r69, %r69, %r69};
	st.local.v4.u32 	[%rd24+880], {%r69, %r69, %r69, %r69};
	st.local.v4.u32 	[%rd24+896], {%r70, %r69, %r69, %r69};
	st.local.v4.u32 	[%rd24+912], {%r69, %r69, %r69, %r69};
	st.local.v4.u32 	[%rd24+928], {%r69, %r69, %r69, %r69};
	st.local.v4.u32 	[%rd24+944], {%r69, %r69, %r69, %r69};
	st.local.v4.u32 	[%rd24+960], {%r70, %r69, %r69, %r69};
	st.local.v4.u32 	[%rd24+976], {%r69, %r69, %r69, %r69};
	st.local.v4.u32 	[%rd24+992], {%r69, %r69, %r69, %r69};
	st.local.v4.u32 	[%rd24+1008], {%r69, %r69, %r69, %r69};
	st.local.v4.u32 	[%rd24+1024], {%r69, %r69, %r69, %r70};
	st.local.v4.u32 	[%rd24+1040], {%r69, %r70, %r70, %r69};
	st.local.v4.u32 	[%rd24+1056], {%r69, %r70, %r70, %r69};
	st.local.v4.u32 	[%rd24+1072], {%r70, %r69, %r69, %r69};
	st.local.v4.u32 	[%rd24+1088], {%r69, %r70, %r70, %r70};
	st.local.v4.u32 	[%rd24+1104], {%r70, %r70, %r70, %r69};
	st.local.v4.u32 	[%rd24+1120], {%r70, %r70, %r70, %r69};
	st.local.v4.u32 	[%rd24+1136], {%r70, %r69, %r69, %r69};
	st.local.v4.u32 	[%rd24+1152], {%r69, %r70, %r70, %r69};
	st.local.v4.u32 	[%rd24+1168], {%r70, %r69, %r69, %r69};
	st.local.v4.u32 	[%rd24+1184], {%r70, %r69, %r69, %r69};
	st.local.v4.u32 	[%rd24+1200], {%r69, %r69, %r69, %r69};
	st.local.v4.u32 	[%rd24+1216], {%r70, %r70, %r70, %r69};
	st.local.v4.u32 	[%rd24+1232], {%r70, %r69, %r69, %r69};
	st.local.v4.u32 	[%rd24+1248], {%r70, %r69, %r69, %r69};
	st.local.v4.u32 	[%rd24+1264], {%r69, %r69, %r69, %r69};
	st.local.v4.u32 	[%rd24+1280], {%r69, %r70, %r70, %r69};
	st.local.v4.u32 	[%rd24+1296], {%r70, %r69, %r69, %r69};
	st.local.v4.u32 	[%rd24+1312], {%r70, %r69, %r69, %r69};
	st.local.v4.u32 	[%rd24+1328], {%r69, %r69, %r69, %r69};
	st.local.v4.u32 	[%rd24+1344], {%r70, %r70, %r70, %r69};
	st.local.v4.u32 	[%rd24+1360], {%r70, %r69, %r69, %r69};
	st.local.v4.u32 	[%rd24+1376], {%r70, %r69, %r69, %r69};
	st.local.v4.u32 	[%rd24+1392], {%r69, %r69, %r69, %r69};
	st.local.v4.u32 	[%rd24+1408], {%r70, %r69, %r69, %r69};
	st.local.v4.u32 	[%rd24+1424], {%r69, %r69, %r69, %r69};
	st.local.v4.u32 	[%rd24+1440], {%r69, %r69, %r69, %r69};
	st.local.v4.u32 	[%rd24+1456], {%r69, %r69, %r69, %r69};
	st.local.v4.u32 	[%rd24+1472], {%r70, %r69, %r69, %r69};
	st.local.v4.u32 	[%rd24+1488], {%r69, %r69, %r69, %r69};
	st.local.v4.u32 	[%rd24+1504], {%r69, %r69, %r69, %r69};
	st.local.v4.u32 	[%rd24+1520], {%r69, %r69, %r69, %r69};
	st.local.v4.u32 	[%rd24+1536], {%r69, %r70, %r70, %r69};
	st.local.v4.u32 	[%rd24+1552], {%r70, %r69, %r69, %r69};
	st.local.v4.u32 	[%rd24+1568], {%r70, %r69, %r69, %r69};
	st.local.v4.u32 	[%rd24+1584], {%r69, %r69, %r69, %r69};
	st.local.v4.u32 	[%rd24+1600], {%r70, %r70, %r70, %r69};
	st.local.v4.u32 	[%rd24+1616], {%r70, %r69, %r69, %r69};
	st.local.v4.u32 	[%rd24+1632], {%r70, %r69, %r69, %r69};
	st.local.v4.u32 	[%rd24+1648], {%r69, %r69, %r69, %r69};
	st.local.v4.u32 	[%rd24+1664], {%r70, %r69, %r69, %r69};
	st.local.v4.u32 	[%rd24+1680], {%r69, %r69, %r69, %r69};
	st.local.v4.u32 	[%rd24+1696], {%r69, %r69, %r69, %r69};
	st.local.v4.u32 	[%rd24+1712], {%r69, %r69, %r69, %r69};
	st.local.v4.u32 	[%rd24+1728], {%r70, %r69, %r69, %r69};
	st.local.v4.u32 	[%rd24+1744], {%r69, %r69, %r69, %r69};
	st.local.v4.u32 	[%rd24+1760], {%r69, %r69, %r69, %r69};
	st.local.v4.u32 	[%rd24+1776], {%r69, %r69, %r69, %r69};
	st.local.v4.u32 	[%rd24+1792], {%r70, %r69, %r69, %r69};
	st.local.v4.u32 	[%rd24+1808], {%r69, %r69, %r69, %r69};
	st.local.v4.u32 	[%rd24+1824], {%r69, %r69, %r69, %r69};
	st.local.v4.u32 	[%rd24+1840], {%r69, %r69, %r69, %r69};
	st.local.v4.u32 	[%rd24+1856], {%r70, %r69, %r69, %r69};
	st.local.v4.u32 	[%rd24+1872], {%r69, %r69, %r69, %r69};
	st.local.v4.u32 	[%rd24+1888], {%r69, %r69, %r69, %r69};
	st.local.v4.u32 	[%rd24+1904], {%r69, %r69, %r69, %r69};
	st.local.v4.u32 	[%rd24+1920], {%r69, %r69, %r69, %r69};
	st.local.v4.u32 	[%rd24+1936], {%r69, %r69, %r69, %r69};
	st.local.v4.u32 	[%rd24+1952], {%r69, %r69, %r69, %r69};
	st.local.v4.u32 	[%rd24+1968], {%r69, %r69, %r69, %r69};
	st.local.v4.u32 	[%rd24+1984], {%r69, %r69, %r69, %r69};
	st.local.v4.u32 	[%rd24+2000], {%r69, %r69, %r69, %r69};
	st.local.v4.u32 	[%rd24+2016], {%r69, %r69, %r69, %r69};
	st.local.v4.u32 	[%rd24+2032], {%r69, %r69, %r69, %r69};
	mul.wide.u32 	%rd29, %r91, 4;
	add.s64 	%rd30, %rd24, %rd29;
	ld.local.u32 	%r92, [%rd30];
	shl.b32 	%r93, %r92, 28;
	add.s32 	%r94, %r93, %r83;
	shr.u32 	%r95, %r17, 20;
	and.b32  	%r96, %r95, 448;
	shr.u32 	%r97, %r48, 23;
	and.b32  	%r98, %r97, 56;
	shr.u32 	%r99, %r55, 26;
	and.b32  	%r100, %r99, 7;
	or.b32  	%r101, %r98, %r100;
	or.b32  	%r102, %r101, %r96;
	st.local.v4.u32 	[%rd24], {%r69, %r69, %r69, %r69};
	st.local.v4.u32 	[%rd24+16], {%r69, %r69, %r69, %r70};
	st.local.v4.u32 	[%rd24+32], {%r69, %r69, %r69, %r70};
	st.local.v4.u32 	[%rd24+48], {%r69, %r70, %r70, %r69};
	st.local.v4.u32 	[%rd24+64], {%r69, %r69, %r69, %r70};
	st.local.v4.u32 	[%rd24+80], {%r69, %r70, %r70, %r70};
	st.local.v4.u32 	[%rd24+96], {%r69, %r70, %r70, %r70};
	st.local.v4.u32 	[%rd24+112], {%r70, %r70, %r70, %r69};
	st.local.v4.u32 	[%rd24+128], {%r69, %r69, %r69, %r70};
	st.local.v4.u32 	[%rd24+144], {%r69, %r70, %r70, %r69};
	st.local.v4.u32 	[%rd24+160], {%r69, %r70, %r70, %r69};
	st.local.v4.u32 	[%rd24+176], {%r70, %r69, %r69, %r69};
	st.local.v4.u32 	[%rd24+192], {%r69, %r70, %r70, %r70};
	st.local.v4.u32 	[%rd24+208], {%r70, %r70, %r70, %r69};
	st.local.v4.u32 	[%rd24+224], {%r70, %r70, %r70, %r69};
	st.local.v4.u32 	[%rd24+240], {%r70, %r69, %r69, %r69};
	st.local.v4.u32 	[%rd24+256], {%r69, %r69, %r69, %r70};
	st.local.v4.u32 	[%rd24+272], {%r69, %r70, %r70, %r69};
	st.local.v4.u32 	[%rd24+288], {%r69, %r70, %r70, %r69};
	st.local.v4.u32 	[%rd24+304], {%r70, %r69, %r69, %r69};
	st.local.v4.u32 	[%rd24+320], {%r69, %r70, %r70, %r70};
	st.local.v4.u32 	[%rd24+336], {%r70, %r70, %r70, %r69};
	st.local.v4.u32 	[%rd24+352], {%r70, %r70, %r70, %r69};
	st.local.v4.u32 	[%rd24+368], {%r70, %r69, %r69, %r69};
	st.local.v4.u32 	[%rd24+384], {%r69, %r70, %r70, %r69};
	st.local.v4.u32 	[%rd24+400], {%r70, %r69, %r69, %r69};
	st.local.v4.u32 	[%rd24+416], {%r70, %r69, %r69, %r69};
	st.local.v4.u32 	[%rd24+432], {%r69, %r69, %r69, %r69};
	st.local.v4.u32 	[%rd24+448], {%r70, %r70, %r70, %r69};
	st.local.v4.u32 	[%rd24+464], {%r70, %r69, %r69, %r69};
	st.local.v4.u32 	[%rd24+480], {%r70, %r69, %r69, %r69};
	st.local.v4.u32 	[%rd24+496], {%r69, %r69, %r69, %r69};
	st.local.v4.u32 	[%rd24+512], {%r69, %r69, %r69, %r70};
	st.local.v4.u32 	[%rd24+528], {%r69, %r70, %r70, %r69};
	st.local.v4.u32 	[%rd24+544], {%r69, %r70, %r70, %r69};
	st.local.v4.u32 	[%rd24+560], {%r70, %r69, %r69, %r69};
	st.local.v4.u32 	[%rd24+576], {%r69, %r70, %r70, %r70};
	st.local.v4.u32 	[%rd24+592], {%r70, %r70, %r70, %r69};
	st.local.v4.u32 	[%rd24+608], {%r70, %r70, %r70, %r69};
	st.local.v4.u32 	[%rd24+624], {%r70, %r69, %r69, %r69};
	st.local.v4.u32 	[%rd24+640], {%r69, %r70, %r70, %r69};
	st.local.v4.u32 	[%rd24+656], {%r70, %r69, %r69, %r69};
	st.local.v4.u32 	[%rd24+672], {%r70, %r69, %r69, %r69};
	st.local.v4.u32 	[%rd24+688], {%r69, %r69, %r69, %r69};
	st.local.v4.u32 	[%rd24+704], {%r70, %r70, %r70, %r69};
	st.local.v4.u32 	[%rd24+720], {%r70, %r69, %r69, %r69};
	st.local.v4.u32 	[%rd24+736], {%r70, %r69, %r69, %r69};
	st.local.v4.u32 	[%rd24+752], {%r69, %r69, %r69, %r69};
	st.local.v4.u32 	[%rd24+768], {%r69, %r70, %r70, %r69};
	st.local.v4.u32 	[%rd24+784], {%r70, %r69, %r69, %r69};
	st.local.v4.u32 	[%rd24+800], {%r70, %r69, %r69, %r69};
	st.local.v4.u32 	[%rd24+816], {%r69, %r69, %r69, %r69};
	st.local.v4.u32 	[%rd24+832], {%r70, %r70, %r70, %r69};
	st.local.v4.u32 	[%rd24+848], {%r70, %r69, %r69, %r69};
	st.local.v4.u32 	[%rd24+864], {%r70, %r69, %r69, %r69};
	st.local.v4.u32 	[%rd24+880], {%r69, %r69, %r69, %r69};
	st.local.v4.u32 	[%rd24+896], {%r70, %r69, %r69, %r69};
	st.local.v4.u32 	[%rd24+912], {%r69, %r69, %r69, %r69};
	st.local.v4.u32 	[%rd24+928], {%r69, %r69, %r69, %r69};
	st.local.v4.u32 	[%rd24+944], {%r69, %r69, %r69, %r69};
	st.local.v4.u32 	[%rd24+960], {%r70, %r69, %r69, %r69};
	st.local.v4.u32 	[%rd24+976], {%r69, %r69, %r69, %r69};
	st.local.v4.u32 	[%rd24+992], {%r69, %r69, %r69, %r69};
	st.local.v4.u32 	[%rd24+1008], {%r69, %r69, %r69, %r69};
	st.local.v4.u32 	[%rd24+1024], {%r69, %r69, %r69, %r70};
	st.local.v4.u32 	[%rd24+1040], {%r69, %r70, %r70, %r69};
	st.local.v4.u32 	[%rd24+1056], {%r69, %r70, %r70, %r69};
	st.local.v4.u32 	[%rd24+1072], {%r70, %r69, %r69, %r69};
	st.local.v4.u32 	[%rd24+1088], {%r69, %r70, %r70, %r70};
	st.local.v4.u32 	[%rd24+1104], {%r70, %r70, %r70, %r69};
	st.local.v4.u32 	[%rd24+1120], {%r70, %r70, %r70, %r69};
	st.local.v4.u32 	[%rd24+1136], {%r70, %r69, %r69, %r69};
	st.local.v4.u32 	[%rd24+1152], {%r69, %r70, %r70, %r69};
	st.local.v4.u32 	[%rd24+1168], {%r70, %r69, %r69, %r69};
	st.local.v4.u32 	[%rd24+1184], {%r70, %r69, %r69, %r69};
	st.local.v4.u32 	[%rd24+1200], {%r69, %r69, %r69, %r69};
	st.local.v4.u32 	[%rd24+1216], {%r70, %r70, %r70, %r69};
	st.local.v4.u32 	[%rd24+1232], {%r70, %r69, %r69, %r69};
	st.local.v4.u32 	[%rd24+1248], {%r70, %r69, %r69, %r69};
	st.local.v4.u32 	[%rd24+1264], {%r69, %r69, %r69, %r69};
	st.local.v4.u32 	[%rd24+1280], {%r69, %r70, %r70, %r69};
	st.local.v4.u32 	[%rd24+1296], {%r70, %r69, %r69, %r69};
	st.local.v4.u32 	[%rd24+1312], {%r70, %r69, %r69, %r69};
	st.local.v4.u32 	[%rd24+1328], {%r69, %r69, %r69, %r69};
	st.local.v4.u32 	[%rd24+1344], {%r70, %r70, %r70, %r69};
	st.local.v4.u32 	[%rd24+1360], {%r70, %r69, %r69, %r69};
	st.local.v4.u32 	[%rd24+1376], {%r70, %r69, %r69, %r69};
	st.local.v4.u32 	[%rd24+1392], {%r69, %r69, %r69, %r69};
	st.local.v4.u32 	[%rd24+1408], {%r70, %r69, %r69, %r69};
	st.local.v4.u32 	[%rd24+1424], {%r69, %r69, %r69, %r69};
	st.local.v4.u32 	[%rd24+1440], {%r69, %r69, %r69, %r69};
	st.local.v4.u32 	[%rd24+1456], {%r69, %r69, %r69, %r69};
	st.local.v4.u32 	[%rd24+1472], {%r70, %r69, %r69, %r69};
	st.local.v4.u32 	[%rd24+1488], {%r69, %r69, %r69, %r69};
	st.local.v4.u32 	[%rd24+1504], {%r69, %r69, %r69, %r69};
	st.local.v4.u32 	[%rd24+1520], {%r69, %r69, %r69, %r69};
	st.local.v4.u32 	[%rd24+1536], {%r69, %r70, %r70, %r69};
	st.local.v4.u32 	[%rd24+1552], {%r70, %r69, %r69, %r69};
	st.local.v4.u32 	[%rd24+1568], {%r70, %r69, %r69, %r69};
	st.local.v4.u32 	[%rd24+1584], {%r69, %r69, %r69, %r69};
	st.local.v4.u32 	[%rd24+1600], {%r70, %r70, %r70, %r69};
	st.local.v4.u32 	[%rd24+1616], {%r70, %r69, %r69, %r69};
	st.local.v4.u32 	[%rd24+1632], {%r70, %r69, %r69, %r69};
	st.local.v4.u32 	[%rd24+1648], {%r69, %r69, %r69, %r69};
	st.local.v4.u32 	[%rd24+1664], {%r70, %r69, %r69, %r69};
	st.local.v4.u32 	[%rd24+1680], {%r69, %r69, %r69, %r69};
	st.local.v4.u32 	[%rd24+1696], {%r69, %r69, %r69, %r69};
	st.local.v4.u32 	[%rd24+1712], {%r69, %r69, %r69, %r69};
	st.local.v4.u32 	[%rd24+1728], {%r70, %r69, %r69, %r69};
	st.local.v4.u32 	[%rd24+1744], {%r69, %r69, %r69, %r69};
	st.local.v4.u32 	[%rd24+1760], {%r69, %r69, %r69, %r69};
	st.local.v4.u32 	[%rd24+1776], {%r69, %r69, %r69, %r69};
	st.local.v4.u32 	[%rd24+1792], {%r70, %r69, %r69, %r69};
	st.local.v4.u32 	[%rd24+1808], {%r69, %r69, %r69, %r69};
	st.local.v4.u32 	[%rd24+1824], {%r69, %r69, %r69, %r69};
	st.local.v4.u32 	[%rd24+1840], {%r69, %r69, %r69, %r69};
	st.local.v4.u32 	[%rd24+1856], {%r70, %r69, %r69, %r69};
	st.local.v4.u32 	[%rd24+1872], {%r69, %r69, %r69, %r69};
	st.local.v4.u32 	[%rd24+1888], {%r69, %r69, %r69, %r69};
	st.local.v4.u32 	[%rd24+1904], {%r69, %r69, %r69, %r69};
	st.local.v4.u32 	[%rd24+1920], {%r69, %r69, %r69, %r69};
	st.local.v4.u32 	[%rd24+1936], {%r69, %r69, %r69, %r69};
	st.local.v4.u32 	[%rd24+1952], {%r69, %r69, %r69, %r69};
	st.local.v4.u32 	[%rd24+1968], {%r69, %r69, %r69, %r69};
	st.local.v4.u32 	[%rd24+1984], {%r69, %r69, %r69, %r69};
	st.local.v4.u32 	[%rd24+2000], {%r69, %r69, %r69, %r69};
	st.local.v4.u32 	[%rd24+2016], {%r69, %r69, %r69, %r69};
	st.local.v4.u32 	[%rd24+2032], {%r69, %r69, %r69, %r69};
	mul.wide.u32 	%rd31, %r102, 4;
	add.s64 	%rd32, %rd24, %rd31;
	ld.local.u32 	%r103, [%rd32];
	shl.b32 	%r104, %r103, 27;
	add.s32 	%r105, %r104, %r94;
	shr.u32 	%r106, %r17, 19;
	and.b32  	%r107, %r106, 448;
	shr.u32 	%r108, %r48, 22;
	and.b32  	%r109, %r108, 56;
	shr.u32 	%r110, %r55, 25;
	and.b32  	%r111, %r110, 7;
	or.b32  	%r112, %r109, %r111;
	or.b32  	%r113, %r112, %r107;
	st.local.v4.u32 	[%rd24], {%r69, %r69, %r69, %r69};
	st.local.v4.u32 	[%rd24+16], {%r69, %r69, %r69, %r70};
	st.local.v4.u32 	[%rd24+32], {%r69, %r69, %r69, %r70};
	st.local.v4.u32 	[%rd24+48], {%r69, %r70, %r70, %r69};
	st.local.v4.u32 	[%rd24+64], {%r69, %r69, %r69, %r70};
	st.local.v4.u32 	[%rd24+80], {%r69, %r70, %r70, %r70};
	st.local.v4.u32 	[%rd24+96], {%r69, %r70, %r70, %r70};
	st.local.v4.u32 	[%rd24+112], {%r70, %r70, %r70, %r69};
	st.local.v4.u32 	[%rd24+128], {%r69, %r69, %r69, %r70};
	st.local.v4.u32 	[%rd24+144], {%r69, %r70, %r70, %r69};
	st.local.v4.u32 	[%rd24+160], {%r69, %r70, %r70, %r69};
	st.local.v4.u32 	[%rd24+176], {%r70, %r69, %r69, %r69};
	st.local.v4.u32 	[%rd24+192], {%r69, %r70, %r70, %r70};
	st.local.v4.u32 	[%rd24+208], {%r70, %r70, %r70, %r69};
	st.local.v4.u32 	[%rd24+224], {%r70, %r70, %r70, %r69};
	st.local.v4.u32 	[%rd24+240], {%r70, %r69, %r69, %r69};
	st.local.v4.u32 	[%rd24+256], {%r69, %r69, %r69, %r70};
	st.local.v4.u32 	[%rd24+272], {%r69, %r70, %r70, %r69};
	st.local.v4.u32 	[%rd24+288], {%r69, %r70, %r70, %r69};
	st.local.v4.u32 	[%rd24+304], {%r70, %r69, %r69, %r69};
	st.local.v4.u32 	[%rd24+320], {%r69, %r70, %r70, %r70};
	st.local.v4.u32 	[%rd24+336], {%r70, %r70, %r70, %r69};
	st.local.v4.u32 	[%rd24+352], {%r70, %r70, %r70, %r69};
	st.local.v4.u32 	[%rd24+368], {%r70, %r69, %r69, %r69};
	st.local.v4.u32 	[%rd24+384], {%r69, %r70, %r70, %r69};
	st.local.v4.u32 	[%rd24+400], {%r70, %r69, %r69, %r69};
	st.local.v4.u32 	[%rd24+416], {%r70, %r69, %r69, %r69};
	st.local.v4.u32 	[%rd24+432], {%r69, %r69, %r69, %r69};
	st.local.v4.u32 	[%rd24+448], {%r70, %r70, %r70, %r69};
	st.local.v4.u32 	[%rd24+464], {%r70, %r69, %r69, %r69};
	st.local.v4.u32 	[%rd24+480], {%r70, %r69, %r69, %r69};
	st.local.v4.u32 	[%rd24+496], {%r69, %r69, %r69, %r69};
	st.local.v4.u32 	[%rd24+512], {%r69, %r69, %r69, %r70};
	st.local.v4.u32 	[%rd24+528], {%r69, %r70, %r70, %r69};
	st.local.v4.u32 	[%rd24+544], {%r69, %r70, %r70, %r69};
	st.local.v4.u32 	[%rd24+560], {%r70, %r69, %r69, %r69};
	st.local.v4.u32 	[%rd24+576], {%r69, %r70, %r70, %r70};
	st.local.v4.u32 	[%rd24+592], {%r70, %r70, %r70, %r69};
	st.local.v4.u32 	[%rd24+608], {%r70, %r70, %r70, %r69};
	st.local.v4.u32 	[%rd24+624], {%r70, %r69, %r69, %r69};
	st.local.v4.u32 	[%rd24+640], {%r69, %r70, %r70, %r69};
	st.local.v4.u32 	[%rd24+656], {%r70, %r69, %r69, %r69};
	st.local.v4.u32 	[%rd24+672], {%r70, %r69, %r69, %r69};
	st.local.v4.u32 	[%rd24+688], {%r69, %r69, %r69, %r69};
	st.local.v4.u32 	[%rd24+704], {%r70, %r70, %r70, %r69};
	st.local.v4.u32 	[%rd24+720], {%r70, %r69, %r69, %r69};
	st.local.v4.u32 	[%rd24+736], {%r70, %r69, %r69, %r69};
	st.local.v4.u32 	[%rd24+752], {%r69, %r69, %r69, %r69};
	st.local.v4.u32 	[%rd24+768], {%r69, %r70, %r70, %r69};
	st.local.v4.u32 	[%rd24+784], {%r70, %r69, %r69, %r69};
	st.local.v4.u32 	[%rd24+800], {%r70, %r69, %r69, %r69};
	st.local.v4.u32 	[%rd24+816], {%r69, %r69, %r69, %r69};
	st.local.v4.u32 	[%rd24+832], {%r70, %r70, %r70, %r69};
	st.local.v4.u32 	[%rd24+848], {%r70, %r69, %r69, %r69};
	st.local.v4.u32 	[%rd24+864], {%r70, %r69, %r69, %r69};
	st.local.v4.u32 	[%rd24+880], {%r69, %r69, %r69, %r69};
	st.local.v4.u32 	[%rd24+896], {%r70, %r69, %r69, %r69};
	st.local.v4.u32 	[%rd24+912], {%r69, %r69, %r69, %r69};
	st.local.v4.u32 	[%rd24+928], {%r69, %r69, %r69, %r69};
	st.local.v4.u32 	[%rd24+944], {%r69, %r69, %r69, %r69};
	st.local.v4.u32 	[%rd24+960], {%r70, %r69, %r69, %r69};
	st.local.v4.u32 	[%rd24+976], {%r69, %r69, %r69, %r69};
	st.local.v4.u32 	[%rd24+992], {%r69, %r69, %r69, %r69};
	st.local.v4.u32 	[%rd24+1008], {%r69, %r69, %r69, %r69};
	st.local.v4.u32 	[%rd24+1024], {%r69, %r69, %r69, %r70};
	st.local.v4.u32 	[%rd24+1040], {%r69, %r70, %r70, %r69};
	st.local.v4.u32 	[%rd24+1056], {%r69, %r70, %r70, %r69};
	st.local.v4.u32 	[%rd24+1072], {%r70, %r69, %r69, %r69};
	st.local.v4.u32 	[%rd24+1088], {%r69, %r70, %r70, %r70};
	st.local.v4.u32 	[%rd24+1104], {%r70, %r70, %r70, %r69};
	st.local.v4.u32 	[%rd24+1120], {%r70, %r70, %r70, %r69};
	st.local.v4.u32 	[%rd24+1136], {%r70, %r69, %r69, %r69};
	st.local.v4.u32 	[%rd24+1152], {%r69, %r70, %r70, %r69};
	st.local.v4.u32 	[%rd24+1168], {%r70, %r69, %r69, %r69};
	st.local.v4.u32 	[%rd24+1184], {%r70, %r69, %r69, %r69};
	st.local.v4.u32 	[%rd24+1200], {%r69, %r69, %r69, %r69};
	st.local.v4.u32 	[%rd24+1216], {%r70, %r70, %r70, %r69};
	st.local.v4.u32 	[%rd24+1232], {%r70, %r69, %r69, %r69};
	st.local.v4.u32 	[%rd24+1248], {%r70, %r69, %r69, %r69};
	st.local.v4.u32 	[%rd24+1264], {%r69, %r69, %r69, %r69};
	st.local.v4.u32 	[%rd24+1280], {%r69, %r70, %r70, %r69};
	st.local.v4.u32 	[%rd24+1296], {%r70, %r69, %r69, %r69};
	st.local.v4.u32 	[%rd24+1312], {%r70, %r69, %r69, %r69};
	st.local.v4.u32 	[%rd24+1328], {%r69, %r69, %r69, %r69};
	st.local.v4.u32 	[%rd24+1344], {%r70, %r70, %r70, %r69};
	st.local.v4.u32 	[%rd24+1360], {%r70, %r69, %r69, %r69};
	st.local.v4.u32 	[%rd24+1376], {%r70, %r69, %r69, %r69};
	st.local.v4.u32 	[%rd24+1392], {%r69, %r69, %r69, %r69};
	st.local.v4.u32 	[%rd24+1408], {%r70, %r69, %r69, %r69};
	st.local.v4.u32 	[%rd24+1424], {%r69, %r69, %r69, %r69};
	st.local.v4.u32 	[%rd24+1440], {%r69, %r69, %r69, %r69};
	st.local.v4.u32 	[%rd24+1456], {%r69, %r69, %r69, %r69};
	st.local.v4.u32 	[%rd24+1472], {%r70, %r69, %r69, %r69};
	st.local.v4.u32 	[%rd24+1488], {%r69, %r69, %r69, %r69};
	st.local.v4.u32 	[%rd24+1504], {%r69, %r69, %r69, %r69};
	st.local.v4.u32 	[%rd24+1520], {%r69, %r69, %r69, %r69};
	st.local.v4.u32 	[%rd24+1536], {%r69, %r70, %r70, %r69};
	st.local.v4.u32 	[%rd24+1552], {%r70, %r69, %r69, %r69};
	st.local.v4.u32 	[%rd24+1568], {%r70, %r69, %r69, %r69};
	st.local.v4.u32 	[%rd24+1584], {%r69, %r69, %r69, %r69};
	st.local.v4.u32 	[%rd24+1600], {%r70, %r70, %r70, %r69};
	st.local.v4.u32 	[%rd24+1616], {%r70, %r69, %r69, %r69};
	st.local.v4.u32 	[%rd24+1632], {%r70, %r69, %r69, %r69};
	st.local.v4.u32 	[%rd24+1648], {%r69, %r69, %r69, %r69};
	st.local.v4.u32 	[%rd24+1664], {%r70, %r69, %r69, %r69};
	st.local.v4.u32 	[%rd24+1680], {%r69, %r69, %r69, %r69};
	st.local.v4.u32 	[%rd24+1696], {%r69, %r69, %r69, %r69};
	st.local.v4.u32 	[%rd24+1712], {%r69, %r69, %r69, %r69};
	st.local.v4.u32 	[%rd24+1728], {%r70, %r69, %r69, %r69};
	st.local.v4.u32 	[%rd24+1744], {%r69, %r69, %r69, %r69};
	st.local.v4.u32 	[%rd24+1760], {%r69, %r69, %r69, %r69};
	st.local.v4.u32 	[%rd24+1776], {%r69, %r69, %r69, %r69};
	st.local.v4.u32 	[%rd24+1792], {%r70, %r69, %r69, %r69};
	st.local.v4.u32 	[%rd24+1808], {%r69, %r69, %r69, %r69};
	st.local.v4.u32 	[%rd24+1824], {%r69, %r69, %r69, %r69};
	st.local.v4.u32 	[%rd24+1840], {%r69, %r69, %r69, %r69};
	st.local.v4.u32 	[%rd24+1856], {%r70, %r69, %r69, %r69};
	st.local.v4.u32 	[%rd24+1872], {%r69, %r69, %r69, %r69};
	st.local.v4.u32 	[%rd24+1888], {%r69, %r69, %r69, %r69};
	st.local.v4.u32 	[%rd24+1904], {%r69, %r69, %r69, %r69};
	st.local.v4.u32 	[%rd24+1920], {%r69, %r69, %r69, %r69};
	st.local.v4.u32 	[%rd24+1936], {%r69, %r69, %r69, %r69};
	st.local.v4.u32 	[%rd24+1952], {%r69, %r69, %r69, %r69};
	st.local.v4.u32 	[%rd24+1968], {%r69, %r69, %r69, %r69};
	st.local.v4.u32 	[%rd24+1984], {%r69, %r69, %r69, %r69};
	st.local.v4.u32 	[%rd24+2000], {%r69, %r69, %r69, %r69};
	st.local.v4.u32 	[%rd24+2016], {%r69, %r69, %r69, %r69};
	st.local.v4.u32 	[%rd24+2032], {%r69, %r69, %r69, %r69};
	mul.wide.u32 	%rd33, %r113, 4;
	add.s64 	%rd34, %rd24, %rd33;
	ld.local.u32 	%r114, [%rd34];
	shl.b32 	%r115, %r114, 26;
	add.s32 	%r116, %r115, %r105;
	shr.u32 	%r117, %r17, 18;
	and.b32  	%r118, %r117, 448;
	shr.u32 	%r119, %r48, 21;
	and.b32  	%r120, %r119, 56;
	shr.u32 	%r121, %r55, 24;
	and.b32  	%r122, %r121, 7;
	or.b32  	%r123, %r120, %r122;
	or.b32  	%r124, %r123, %r118;
	st.local.v4.u32 	[%rd24], {%r69, %r69, %r69, %r69};
	st.local.v4.u32 	[%rd24+16], {%r69, %r69, %r69, %r70};
	st.local.v4.u32 	[%rd24+32], {%r69, %r69, %r69, %r70};
	st.local.v4.u32 	[%rd24+48], {%r69, %r70, %r70, %r69};
	st.local.v4.u32 	[%rd24+64], {%r69, %r69, %r69, %r70};
	st.local.v4.u32 	[%rd24+80], {%r69, %r70, %r70, %r70};
	st.local.v4.u32 	[%rd24+96], {%r69, %r70, %r70, %r70};
	st.local.v4.u32 	[%rd24+112], {%r70, %r70, %r70, %r69};
	st.local.v4.u32 	[%rd24+128], {%r69, %r69, %r69, %r70};
	st.local.v4.u32 	[%rd24+144], {%r69, %r70, %r70, %r69};
	st.local.v4.u32 	[%rd24+160], {%r69, %r70, %r70, %r69};
	st.local.v4.u32 	[%rd24+176], {%r70, %r69, %r69, %r69};
	st.local.v4.u32 	[%rd24+192], {%r69, %r70, %r70, %r70};
	st.local.v4.u32 	[%rd24+208], {%r70, %r70, %r70, %r69};
	st.local.v4.u32 	[%rd24+224], {%r70, %r70, %r70, %r69};
	st.local.v4.u32 	[%rd24+240], {%r70, %r69, %r69, %r69};
	st.local.v4.u32 	[%rd24+256], {%r69, %r69, %r69, %r70};
	st.local.v4.u32 	[%rd24+272], {%r69, %r70, %r70, %r69};
	st.local.v4.u32 	[%rd24+288], {%r69, %r70, %r70, %r69};
	st.local.v4.u32 	[%rd24+304], {%r70, %r69, %r69, %r69};
	st.local.v4.u32 	[%rd24+320], {%r69, %r70, %r70, %r70};
	st.local.v4.u32 	[%rd24+336], {%r70, %r70, %r70, %r69};
	st.local.v4.u32 	[%rd24+352], {%r70, %r70, %r70, %r69};
	st.local.v4.u32 	[%rd24+368], {%r70, %r69, %r69, %r69};
	st.local.v4.u32 	[%rd24+384], {%r69, %r70, %r70, %r69};
	st.local.v4.u32 	[%rd24+400], {%r70, %r69, %r69, %r69};
	st.local.v4.u32 	[%rd24+416], {%r70, %r69, %r69, %r69};
	st.local.v4.u32 	[%rd24+432], {%r69, %r69, %r69, %r69};
	st.local.v4.u32 	[%rd24+448], {%r70, %r70, %r70, %r69};
	st.local.v4.u32 	[%rd24+464], {%r70, %r69, %r69, %r69};
	st.local.v4.u32 	[%rd24+480], {%r70, %r69, %r69, %r69};
	st.local.v4.u32 	[%rd24+496], {%r69, %r69, %r69, %r69};
	st.local.v4.u32 	[%rd24+512], {%r69, %r69, %r69, %r70};
	st.local.v4.u32 	[%rd24+528], {%r69, %r70, %r70, %r69};
	st.local.v4.u32 	[%rd24+544], {%r69, %r70, %r70, %r69};
	st.local.v4.u32 	[%rd24+560], {%r70, %r69, %r69, %r69};
	st.local.v4.u32 	[%rd24+576], {%r69, %r70, %r70, %r70};
	st.local.v4.u32 	[%rd24+592], {%r70, %r70, %r70, %r69};
	st.local.v4.u32 	[%rd24+608], {%r70, %r70, %r70, %r69};
	st.local.v4.u32 	[%rd24+624], {%r70, %r69, %r69, %r69};
	st.local.v4.u32 	[%rd24+640], {%r69, %r70, %r70, %r69};
	st.local.v4.u32 	[%rd24+656], {%r70, %r69, %r69, %r69};
	st.local.v4.u32 	[%rd24+672], {%r70, %r69, %r69, %r69};
	st.local.v4.u32 	[%rd24+688], {%r69, %r69, %r69, %r69};
	st.local.v4.u32 	[%rd24+704], {%r70, %r70, %r70, %r69};
	st.local.v4.u32 	[%rd24+720], {%r70, %r69, %r69, %r69};
	st.local.v4.u32 	[%rd24+736], {%r70, %r69, %r69, %r69};
	st.local.v4.u32 	[%rd24+752], {%r69, %r69, %r69, %r69};
	st.local.v4.u32 	[%rd24+768], {%r69, %r70, %r70, %r69};
	st.local.v4.u32 	[%rd24+784], {%r70, %r69, %r69, %r69};
	st.local.v4.u32 	[%rd24+800], {%r70, %r69, %r69, %r69};
	st.local.v4.u32 	[%rd24+816], {%r69, %r69, %r69, %r69};
	st.local.v4.u32 	[%rd24+832], {%r70, %r70, %r70, %r69};
	st.local.v4.u32 	[%rd24+848], {%r70, %r69, %r69, %r69};
	st.local.v4.u32 	[%rd24+864], {%r70, %r69, %r69, %r69};
	st.local.v4.u32 	[%rd24+880], {%r69, %r69, %r69, %r69};
	st.local.v4.u32 	[%rd24+896], {%r70, %r69, %r69, %r69};
	st.local.v4.u32 	[%rd24+912], {%r69, %r69, %r69, %r69};
	st.local.v4.u32 	[%rd24+928], {%r69, %r69, %r69, %r69};
	st.local.v4.u32 	[%rd24+944], {%r69, %r69, %r69, %r69};
	st.local.v4.u32 	[%rd24+960], {%r70, %r69, %r69, %r69};
	st.local.v4.u32 	[%rd24+976], {%r69, %r69, %r69, %r69};
	st.local.v4.u32 	[%rd24+992], {%r69, %r69, %r69, %r69};
	st.local.v4.u32 	[%rd24+1008], {%r69, %r69, %r69, %r69};
	st.local.v4.u32 	[%rd24+1024], {%r69, %r69, %r69, %r70};
	st.local.v4.u32 	[%rd24+1040], {%r69, %r70, %r70, %r69};
	st.local.v4.u32 	[%rd24+1056], {%r69, %r70, %r70, %r69};
	st.local.v4.u32 	[%rd24+1072], {%r70, %r69, %r69, %r69};
	st.local.v4.u32 	[%rd24+1088], {%r69, %r70, %r70, %r70};
	st.local.v4.u32 	[%rd24+1104], {%r70, %r70, %r70, %r69};
	st.local.v4.u32 	[%rd24+1120], {%r70, %r70, %r70, %r69};
	st.local.v4.u32 	[%rd24+1136], {%r70, %r69, %r69, %r69};
	st.local.v4.u32 	[%rd24+1152], {%r69, %r70, %r70, %r69};
	st.local.v4.u32 	[%rd24+1168], {%r70, %r69, %r69, %r69};
	st.local.v4.u32 	[%rd24+1184], {%r70, %r69, %r69, %r69};
	st.local.v4.u32 	[%rd24+1200], {%r69, %r69, %r69, %r69};
	st.local.v4.u32 	[%rd24+1216], {%r70, %r70, %r70, %r69};
	st.local.v4.u32 	[%rd24+1232], {%r70, %r69, %r69, %r69};
	st.local.v4.u32 	[%rd24+1248], {%r70, %r69, %r69, %r69};
	st.local.v4.u32 	[%rd24+1264], {%r69, %r69, %r69, %r69};
	st.local.v4.u32 	[%rd24+1280], {%r69, %r70, %r70, %r69};
	st.local.v4.u32 	[%rd24+1296], {%r70, %r69, %r69, %r69};
	st.local.v4.u32 	[%rd24+1312], {%r70, %r69, %r69, %r69};
	st.local.v4.u32 	[%rd24+1328], {%r69, %r69, %r69, %r69};
	st.local.v4.u32 	[%rd24+1344], {%r70, %r70, %r70, %r69};
	st.local.v4.u32 	[%rd24+1360], {%r70, %r69, %r69, %r69};
	st.local.v4.u32 	[%rd24+1376], {%r70, %r69, %r69, %r69};
	st.local.v4.u32 	[%rd24+1392], {%r69, %r69, %r69, %r69};
	st.local.v4.u32 	[%rd24+1408], {%r70, %r69, %r69, %r69};
	st.local.v4.u32 	[%rd24+1424], {%r69, %r69, %r69, %r69};
	st.local.v4.u32 	[%rd24+1440], {%r69, %r69, %r69, %r69};
	st.local.v4.u32 	[%rd24+1456], {%r69, %r69, %r69, %r69};
	st.local.v4.u32 	[%rd24+1472], {%r70, %r69, %r69, %r69};
	st.local.v4.u32 	[%rd24+1488], {%r69, %r69, %r69, %r69};
	st.local.v4.u32 	[%rd24+1504], {%r69, %r69, %r69, %r69};
	st.local.v4.u32 	[%rd24+1520], {%r69, %r69, %r69, %r69};
	st.local.v4.u32 	[%rd24+1536], {%r69, %r70, %r70, %r69};
	st.local.v4.u32 	[%rd24+1552], {%r70, %r69, %r69, %r69};
	st.local.v4.u32 	[%rd24+1568], {%r70, %r69, %r69, %r69};
	st.local.v4.u32 	[%rd24+1584], {%r69, %r69, %r69, %r69};
	st.local.v4.u32 	[%rd24+1600], {%r70, %r70, %r70, %r69};
	st.local.v4.u32 	[%rd24+1616], {%r70, %r69, %r69, %r69};
	st.local.v4.u32 	[%rd24+1632], {%r70, %r69, %r69, %r69};
	st.local.v4.u32 	[%rd24+1648], {%r69, %r69, %r69, %r69};
	st.local.v4.u32 	[%rd24+1664], {%r70, %r69, %r69, %r69};
	st.local.v4.u32 	[%rd24+1680], {%r69, %r69, %r69, %r69};
	st.local.v4.u32 	[%rd24+1696], {%r69, %r69, %r69, %r69};
	st.local.v4.u32 	[%rd24+1712], {%r69, %r69, %r69, %r69};
	st.local.v4.u32 	[%rd24+1728], {%r70, %r69, %r69, %r69};
	st.local.v4.u32 	[%rd24+1744], {%r69, %r69, %r69, %r69};
	st.local.v4.u32 	[%rd24+1760], {%r69, %r69, %r69, %r69};
	st.local.v4.u32 	[%rd24+1776], {%r69, %r69, %r69, %r69};
	st.local.v4.u32 	[%rd24+1792], {%r70, %r69, %r69, %r69};
	st.local.v4.u32 	[%rd24+1808], {%r69, %r69, %r69, %r69};
	st.local.v4.u32 	[%rd24+1824], {%r69, %r69, %r69, %r69};
	st.local.v4.u32 	[%rd24+1840], {%r69, %r69, %r69, %r69};
	st.local.v4.u32 	[%rd24+1856], {%r70, %r69, %r69, %r69};
	st.local.v4.u32 	[%rd24+1872], {%r69, %r69, %r69, %r69};
	st.local.v4.u32 	[%rd24+1888], {%r69, %r69, %r69, %r69};
	st.local.v4.u32 	[%rd24+1904], {%r69, %r69, %r69, %r69};
	st.local.v4.u32 	[%rd24+1920], {%r69, %r69, %r69, %r69};
	st.local.v4.u32 	[%rd24+1936], {%r69, %r69, %r69, %r69};
	st.local.v4.u32 	[%rd24+1952], {%r69, %r69, %r69, %r69};
	st.local.v4.u32 	[%rd24+1968], {%r69, %r69, %r69, %r69};
	st.local.v4.u32 	[%rd24+1984], {%r69, %r69, %r69, %r69};
	st.local.v4.u32 	[%rd24+2000], {%r69, %r69, %r69, %r69};
	st.local.v4.u32 	[%rd24+2016], {%r69, %r69, %r69, %r69};
	st.local.v4.u32 	[%rd24+2032], {%r69, %r69, %r69, %r69};
	mul.wide.u32 	%rd35, %r124, 4;
	add.s64 	%rd36, %rd24, %rd35;
	ld.local.u32 	%r125, [%rd36];
	shl.b32 	%r126, %r125, 25;
	add.s32 	%r127, %r126, %r116;
	shr.u32 	%r128, %r17, 17;
	and.b32  	%r129, %r128, 448;
	shr.u32 	%r130, %r48, 20;
	and.b32  	%r131, %r130, 56;
	shr.u32 	%r132, %r55, 23;
	and.b32  	%r133, %r132, 7;
	or.b32  	%r134, %r131, %r133;
	or.b32  	%r135, %r134, %r129;
	st.local.v4.u32 	[%rd24], {%r69, %r69, %r69, %r69};
	st.local.v4.u32 	[%rd24+16], {%r69, %r69, %r69, %r70};
	st.local.v4.u32 	[%rd24+32], {%r69, %r69, %r69, %r70};
	st.local.v4.u32 	[%rd24+48], {%r69, %r70, %r70, %r69};
	st.local.v4.u32 	[%rd24+64], {%r69, %r69, %r69, %r70};
	st.local.v4.u32 	[%rd24+80], {%r69, %r70, %r70, %r70};
	st.local.v4.u32 	[%rd24+96], {%r69, %r70, %r70, %r70};
	st.local.v4.u32 	[%rd24+112], {%r70, %r70, %r70, %r69};
	st.local.v4.u32 	[%rd24+128], {%r69, %r69, %r69, %r70};
	st.local.v4.u32 	[%rd24+144], {%r69, %r70, %r70, %r69};
	st.local.v4.u32 	[%rd24+160], {%r69, %r70, %r70, %r69};
	st.local.v4.u32 	[%rd24+176], {%r70, %r69, %r69, %r69};
	st.local.v4.u32 	[%rd24+192], {%r69, %r70, %r70, %r70};
	st.local.v4.u32 	[%rd24+208], {%r70, %r70, %r70, %r69};
	st.local.v4.u32 	[%rd24+224], {%r70, %r70, %r70, %r69};
	st.local.v4.u32 	[%rd24+240], {%r70, %r69, %r69, %r69};
	st.local.v4.u32 	[%rd24+256], {%r69, %r69, %r69, %r70};
	st.local.v4.u32 	[%rd24+272], {%r69, %r70, %r70, %r69};
	st.local.v4.u32 	[%rd24+288], {%r69, %r70, %r70, %r69};
	st.local.v4.u32 	[%rd24+304], {%r70, %r69, %r69, %r69};
	st.local.v4.u32 	[%rd24+320], {%r69, %r70, %r70, %r70};
	st.local.v4.u32 	[%rd24+336], {%r70, %r70, %r70, %r69};
	st.local.v4.u32 	[%rd24+352], {%r70, %r70, %r70, %r69};
	st.local.v4.u32 	[%rd24+368], {%r70, %r69, %r69, %r69};
	st.local.v4.u32 	[%rd24+384], {%r69, %r70, %r70, %r69};
	st.local.v4.u32 	[%rd24+400], {%r70, %r69, %r69, %r69};
	st.local.v4.u32 	[%rd24+416], {%r70, %r69, %r69, %r69};
	st.local.v4.u32 	[%rd24+432], {%r69, %r69, %r69, %r69};
	st.local.v4.u32 	[%rd24+448], {%r70, %r70, %r70, %r69};
	st.local.v4.u32 	[%rd24+464], {%r70, %r69, %r69, %r69};
	st.local.v4.u32 	[%rd24+480], {%r70, %r69, %r69, %r69};
	st.local.v4.u32 	[%rd24+496], {%r69, %r69, %r69, %r69};
	st.local.v4.u32 	[%rd24+512], {%r69, %r69, %r69, %r70};
	st.local.v4.u32 	[%rd24+528], {%r69, %r70, %r70, %r69};
	st.local.v4.u32 	[%rd24+544], {%r69, %r70, %r70, %r69};
	st.local.v4.u32 	[%rd24+560], {%r70, %r69, %r69, %r69};
	st.local.v4.u32 	[%rd24+576], {%r69, %r70, %r70, %r70};
	st.local.v4.u32 	[%rd24+592], {%r70, %r70, %r70, %r69};
	st.local.v4.u32 	[%rd24+608], {%r70, %r70, %r70, %r69};
	st.local.v4.u32 	[%rd24+624], {%r70, %r69, %r69, %r69};
	st.local.v4.u32 	[%rd24+640], {%r69, %r70, %r70, %r69};
	st.local.v4.u32 	[%rd24+656], {%r70, %r69, %r69, %r69};
	st.local.v4.u32 	[%rd24+672], {%r70, %r69, %r69, %r69};
	st.local.v4.u32 	[%rd24+688], {%r69, %r69, %r69, %r69};
	st.local.v4.u32 	[%rd24+704], {%r70, %r70, %r70, %r69};
	st.local.v4.u32 	[%rd24+720], {%r70, %r69, %r69, %r69};
	st.local.v4.u32 	[%rd24+736], {%r70, %r69, %r69, %r69};
	st.local.v4.u32 	[%rd24+752], {%r69, %r69, %r69, %r69};
	st.local.v4.u32 	[%rd24+768], {%r69, %r70, %r70, %r69};
	st.local.v4.u32 	[%rd24+784], {%r70, %r69, %r69, %r69};
	st.local.v4.u32 	[%rd24+800], {%r70, %r69, %r69, %r69};
	st.local.v4.u32 	[%rd24+816], {%r69, %r69, %r69, %r69};
	st.local.v4.u32 	[%rd24+832], {%r70, %r70, %r70, %r69};
	st.local.v4.u32 	[%rd24+848], {%r70, %r69, %r69, %r69};
	st.local.v4.u32 	[%rd24+864], {%r70, %r69, %r69, %r69};
	st.local.v4.u32 	[%rd24+880], {%r69, %r69, %r69, %r69};
	st.local.v4.u32 	[%rd24+896], {%r70, %r69, %r69, %r69};
	st.local.v4.u32 	[%rd24+912], {%r69, %r69, %r69, %r69};
	st.local.v4.u32 	[%rd24+928], {%r69, %r69, %r69, %r69};
	st.local.v4.u32 	[%rd24+944], {%r69, %r69, %r69, %r69};
	st.local.v4.u32 	[%rd24+960], {%r70, %r69, %r69, %r69};
	st.local.v4.u32 	[%rd24+976], {%r69, %r69, %r69, %r69};
	st.local.v4.u32 	[%rd24+992], {%r69, %r69, %r69, %r69};
	st.local.v4.u32 	[%rd24+1008], {%r69, %r69, %r69, %r69};
	st.local.v4.u32 	[%rd24+1024], {%r69, %r69, %r69, %r70};
	st.local.v4.u32 	[%rd24+1040], {%r69, %r70, %r70, %r69};
	st.local.v4.u32 	[%rd24+1056], {%r69, %r70, %r70, %r69};
	st.local.v4.u32 	[%rd24+1072], {%r70, %r69, %r69, %r69};
	st.local.v4.u32 	[%rd24+1088], {%r69, %r70, %r70, %r70};
	st.local.v4.u32 	[%rd24+1104], {%r70, %r70, %r70, %r69};
	st.local.v4.u32 	[%rd24+1120], {%r70, %r70, %r70, %r69};
	st.local.v4.u32 	[%rd24+1136], {%r70, %r69, %r69, %r69};
	st.local.v4.u32 	[%rd24+1152], {%r69, %r70, %r70, %r69};
	st.local.v4.u32 	[%rd24+1168], {%r70, %r69, %r69, %r69};
	st.local.v4.u32 	[%rd24+1184], {%r70, %r69, %r69, %r69};
	st.local.v4.u32 	[%rd24+1200], {%r69, %r69, %r69, %r69};
	st.local.v4.u32 	[%rd24+1216], {%r70, %r70, %r70, %r69};
	st.local.v4.u32 	[%rd24+1232], {%r70, %r69, %r69, %r69};
	st.local.v4.u32 	[%rd24+1248], {%r70, %r69, %r69, %r69};
	st.local.v4.u32 	[%rd24+1264], {%r69, %r69, %r69, %r69};
	st.local.v4.u32 	[%rd24+1280], {%r69, %r70, %r70, %r69};
	st.local.v4.u32 	[%rd24+1296], {%r70, %r69, %r69, %r69};
	st.local.v4.u32 	[%rd24+1312], {%r70, %r69, %r69, %r69};
	st.local.v4.u32 	[%rd24+1328], {%r69, %r69, %r69, %r69};
	st.local.v4.u32 	[%rd24+1344], {%r70, %r70, %r70, %r69};
	st.local.v4.u32 	[%rd24+1360], {%r70, %r69, %r69, %r69};
	st.local.v4.u32 	[%rd24+1376], {%r70, %r69, %r69, %r69};
	st.local.v4.u32 	[%rd24+1392], {%r69, %r69, %r69, %r69};
	st.local.v4.u32 	[%rd24+1408], {%r70, %r69, %r69, %r69};
	st.local.v4.u32 	[%rd24+1424], {%r69, %r69, %r69, %r69};
	st.local.v4.u32 	[%rd24+1440], {%r69, %r69, %r69, %r69};
	st.local.v4.u32 	[%rd24+1456], {%r69, %r69, %r69, %r69};
	st.local.v4.u32 	[%rd24+1472], {%r70, %r69, %r69, %r69};
	st.local.v4.u32 	[%rd24+1488], {%r69, %r69, %r69, %r69};
	st.local.v4.u32 	[%rd24+1504], {%r69, %r69, %r69, %r69};
	st.local.v4.u32 	[%rd24+1520], {%r69, %r69, %r69, %r69};
	st.local.v4.u32 	[%rd24+1536], {%r69, %r70, %r70, %r69};
	st.local.v4.u32 	[%rd24+1552], {%r70, %r69, %r69, %r69};
	st.local.v4.u32 	[%rd24+1568], {%r70, %r69, %r69, %r69};
	st.local.v4.u32 	[%rd24+1584], {%r69, %r69, %r69, %r69};
	st.local.v4.u32 	[%rd24+1600], {%r70, %r70, %r70, %r69};
	st.local.v4.u32 	[%rd24+1616], {%r70, %r69, %r69, %r69};
	st.local.v4.u32 	[%rd24+1632], {%r70, %r69, %r69, %r69};
	st.local.v4.u32 	[%rd24+1648], {%r69, %r69, %r69, %r69};
	st.local.v4.u32 	[%rd24+1664], {%r70, %r69, %r69, %r69};
	st.local.v4.u32 	[%rd24+1680], {%r69, %r69, %r69, %r69};
	st.local.v4.u32 	[%rd24+1696], {%r69, %r69, %r69, %r69};
	st.local.v4.u32 	[%rd24+1712], {%r69, %r69, %r69, %r69};
	st.local.v4.u32 	[%rd24+1728], {%r70, %r69, %r69, %r69};
	st.local.v4.u32 	[%rd24+1744], {%r69, %r69, %r69, %r69};
	st.local.v4.u32 	[%rd24+1760], {%r69, %r69, %r69, %r69};
	st.local.v4.u32 	[%rd24+1776], {%r69, %r69, %r69, %r69};
	st.local.v4.u32 	[%rd24+1792], {%r70, %r69, %r69, %r69};
	st.local.v4.u32 	[%rd24+1808], {%r69, %r69, %r69, %r69};
	st.local.v4.u32 	[%rd24+1824], {%r69, %r69, %r69, %r69};
	st.local.v4.u32 	[%rd24+1840], {%r69, %r69, %r69, %r69};
	st.local.v4.u32 	[%rd24+1856], {%r70, %r69, %r69, %r69};
	st.local.v4.u32 	[%rd24+1872], {%r69, %r69, %r69, %r69};
	st.local.v4.u32 	[%rd24+1888], {%r69, %r69, %r69, %r69};
	st.local.v4.u32 	[%rd24+1904], {%r69, %r69, %r69, %r69};
	st.local.v4.u32 	[%rd24+1920], {%r69, %r69, %r69, %r69};
	st.local.v4.u32 	[%rd24+1936], {%r69, %r69, %r69, %r69};
	st.local.v4.u32 	[%rd24+1952], {%r69, %r69, %r69, %r69};
	st.local.v4.u32 	[%rd24+1968], {%r69, %r69, %r69, %r69};
	st.local.v4.u32 	[%rd24+1984], {%r69, %r69, %r69, %r69};
	st.local.v4.u32 	[%rd24+2000], {%r69, %r69, %r69, %r69};
	st.local.v4.u32 	[%rd24+2016], {%r69, %r69, %r69, %r69};
	st.local.v4.u32 	[%rd24+2032], {%r69, %r69, %r69, %r69};
	mul.wide.u32 	%rd37, %r135, 4;
	add.s64 	%rd38, %rd24, %rd37;
	ld.local.u32 	%r136, [%rd38];
	shl.b32 	%r137, %r136, 24;
	add.s32 	%r138, %r137, %r127;
	shr.u32 	%r139, %r17, 16;
	and.b32  	%r140, %r139, 448;
	shr.u32 	%r141, %r48, 19;
	and.b32  	%r142, %r141, 56;
	shr.u32 	%r143, %r55, 22;
	and.b32  	%r144, %r143, 7;
	or.b32  	%r145, %r142, %r144;
	or.b32  	%r146, %r145, %r140;
	st.local.v4.u32 	[%rd24], {%r69, %r69, %r69, %r69};
	st.local.v4.u32 	[%rd24+16], {%r69, %r69, %r69, %r70};
	st.local.v4.u32 	[%rd24+32], {%r69, %r69, %r69, %r70};
	st.local.v4.u32 	[%rd24+48], {%r69, %r70, %r70, %r69};
	st.local.v4.u32 	[%rd24+64], {%r69, %r69, %r69, %r70};
	st.local.v4.u32 	[%rd24+80], {%r69, %r70, %r70, %r70};
	st.local.v4.u32 	[%rd24+96], {%r69, %r70, %r70, %r70};
	st.local.v4.u32 	[%rd24+112], {%r70, %r70, %r70, %r69};
	st.local.v4.u32 	[%rd24+128], {%r69, %r69, %r69, %r70};
	st.local.v4.u32 	[%rd24+144], {%r69, %r70, %r70, %r69};
	st.local.v4.u32 	[%rd24+160], {%r69, %r70, %r70, %r69};
	st.local.v4.u32 	[%rd24+176], {%r70, %r69, %r69, %r69};
	st.local.v4.u32 	[%rd24+192], {%r69, %r70, %r70, %r70};
	st.local.v4.u32 	[%rd24+208], {%r70, %r70, %r70, %r69};
	st.local.v4.u32 	[%rd24+224], {%r70, %r70, %r70, %r69};
	st.local.v4.u32 	[%rd24+240], {%r70, %r69, %r69, %r69};
	st.local.v4.u32 	[%rd24+256], {%r69, %r69, %r69, %r70};
	st.local.v4.u32 	[%rd24+272], {%r69, %r70, %r70, %r69};
	st.local.v4.u32 	[%rd24+288], {%r69, %r70, %r70, %r69};
	st.local.v4.u32 	[%rd24+304], {%r70, %r69, %r69, %r69};
	st.local.v4.u32 	[%rd24+320], {%r69, %r70, %r70, %r70};
	st.local.v4.u32 	[%rd24+336], {%r70, %r70, %r70, %r69};
	st.local.v4.u32 	[%rd24+352], {%r70, %r70, %r70, %r69};
	st.local.v4.u32 	[%rd24+368], {%r70, %r69, %r69, %r69};
	st.local.v4.u32 	[%rd24+384], {%r69, %r70, %r70, %r69};
	st.local.v4.u32 	[%rd24+400], {%r70, %r69, %r69, %r69};
	st.local.v4.u32 	[%rd24+416], {%r70, %r69, %r69, %r69};
	st.local.v4.u32 	[%rd24+432], {%r69, %r69, %r69, %r69};
	st.local.v4.u32 	[%rd24+448], {%r70, %r70, %r70, %r69};
	st.local.v4.u32 	[%rd24+464], {%r70, %r69, %r69, %r69};
	st.local.v4.u32 	[%rd24+480], {%r70, %r69, %r69, %r69};
	st.local.v4.u32 	[%rd24+496], {%r69, %r69, %r69, %r69};
	st.local.v4.u32 	[%rd24+512], {%r69, %r69, %r69, %r70};
	st.local.v4.u32 	[%rd24+528], {%r69, %r70, %r70, %r69};
	st.local.v4.u32 	[%rd24+544], {%r69, %r70, %r70, %r69};
	st.local.v4.u32 	[%rd24+560], {%r70, %r69, %r69, %r69};
	st.local.v4.u32 	[%rd24+576], {%r69, %r70, %r70, %r70};
	st.local.v4.u32 	[%rd24+592], {%r70, %r70, %r70, %r69};
	st.local.v4.u32 	[%rd24+608], {%r70, %r70, %r70, %r69};
	st.local.v4.u32 	[%rd24+624], {%r70, %r69, %r69, %r69};
	st.local.v4.u32 	[%rd24+640], {%r69, %r70, %r70, %r69};
	st.local.v4.u32 	[%rd24+656], {%r70, %r69, %r69, %r69};
	st.local.v4.u32 	[%rd24+672], {%r70, %r69, %r69, %r69};
	st.local.v4.u32 	[%rd24+688], {%r69, %r69, %r69, %r69};
	st.local.v4.u32 	[%rd24+704], {%r70, %r70, %r70, %r69};
	st.local.v4.u32 	[%rd24+720], {%r70, %r69, %r69, %r69};
	st.local.v4.u32 	[%rd24+736], {%r70, %r69, %r69, %r69};
	st.local.v4.u32 	[%rd24+752], {%r69, %r69, %r69, %r69};
	st.local.v4.u32 	[%rd24+768], {%r69, %r70, %r70, %r69};
	st.local.v4.u32 	[%rd24+784], {%r70, %r69, %r69, %r69};
	st.local.v4.u32 	[%rd24+800], {%r70, %r69, %r69, %r69};
	st.local.v4.u32 	[%rd24+816], {%r69, %r69, %r69, %r69};
	st.local.v4.u32 	[%rd24+832], {%r70, %r70, %r70, %r69};
	st.local.v4.u32 	[%rd24+848], {%r70, %r69, %r69, %r69};
	st.local.v4.u32 	[%rd24+864], {%r70, %r69, %r69, %r69};
	st.local.v4.u32 	[%rd24+880], {%r69, %r69, %r69, %r69};
	st.local.v4.u32 	[%rd24+896], {%r70, %r69, %r69, %r69};
	st.local.v4.u32 	[%rd24+912], {%r69, %r69, %r69, %r69};
	st.local.v4.u32 	[%rd24+928], {%r69, %r69, %r69, %r69};
	st.local.v4.u32 	[%rd24+944], {%r69, %r69, %r69, %r69};
	st.local.v4.u32 	[%rd24+960], {%r70, %r69, %r69, %r69};
	st.local.v4.u32 	[%rd24+976], {%r69, %r69, %r69, %r69};
	st.local.v4.u32 	[%rd24+992], {%r69, %r69, %r69, %r69};
	st.local.v4.u32 	[%rd24+1008], {%r69, %r69, %r69, %r69};
	st.local.v4.u32 	[%rd24+1024], {%r69, %r69, %r69, %r70};
	st.local.v4.u32 	[%rd24+1040], {%r69, %r70, %r70, %r69};
	st.local.v4.u32 	[%rd24+1056], {%r69, %r70, %r70, %r69};
	st.local.v4.u32 	[%rd24+1072], {%r70, %r69, %r69, %r69};
	st.local.v4.u32 	[%rd24+1088], {%r69, %r70, %r70, %r70};
	st.local.v4.u32 	[%rd24+1104], {%r70, %r70, %r70, %r69};
	st.local.v4.u32 	[%rd24+1120], {%r70, %r70, %r70, %r69};
	st.local.v4.u32 	[%rd24+1136], {%r70, %r69, %r69, %r69};
	st.local.v4.u32 	[%rd24+1152], {%r69, %r70, %r70, %r69};
	st.local.v4.u32 	[%rd24+1168], {%r70, %r69, %r69, %r69};
	st.local.v4.u32 	[%rd24+1184], {%r70, %r69, %r69, %r69};
	st.local.v4.u32 	[%rd24+1200], {%r69, %r69, %r69, %r69};
	st.local.v4.u32 	[%rd24+1216], {%r70, %r70, %r70, %r69};
	st.local.v4.u32 	[%rd24+1232], {%r70, %r69, %r69, %r69};
	st.local.v4.u32 	[%rd24+1248], {%r70, %r69, %r69, %r69};
	st.local.v4.u32 	[%rd24+1264], {%r69, %r69, %r69, %r69};
	st.local.v4.u32 	[%rd24+1280], {%r69, %r70, %r70, %r69};
	st.local.v4.u32 	[%rd24+1296], {%r70, %r69, %r69, %r69};
	st.local.v4.u32 	[%rd24+1312], {%r70, %r69, %r69, %r69};
	st.local.v4.u32 	[%rd24+1328], {%r69, %r69, %r69, %r69};
	st.local.v4.u32 	[%rd24+1344], {%r70, %r70, %r70, %r69};
	st.local.v4.u32 	[%rd24+1360], {%r70, %r69, %r69, %r69};
	st.local.v4.u32 	[%rd24+1376], {%r70, %r69, %r69, %r69};
	st.local.v4.u32 	[%rd24+1392], {%r69, %r69, %r69, %r69};
	st.local.v4.u32 	[%rd24+1408], {%r70, %r69, %r69, %r69};
	st.local.v4.u32 	[%rd24+1424], {%r69, %r69, %r69, %r69};
	st.local.v4.u32 	[%rd24+1440], {%r69, %r69, %r69, %r69};
	st.local.v4.u32 	[%rd24+1456], {%r69, %r69, %r69, %r69};
	st.local.v4.u32 	[%rd24+1472], {%r70, %r69, %r69, %r69};
	st.local.v4.u32 	[%rd24+1488], {%r69, %r69, %r69, %r69};
	st.local.v4.u32 	[%rd24+1504], {%r69, %r69, %r69, %r69};
	st.local.v4.u32 	[%rd24+1520], {%r69, %r69, %r69, %r69};
	st.local.v4.u32 	[%rd24+1536], {%r69, %r70, %r70, %r69};
	st.local.v4.u32 	[%rd24+1552], {%r70, %r69, %r69, %r69};
	st.local.v4.u32 	[%rd24+1568], {%r70, %r69, %r69, %r69};
	st.local.v4.u32 	[%rd24+1584], {%r69, %r69, %r69, %r69};
	st.local.v4.u32 	[%rd24+1600], {%r70, %r70, %r70, %r69};
	st.local.v4.u32 	[%rd24+1616], {%r70, %r69, %r69, %r69};
	st.local.v4.u32 	[%rd24+1632], {%r70, %r69, %r69, %r69};
	st.local.v4.u32 	[%rd24+1648], {%r69, %r69, %r69, %r69};
	st.local.v4.u32 	[%rd24+1664], {%r70, %r69, %r69, %r69};
	st.local.v4.u32 	[%rd24+1680], {%r69, %r69, %r69, %r69};
	st.local.v4.u32 	[%rd24+1696], {%r69, %r69, %r69, %r69};
	st.local.v4.u32 	[%rd24+1712], {%r69, %r69, %r69, %r69};
	st.local.v4.u32 	[%rd24+1728], {%r70, %r69, %r69, %r69};
	st.local.v4.u32 	[%rd24+1744], {%r69, %r69, %r69, %r69};
	st.local.v4.u32 	[%rd24+1760], {%r69, %r69, %r69, %r69};
	st.local.v4.u32 	[%rd24+1776], {%r69, %r69, %r69, %r69};
	st.local.v4.u32 	[%rd24+1792], {%r70, %r69, %r69, %r69};
	st.local.v4.u32 	[%rd24+1808], {%r69, %r69, %r69, %r69};
	st.local.v4.u32 	[%rd24+1824], {%r69, %r69, %r69, %r69};
	st.local.v4.u32 	[%rd24+1840], {%r69, %r69, %r69, %r69};
	st.local.v4.u32 	[%rd24+1856], {%r70, %r69, %r69, %r69};
	st.local.v4.u32 	[%rd24+1872], {%r69, %r69, %r69, %r69};
	st.local.v4.u32 	[%rd24+1888], {%r69, %r69, %r69, %r69};
	st.local.v4.u32 	[%rd24+1904], {%r69, %r69, %r69, %r69};
	st.local.v4.u32 	[%rd24+1920], {%r69, %r69, %r69, %r69};
	st.local.v4.u32 	[%rd24+1936], {%r69, %r69, %r69, %r69};
	st.local.v4.u32 	[%rd24+1952], {%r69, %r69, %r69, %r69};
	st.local.v4.u32 	[%rd24+1968], {%r69, %r69, %r69, %r69};
	st.local.v4.u32 	[%rd24+1984], {%r69, %r69, %r69, %r69};
	st.local.v4.u32 	[%rd24+2000], {%r69, %r69, %r69, %r69};
	st.local.v4.u32 	[%rd24+2016], {%r69, %r69, %r69, %r69};
	st.local.v4.u32 	[%rd24+2032], {%r69, %r69, %r69, %r69};
	mul.wide.u32 	%rd39, %r146, 4;
	add.s64 	%rd40, %rd24, %rd39;
	ld.local.u32 	%r147, [%rd40];
	shl.b32 	%r148, %r147, 23;
	add.s32 	%r149, %r148, %r138;
	shr.u32 	%r150, %r17, 15;
	and.b32  	%r151, %r150, 448;
	shr.u32 	%r152, %r48, 18;
	and.b32  	%r153, %r152, 56;
	shr.u32 	%r154, %r55, 21;
	and.b32  	%r155, %r154, 7;
	or.b32  	%r156, %r153, %r155;
	or.b32  	%r157, %r156, %r151;
	st.local.v4.u32 	[%rd24], {%r69, %r69, %r69, %r69};
	st.local.v4.u32 	[%rd24+16], {%r69, %r69, %r69, %r70};
	st.local.v4.u32 	[%rd24+32], {%r69, %r69, %r69, %r70};
	st.local.v4.u32 	[%rd24+48], {%r69, %r70, %r70, %r69};
	st.local.v4.u32 	[%rd24+64], {%r69, %r69, %r69, %r70};
	st.local.v4.u32 	[%rd24+80], {%r69, %r70, %r70, %r70};
	st.local.v4.u32 	[%rd24+96], {%r69, %r70, %r70, %r70};
	st.local.v4.u32 	[%rd24+112], {%r70, %r70, %r70, %r69};
	st.local.v4.u32 	[%rd24+128], {%r69, %r69, %r69, %r70};
	st.local.v4.u32 	[%rd24+144], {%r69, %r70, %r70, %r69};
	st.local.v4.u32 	[%rd24+160], {%r69, %r70, %r70, %r69};
	st.local.v4.u32 	[%rd24+176], {%r70, %r69, %r69, %r69};
	st.local.v4.u32 	[%rd24+192], {%r69, %r70, %r70, %r70};
	st.local.v4.u32 	[%rd24+208], {%r70, %r70, %r70, %r69};
	st.local.v4.u32 	[%rd24+224], {%r70, %r70, %r70, %r69};
	st.local.v4.u32 	[%rd24+240], {%r70, %r69, %r69, %r69};
	st.local.v4.u32 	[%rd24+256], {%r69, %r69, %r69, %r70};
	st.local.v4.u32 	[%rd24+272], {%r69, %r70, %r70, %r69};
	st.local.v4.u32 	[%rd24+288], {%r69, %r70, %r70, %r69};
	st.local.v4.u32 	[%rd24+304], {%r70, %r69, %r69, %r69};
	st.local.v4.u32 	[%rd24+320], {%r69, %r70, %r70, %r70};
	st.local.v4.u32 	[%rd24+336], {%r70, %r70, %r70, %r69};
	st.local.v4.u32 	[%rd24+352], {%r70, %r70, %r70, %r69};
	st.local.v4.u32 	[%rd24+368], {%r70, %r69, %r69, %r69};
	st.local.v4.u32 	[%rd24+384], {%r69, %r70, %r70, %r69};
	st.local.v4.u32 	[%rd24+400], {%r70, %r69, %r69, %r69};
	st.local.v4.u32 	[%rd24+416], {%r70, %r69, %r69, %r69};
	st.local.v4.u32 	[%rd24+432], {%r69, %r69, %r69, %r69};
	st.local.v4.u32 	[%rd24+448], {%r70, %r70, %r70, %r69};
	st.local.v4.u32 	[%rd24+464], {%r70, %r69, %r69, %r69};
	st.local.v4.u32 	[%rd24+480], {%r70, %r69, %r69, %r69};
	st.local.v4.u32 	[%rd24+496], {%r69, %r69, %r69, %r69};
	st.local.v4.u32 	[%rd24+512], {%r69, %r69, %r69, %r70};
	st.local.v4.u32 	[%rd24+528], {%r69, %r70, %r70, %r69};
	st.local.v4.u32 	[%rd24+544], {%r69, %r70, %r70, %r69};
	st.local.v4.u32 	[%rd24+560], {%r70, %r69, %r69, %r69};
	st.local.v4.u32 	[%rd24+576], {%r69, %r70, %r70, %r70};
	st.local.v4.u32 	[%rd24+592], {%r70, %r70, %r70, %r69};
	st.local.v4.u32 	[%rd24+608], {%r70, %r70, %r70, %r69};
	st.local.v4.u32 	[%rd24+624], {%r70, %r69, %r69, %r69};
	st.local.v4.u32 	[%rd24+640], {%r69, %r70, %r70, %r69};
	st.local.v4.u32 	[%rd24+656], {%r70, %r69, %r69, %r69};
	st.local.v4.u32 	[%rd24+672], {%r70, %r69, %r69, %r69};
	st.local.v4.u32 	[%rd24+688], {%r69, %r69, %r69, %r69};
	st.local.v4.u32 	[%rd24+704], {%r70, %r70, %r70, %r69};
	st.local.v4.u32 	[%rd24+720], {%r70, %r69, %r69, %r69};
	st.local.v4.u32 	[%rd24+736], {%r70, %r69, %r69, %r69};
	st.local.v4.u32 	[%rd24+752], {%r69, %r69, %r69, %r69};
	st.local.v4.u32 	[%rd24+768], {%r69, %r70, %r70, %r69};
	st.local.v4.u32 	[%rd24+784], {%r70, %r69, %r69, %r69};
	st.local.v4.u32 	[%rd24+800], {%r70, %r69, %r69, %r69};
	st.local.v4.u32 	[%rd24+816], {%r69, %r69, %r69, %r69};
	st.local.v4.u32 	[%rd24+832], {%r70, %r70, %r70, %r69};
	st.local.v4.u32 	[%rd24+848], {%r70, %r69, %r69, %r69};
	st.local.v4.u32 	[%rd24+864], {%r70, %r69, %r69, %r69};
	st.local.v4.u32 	[%rd24+880], {%r69, %r69, %r69, %r69};
	st.local.v4.u32 	[%rd24+896], {%r70, %r69, %r69, %r69};
	st.local.v4.u32 	[%rd24+912], {%r69, %r69, %r69, %r69};
	st.local.v4.u32 	[%rd24+928], {%r69, %r69, %r69, %r69};
	st.local.v4.u32 	[%rd24+944], {%r69, %r69, %r69, %r69};
	st.local.v4.u32 	[%rd24+960], {%r70, %r69, %r69, %r69};
	st.local.v4.u32 	[%rd24+976], {%r69, %r69, %r69, %r69};
	st.local.v4.u32 	[%rd24+992], {%r69, %r69, %r69, %r69};
	st.local.v4.u32 	[%rd24+1008], {%r69, %r69, %r69, %r69};
	st.local.v4.u32 	[%rd24+1024], {%r69, %r69, %r69, %r70};
	st.local.v4.u32 	[%rd24+1040], {%r69, %r70, %r70, %r69};
	st.local.v4.u32 	[%rd24+1056], {%r69, %r70, %r70, %r69};
	st.local.v4.u32 	[%rd24+1072], {%r70, %r69, %r69, %r69};
	st.local.v4.u32 	[%rd24+1088], {%r69, %r70, %r70, %r70};
	st.local.v4.u32 	[%rd24+1104], {%r70, %r70, %r70, %r69};
	st.local.v4.u32 	[%rd24+1120], {%r70, %r70, %r70, %r69};
	st.local.v4.u32 	[%rd24+1136], {%r70, %r69, %r69, %r69};
	st.local.v4.u32 	[%rd24+1152], {%r69, %r70, %r70, %r69};
	st.local.v4.u32 	[%rd24+1168], {%r70, %r69, %r69, %r69};
	st.local.v4.u32 	[%rd24+1184], {%r70, %r69, %r69, %r69};
	st.local.v4.u32 	[%rd24+1200], {%r69, %r69, %r69, %r69};
	st.local.v4.u32 	[%rd24+1216], {%r70, %r70, %r70, %r69};
	st.local.v4.u32 	[%rd24+1232], {%r70, %r69, %r69, %r69};
	st.local.v4.u32 	[%rd24+1248], {%r70, %r69, %r69, %r69};
	st.local.v4.u32 	[%rd24+1264], {%r69, %r69, %r69, %r69};
	st.local.v4.u32 	[%rd24+1280], {%r69, %r70, %r70, %r69};
	st.local.v4.u32 	[%rd24+1296], {%r70, %r69, %r69, %r69};
	st.local.v4.u32 	[%rd24+1312], {%r70, %r69, %r69, %r69};
	st.local.v4.u32 	[%rd24+1328], {%r69, %r69, %r69, %r69};
	st.local.v4.u32 	[%rd24+1344], {%r70, %r70, %r70, %r69};
	st.local.v4.u32 	[%rd24+1360], {%r70, %r69, %r69, %r69};
	st.local.v4.u32 	[%rd24+1376], {%r70, %r69, %r69, %r69};
	st.local.v4.u32 	[%rd24+1392], {%r69, %r69, %r69, %r69};
	st.local.v4.u32 	[%rd24+1408], {%r70, %r69, %r69, %r69};
	st.local.v4.u32 	[%rd24+1424], {%r69, %r69, %r69, %r69};
	st.local.v4.u32 	[%rd24+1440], {%r69, %r69, %r69, %r69};
	st.local.v4.u32 	[%rd24+1456], {%r69, %r69, %r69, %r69};
	st.local.v4.u32 	[%rd24+1472], {%r70, %r69, %r69, %r69};
	st.local.v4.u32 	[%rd24+1488], {%r69, %r69, %r69, %r69};
	st.local.v4.u32 	[%rd24+1504], {%r69, %r69, %r69, %r69};
	st.local.v4.u32 	[%rd24+1520], {%r69, %r69, %r69, %r69};
	st.local.v4.u32 	[%rd24+1536], {%r69, %r70, %r70, %r69};
	st.local.v4.u32 	[%rd24+1552], {%r70, %r69, %r69, %r69};
	st.local.v4.u32 	[%rd24+1568], {%r70, %r69, %r69, %r69};
	st.local.v4.u32 	[%rd24+1584], {%r69, %r69, %r69, %r69};
	st.local.v4.u32 	[%rd24+1600], {%r70, %r70, %r70, %r69};
	st.local.v4.u32 	[%rd24+1616], {%r70, %r69, %r69, %r69};
	st.local.v4.u32 	[%rd24+1632], {%r70, %r69, %r69, %r69};
	st.local.v4.u32 	[%rd24+1648], {%r69, %r69, %r69, %r69};
	st.local.v4.u32 	[%rd24+1664], {%r70, %r69, %r69, %r69};
	st.local.v4.u32 	[%rd24+1680], {%r69, %r69, %r69, %r69};
	st.local.v4.u32 	[%rd24+1696], {%r69, %r69, %r69, %r69};
	st.local.v4.u32 	[%rd24+1712], {%r69, %r69, %r69, %r69};
	st.local.v4.u32 	[%rd24+1728], {%r70, %r69, %r69, %r69};
	st.local.v4.u32 	[%rd24+1744], {%r69, %r69, %r69, %r69};
	st.local.v4.u32 	[%rd24+1760], {%r69, %r69, %r69, %r69};
	st.local.v4.u32 	[%rd24+1776], {%r69, %r69, %r69, %r69};
	st.local.v4.u32 	[%rd24+1792], {%r70, %r69, %r69, %r69};
	st.local.v4.u32 	[%rd24+1808], {%r69, %r69, %r69, %r69};
	st.local.v4.u32 	[%rd24+1824], {%r69, %r69, %r69, %r69};
	st.local.v4.u32 	[%rd24+1840], {%r69, %r69, %r69, %r69};
	st.local.v4.u32 	[%rd24+1856], {%r70, %r69, %r69, %r69};
	st.local.v4.u32 	[%rd24+1872], {%r69, %r69, %r69, %r69};
	st.local.v4.u32 	[%rd24+1888], {%r69, %r69, %r69, %r69};
	st.local.v4.u32 	[%rd24+1904], {%r69, %r69, %r69, %r69};
	st.local.v4.u32 	[%rd24+1920], {%r69, %r69, %r69, %r69};
	st.local.v4.u32 	[%rd24+1936], {%r69, %r69, %r69, %r69};
	st.local.v4.u32 	[%rd24+1952], {%r69, %r69, %r69, %r69};
	st.local.v4.u32 	[%rd24+1968], {%r69, %r69, %r69, %r69};
	st.local.v4.u32 	[%rd24+1984], {%r69, %r69, %r69, %r69};
	st.local.v4.u32 	[%rd24+2000], {%r69, %r69, %r69, %r69};
	st.local.v4.u32 	[%rd24+2016], {%r69, %r69, %r69, %r69};
	st.local.v4.u32 	[%rd24+2032], {%r69, %r69, %r69, %r69};
	mul.wide.u32 	%rd41, %r157, 4;
	add.s64 	%rd42, %rd24, %rd41;
	ld.local.u32 	%r158, [%rd42];
	shl.b32 	%r159, %r158, 22;
	add.s32 	%r160, %r159, %r149;
	shr.u32 	%r161, %r17, 14;
	and.b32  	%r162, %r161, 448;
	shr.u32 	%r163, %r48, 17;
	and.b32  	%r164, %r163, 56;
	shr.u32 	%r165, %r55, 20;
	and.b32  	%r166, %r165, 7;
	or.b32  	%r167, %r164, %r166;
	or.b32  	%r168, %r167, %r162;
	st.local.v4.u32 	[%rd24], {%r69, %r69, %r69, %r69};
	st.local.v4.u32 	[%rd24+16], {%r69, %r69, %r69, %r70};
	st.local.v4.u32 	[%rd24+32], {%r69, %r69, %r69, %r70};
	st.local.v4.u32 	[%rd24+48], {%r69, %r70, %r70, %r69};
	st.local.v4.u32 	[%rd24+64], {%r69, %r69, %r69, %r70};
	st.local.v4.u32 	[%rd24+80], {%r69, %r70, %r70, %r70};
	st.local.v4.u32 	[%rd24+96], {%r69, %r70, %r70, %r70};
	st.local.v4.u32 	[%rd24+112], {%r70, %r70, %r70, %r69};
	st.local.v4.u32 	[%rd24+128], {%r69, %r69, %r69, %r70};
	st.local.v4.u32 	[%rd24+144], {%r69, %r70, %r70, %r69};
	st.local.v4.u32 	[%rd24+160], {%r69, %r70, %r70, %r69};
	st.local.v4.u32 	[%rd24+176], {%r70, %r69, %r69, %r69};
	st.local.v4.u32 	[%rd24+192], {%r69, %r70, %r70, %r70};
	st.local.v4.u32 	[%rd24+208], {%r70, %r70, %r70, %r69};
	st.local.v4.u32 	[%rd24+224], {%r70, %r70, %r70, %r69};
	st.local.v4.u32 	[%rd24+240], {%r70, %r69, %r69, %r69};
	st.local.v4.u32 	[%rd24+256], {%r69, %r69, %r69, %r70};
	st.local.v4.u32 	[%rd24+272], {%r69, %r70, %r70, %r69};
	st.local.v4.u32 	[%rd24+288], {%r69, %r70, %r70, %r69};
	st.local.v4.u32 	[%rd24+304], {%r70, %r69, %r69, %r69};
	st.local.v4.u32 	[%rd24+320], {%r69, %r70, %r70, %r70};
	st.local.v4.u32 	[%rd24+336], {%r70, %r70, %r70, %r69};
	st.local.v4.u32 	[%rd24+352], {%r70, %r70, %r70, %r69};
	st.local.v4.u32 	[%rd24+368], {%r70, %r69, %r69, %r69};
	st.local.v4.u32 	[%rd24+384], {%r69, %r70, %r70, %r69};
	st.local.v4.u32 	[%rd24+400], {%r70, %r69, %r69, %r69};
	st.local.v4.u32 	[%rd24+416], {%r70, %r69, %r69, %r69};
	st.local.v4.u32 	[%rd24+432], {%r69, %r69, %r69, %r69};
	st.local.v4.u32 	[%rd24+448], {%r70, %r70, %r70, %r69};
	st.local.v4.u32 	[%rd24+464], {%r70, %r69, %r69, %r69};
	st.local.v4.u32 	[%rd24+480], {%r70, %r69, %r69, %r69};
	st.local.v4.u32 	[%rd24+496], {%r69, %r69, %r69, %r69};
	st.local.v4.u32 	[%rd24+512], {%r69, %r69, %r69, %r70};
	st.local.v4.u32 	[%rd24+528], {%r69, %r70, %r70, %r69};
	st.local.v4.u32 	[%rd24+544], {%r69, %r70, %r70, %r69};
	st.local.v4.u32 	[%rd24+560], {%r70, %r69, %r69, %r69};
	st.local.v4.u32 	[%rd24+576], {%r69, %r70, %r70, %r70};
	st.local.v4.u32 	[%rd24+592], {%r70, %r70, %r70, %r69};
	st.local.v4.u32 	[%rd24+608], {%r70, %r70, %r70, %r69};
	st.local.v4.u32 	[%rd24+624], {%r70, %r69, %r69, %r69};
	st.local.v4.u32 	[%rd24+640], {%r69, %r70, %r70, %r69};
	st.local.v4.u32 	[%rd24+656], {%r70, %r69, %r69, %r69};
	st.local.v4.u32 	[%rd24+672], {%r70, %r69, %r69, %r69};
	st.local.v4.u32 	[%rd24+688], {%r69, %r69, %r69, %r69};
	st.local.v4.u32 	[%rd24+704], {%r70, %r70, %r70, %r69};
	st.local.v4.u32 	[%rd24+720], {%r70, %r69, %r69, %r69};
	st.local.v4.u32 	[%rd24+736], {%r70, %r69, %r69, %r69};
	st.local.v4.u32 	[%rd24+752], {%r69, %r69, %r69, %r69};
	st.local.v4.u32 	[%rd24+768], {%r69, %r70, %r70, %r69};
	st.local.v4.u32 	[%rd24+784], {%r70, %r69, %r69, %r69};
	st.local.v4.u32 	[%rd24+800], {%r70, %r69, %r69, %r69};
	st.local.v4.u32 	[%rd24+816], {%r69, %r69, %r69, %r69};
	st.local.v4.u32 	[%rd24+832], {%r70, %r70, %r70, %r69};
	st.local.v4.u32 	[%rd24+848], {%r70, %r69, %r69, %r69};
	st.local.v4.u32 	[%rd24+864], {%r70, %r69, %r69, %r69};
	st.local.v4.u32 	[%rd24+880], {%r69, %r69, %r69, %r69};
	st.local.v4.u32 	[%rd24+896], {%r70, %r69, %r69, %r69};
	st.local.v4.u32 	[%rd24+912], {%r69, %r69, %r69, %r69};
	st.local.v4.u32 	[%rd24+928], {%r69, %r69, %r69, %r69};
	st.local.v4.u32 	[%rd24+944], {%r69, %r69, %r69, %r69};
	st.local.v4.u32 	[%rd24+960], {%r70, %r69, %r69, %r69};
	st.local.v4.u32 	[%rd24+976], {%r69, %r69, %r69, %r69};
	st.local.v4.u32 	[%rd24+992], {%r69, %r69, %r69, %r69};
	st.local.v4.u32 	[%rd24+1008], {%r69, %r69, %r69, %r69};
	st.local.v4.u32 	[%rd24+1024], {%r69, %r69, %r69, %r70};
	st.local.v4.u32 	[%rd24+1040], {%r69, %r70, %r70, %r69};
	st.local.v4.u32 	[%rd24+1056], {%r69, %r70, %r70, %r69};
	st.local.v4.u32 	[%rd24+1072], {%r70, %r69, %r69, %r69};
	st.local.v4.u32 	[%rd24+1088], {%r69, %r70, %r70, %r70};
	st.local.v4.u32 	[%rd24+1104], {%r70, %r70, %r70, %r69};
	st.local.v4.u32 	[%rd24+1120], {%r70, %r70, %r70, %r69};
	st.local.v4.u32 	[%rd24+1136], {%r70, %r69, %r69, %r69};
	st.local.v4.u32 	[%rd24+1152], {%r69, %r70, %r70, %r69};
	st.local.v4.u32 	[%rd24+1168], {%r70, %r69, %r69, %r69};
	st.local.v4.u32 	[%rd24+1184], {%r70, %r69, %r69, %r69};
	st.local.v4.u32 	[%rd24+1200], {%r69, %r69, %r69, %r69};
	st.local.v4.u32 	[%rd24+1216], {%r70, %r70, %r70, %r69};
	st.local.v4.u32 	[%rd24+1232], {%r70, %r69, %r69, %r69};
	st.local.v4.u32 	[%rd24+1248], {%r70, %r69, %r69, %r69};
	st.local.v4.u32 	[%rd24+1264], {%r69, %r69, %r69, %r69};
	st.local.v4.u32 	[%rd24+1280], {%r69, %r70, %r70, %r69};
	st.local.v4.u32 	[%rd24+1296], {%r70, %r69, %r69, %r69};
	st.local.v4.u32 	[%rd24+1312], {%r70, %r69, %r69, %r69};
	st.local.v4.u32 	[%rd24+1328], {%r69, %r69, %r69, %r69};
	st.local.v4.u32 	[%rd24+1344], {%r70, %r70, %r70, %r69};
	st.local.v4.u32 	[%rd24+1360], {%r70, %r69, %r69, %r69};
	st.local.v4.u32 	[%rd24+1376], {%r70, %r69, %r69, %r69};
	st.local.v4.u32 	[%rd24+1392], {%r69, %r69, %r69, %r69};
	st.local.v4.u32 	[%rd24+1408], {%r70, %r69, %r69, %r69};
	st.local.v4.u32 	[%rd24+1424], {%r69, %r69, %r69, %r69};
	st.local.v4.u32 	[%rd24+1440], {%r69, %r69, %r69, %r69};
	st.local.v4.u32 	[%rd24+1456], {%r69, %r69, %r69, %r69};
	st.local.v4.u32 	[%rd24+1472], {%r70, %r69, %r69, %r69};
	st.local.v4.u32 	[%rd24+1488], {%r69, %r69, %r69, %r69};
	st.local.v4.u32 	[%rd24+1504], {%r69, %r69, %r69, %r69};
	st.local.v4.u32 	[%rd24+1520], {%r69, %r69, %r69, %r69};
	st.local.v4.u32 	[%rd24+1536], {%r69, %r70, %r70, %r69};
	st.local.v4.u32 	[%rd24+1552], {%r70, %r69, %r69, %r69};
	st.local.v4.u32 	[%rd24+1568], {%r70, %r69, %r69, %r69};
	st.local.v4.u32 	[%rd24+1584], {%r69, %r69, %r69, %r69};
	st.local.v4.u32 	[%rd24+1600], {%r70, %r70, %r70, %r69};
	st.local.v4.u32 	[%rd24+1616], {%r70, %r69, %r69, %r69};
	st.local.v4.u32 	[%rd24+1632], {%r70, %r69, %r69, %r69};
	st.local.v4.u32 	[%rd24+1648], {%r69, %r69, %r69, %r69};
	st.local.v4.u32 	[%rd24+1664], {%r70, %r69, %r69, %r69};
	st.local.v4.u32 	[%rd24+1680], {%r69, %r69, %r69, %r69};
	st.local.v4.u32 	[%rd24+1696], {%r69, %r69, %r69, %r69};
	st.local.v4.u32 	[%rd24+1712], {%r69, %r69, %r69, %r69};
	st.local.v4.u32 	[%rd24+1728], {%r70, %r69, %r69, %r69};
	st.local.v4.u32 	[%rd24+1744], {%r69, %r69, %r69, %r69};
	st.local.v4.u32 	[%rd24+1760], {%r69, %r69, %r69, %r69};
	st.local.v4.u32 	[%rd24+1776], {%r69, %r69, %r69, %r69};
	st.local.v4.u32 	[%rd24+1792], {%r70, %r69, %r69, %r69};
	st.local.v4.u32 	[%rd24+1808], {%r69, %r69, %r69, %r69};
	st.local.v4.u32 	[%rd24+1824], {%r69, %r69, %r69, %r69};
	st.local.v4.u32 	[%rd24+1840], {%r69, %r69, %r69, %r69};
	st.local.v4.u32 	[%rd24+1856], {%r70, %r69, %r69, %r69};
	st.local.v4.u32 	[%rd24+1872], {%r69, %r69, %r69, %r69};
	st.local.v4.u32 	[%rd24+1888], {%r69, %r69, %r69, %r69};
	st.local.v4.u32 	[%rd24+1904], {%r69, %r69, %r69, %r69};
	st.local.v4.u32 	[%rd24+1920], {%r69, %r69, %r69, %r69};
	st.local.v4.u32 	[%rd24+1936], {%r69, %r69, %r69, %r69};
	st.local.v4.u32 	[%rd24+1952], {%r69, %r69, %r69, %r69};
	st.local.v4.u32 	[%rd24+1968], {%r69, %r69, %r69, %r69};
	st.local.v4.u32 	[%rd24+1984], {%r69, %r69, %r69, %r69};
	st.local.v4.u32 	[%rd24+2000], {%r69, %r69, %r69, %r69};
	st.local.v4.u32 	[%rd24+2016], {%r69, %r69, %r69, %r69};
	st.local.v4.u32 	[%rd24+2032], {%r69, %r69, %r69, %r69};
	mul.wide.u32 	%rd43, %r168, 4;
	add.s64 	%rd44, %rd24, %rd43;
	ld.local.u32 	%r169, [%rd44];
	shl.b32 	%r170, %r169, 21;
	add.s32 	%r171, %r170, %r160;
	shr.u32 	%r172, %r17, 13;
	and.b32  	%r173, %r172, 448;
	shr.u32 	%r174, %r48, 16;
	and.b32  	%r175, %r174, 56;
	shr.u32 	%r176, %r55, 19;
	and.b32  	%r177, %r176, 7;
	or.b32  	%r178, %r175, %r177;
	or.b32  	%r179, %r178, %r173;
	st.local.v4.u32 	[%rd24], {%r69, %r69, %r69, %r69};
	st.local.v4.u32 	[%rd24+16], {%r69, %r69, %r69, %r70};
	st.local.v4.u32 	[%rd24+32], {%r69, %r69, %r69, %r70};
	st.local.v4.u32 	[%rd24+48], {%r69, %r70, %r70, %r69};
	st.local.v4.u32 	[%rd24+64], {%r69, %r69, %r69, %r70};
	st.local.v4.u32 	[%rd24+80], {%r69, %r70, %r70, %r70};
	st.local.v4.u32 	[%rd24+96], {%r69, %r70, %r70, %r70};
	st.local.v4.u32 	[%rd24+112], {%r70, %r70, %r70, %r69};
	st.local.v4.u32 	[%rd24+128], {%r69, %r69, %r69, %r70};
	st.local.v4.u32 	[%rd24+144], {%r69, %r70, %r70, %r69};
	st.local.v4.u32 	[%rd24+160], {%r69, %r70, %r70, %r69};
	st.local.v4.u32 	[%rd24+176], {%r70, %r69, %r69, %r69};
	st.local.v4.u32 	[%rd24+192], {%r69, %r70, %r70, %r70};
	st.local.v4.u32 	[%rd24+208], {%r70, %r70, %r70, %r69};
	st.local.v4.u32 	[%rd24+224], {%r70, %r70, %r70, %r69};
	st.local.v4.u32 	[%rd24+240], {%r70, %r69, %r69, %r69};
	st.local.v4.u32 	[%rd24+256], {%r69, %r69, %r69, %r70};
	st.local.v4.u32 	[%rd24+272], {%r69, %r70, %r70, %r69};
	st.local.v4.u32 	[%rd24+288], {%r69, %r70, %r70, %r69};
	st.local.v4.u32 	[%rd24+304], {%r70, %r69, %r69, %r69};
	st.local.v4.u32 	[%rd24+320], {%r69, %r70, %r70, %r70};
	st.local.v4.u32 	[%rd24+336], {%r70, %r70, %r70, %r69};
	st.local.v4.u32 	[%rd24+352], {%r70, %r70, %r70, %r69};
	st.local.v4.u32 	[%rd24+368], {%r70, %r69, %r69, %r69};
	st.local.v4.u32 	[%rd24+384], {%r69, %r70, %r70, %r69};
	st.local.v4.u32 	[%rd24+400], {%r70, %r69, %r69, %r69};
	st.local.v4.u32 	[%rd24+416], {%r70, %r69, %r69, %r69};
	st.local.v4.u32 	[%rd24+432], {%r69, %r69, %r69, %r69};
	st.local.v4.u32 	[%rd24+448], {%r70, %r70, %r70, %r69};
	st.local.v4.u32 	[%rd24+464], {%r70, %r69, %r69, %r69};
	st.local.v4.u32 	[%rd24+480], {%r70, %r69, %r69, %r69};
	st.local.v4.u32 	[%rd24+496], {%r69, %r69, %r69, %r69};
	st.local.v4.u32 	[%rd24+512], {%r69, %r69, %r69, %r70};
	st.local.v4.u32 	[%rd24+528], {%r69, %r70, %r70, %r69};
	st.local.v4.u32 	[%rd24+544], {%r69, %r70, %r70, %r69};
	st.local.v4.u32 	[%rd24+560], {%r70, %r69, %r69, %r69};
	st.local.v4.u32 	[%rd24+576], {%r69, %r70, %r70, %r70};
	st.local.v4.u32 	[%rd24+592], {%r70, %r70, %r70, %r69};
	st.local.v4.u32 	[%rd24+608], {%r70, %r70, %r70, %r69};
	st.local.v4.u32 	[%rd24+624], {%r70, %r69, %r69, %r69};
	st.local.v4.u32 	[%rd24+640], {%r69, %r70, %r70, %r69};
	st.local.v4.u32 	[%rd24+656], {%r70, %r69, %r69, %r69};
	st.local.v4.u32 	[%rd24+672], {%r70, %r69, %r69, %r69};
	st.local.v4.u32 	[%rd24+688], {%r69, %r69, %r69, %r69};
	st.local.v4.u32 	[%rd24+704], {%r70, %r70, %r70, %r69};
	st.local.v4.u32 	[%rd24+720], {%r70, %r69, %r69, %r69};
	st.local.v4.u32 	[%rd24+736], {%r70, %r69, %r69, %r69};
	st.local.v4.u32 	[%rd24+752], {%r69, %r69, %r69, %r69};
	st.local.v4.u32 	[%rd24+768], {%r69, %r70, %r70, %r69};
	st.local.v4.u32 	[%rd24+784], {%r70, %r69, %r69, %r69};
	st.local.v4.u32 	[%rd24+800], {%r70, %r69, %r69, %r69};
	st.local.v4.u32 	[%rd24+816], {%r69, %r69, %r69, %r69};
	st.local.v4.u32 	[%rd24+832], {%r70, %r70, %r70, %r69};
	st.local.v4.u32 	[%rd24+848], {%r70, %r69, %r69, %r69};
	st.local.v4.u32 	[%rd24+864], {%r70, %r69, %r69, %r69};
	st.local.v4.u32 	[%rd24+880], {%r69, %r69, %r69, %r69};
	st.local.v4.u32 	[%rd24+896], {%r70, %r69, %r69, %r69};
	st.local.v4.u32 	[%rd24+912], {%r69, %r69, %r69, %r69};
	st.local.v4.u32 	[%rd24+928], {%r69, %r69, %r69, %r69};
	st.local.v4.u32 	[%rd24+944], {%r69, %r69, %r69, %r69};
	st.local.v4.u32 	[%rd24+960], {%r70, %r69, %r69, %r69};
	st.local.v4.u32 	[%rd24+976], {%r69, %r69, %r69, %r69};
	st.local.v4.u32 	[%rd24+992], {%r69, %r69, %r69, %r69};
	st.local.v4.u32 	[%rd24+1008], {%r69, %r69, %r69, %r69};
	st.local.v4.u32 	[%rd24+1024], {%r69, %r69, %r69, %r70};
	st.local.v4.u32 	[%rd24+1040], {%r69, %r70, %r70, %r69};
	st.local.v4.u32 	[%rd24+1056], {%r69, %r70, %r70, %r69};
	st.local.v4.u32 	[%rd24+1072], {%r70, %r69, %r69, %r69};
	st.local.v4.u32 	[%rd24+1088], {%r69, %r70, %r70, %r70};
	st.local.v4.u32 	[%rd24+1104], {%r70, %r70, %r70, %r69};
	st.local.v4.u32 	[%rd24+1120], {%r70, %r70, %r70, %r69};
	st.local.v4.u32 	[%rd24+1136], {%r70, %r69, %r69, %r69};
	st.local.v4.u32 	[%rd24+1152], {%r69, %r70, %r70, %r69};
	st.local.v4.u32 	[%rd24+1168], {%r70, %r69, %r69, %r69};
	st.local.v4.u32 	[%rd24+1184], {%r70, %r69, %r69, %r69};
	st.local.v4.u32 	[%rd24+1200], {%r69, %r69, %r69, %r69};
	st.local.v4.u32 	[%rd24+1216], {%r70, %r70, %r70, %r69};
	st.local.v4.u32 	[%rd24+1232], {%r70, %r69, %r69, %r69};
	st.local.v4.u32 	[%rd24+1248], {%r70, %r69, %r69, %r69};
	st.local.v4.u32 	[%rd24+1264], {%r69, %r69, %r69, %r69};
	st.local.v4.u32 	[%rd24+1280], {%r69, %r70, %r70, %r69};
	st.local.v4.u32 	[%rd24+1296], {%r70, %r69, %r69, %r69};
	st.local.v4.u32 	[%rd24+1312], {%r70, %r69, %r69, %r69};
	st.local.v4.u32 	[%rd24+1328], {%r69, %r69, %r69, %r69};
	st.local.v4.u32 	[%rd24+1344], {%r70, %r70, %r70, %r69};
	st.local.v4.u32 	[%rd24+1360], {%r70, %r69, %r69, %r69};
	st.local.v4.u32 	[%rd24+1376], {%r70, %r69, %r69, %r69};
	st.local.v4.u32 	[%rd24+1392], {%r69, %r69, %r69, %r69};
	st.local.v4.u32 	[%rd24+1408], {%r70, %r69, %r69, %r69};
	st.local.v4.u32 	[%rd24+1424], {%r69, %r69, %r69, %r69};
	st.local.v4.u32 	[%rd24+1440], {%r69, %r69, %r69, %r69};
	st.local.v4.u32 	[%rd24+1456], {%r69, %r69, %r69, %r69};
	st.local.v4.u32 	[%rd24+1472], {%r70, %r69, %r69, %r69};
	st.local.v4.u32 	[%rd24+1488], {%r69, %r69, %r69, %r69};
	st.local.v4.u32 	[%rd24+1504], {%r69, %r69, %r69, %r69};
	st.local.v4.u32 	[%rd24+1520], {%r69, %r69, %r69, %r69};
	st.local.v4.u32 	[%rd24+1536], {%r69, %r70, %r70, %r69};
	st.local.v4.u32 	[%rd24+1552], {%r70, %r69, %r69, %r69};
	st.local.v4.u32 	[%rd24+1568], {%r70, %r69, %r69, %r69};
	st.local.v4.u32 	[%rd24+1584], {%r69, %r69, %r69, %r69};
	st.local.v4.u32 	[%rd24+1600], {%r70, %r70, %r70, %r69};
	st.local.v4.u32 	[%rd24+1616], {%r70, %r69, %r69, %r69};
	st.local.v4.u32 	[%rd24+1632], {%r70, %r69, %r69, %r69};
	st.local.v4.u32 	[%rd24+1648], {%r69, %r69, %r69, %r69};
	st.local.v4.u32 	[%rd24+1664], {%r70, %r69, %r69, %r69};
	st.local.v4.u32 	[%rd24+1680], {%r69, %r69, %r69, %r69};
	st.local.v4.u32 	[%rd24+1696], {%r69, %r69, %r69, %r69};
	st.local.v4.u32 	[%rd24+1712], {%r69, %r69, %r69, %r69};
	st.local.v4.u32 	[%rd24+1728], {%r70, %r69, %r69, %r69};
	st.local.v4.u32 	[%rd24+1744], {%r69, %r69, %r69, %r69};
	st.local.v4.u32 	[%rd24+1760], {%r69, %r69, %r69, %r69};
	st.local.v4.u32 	[%rd24+1776], {%r69, %r69, %r69, %r69};
	st.local.v4.u32 	[%rd24+1792], {%r70, %r69, %r69, %r69};
	st.local.v4.u32 	[%rd24+1808], {%r69, %r69, %r69, %r69};
	st.local.v4.u32 	[%rd24+1824], {%r69, %r69, %r69, %r69};
	st.local.v4.u32 	[%rd24+1840], {%r69, %r69, %r69, %r69};
	st.local.v4.u32 	[%rd24+1856], {%r70, %r69, %r69, %r69};
	st.local.v4.u32 	[%rd24+1872], {%r69, %r69, %r69, %r69};
	st.local.v4.u32 	[%rd24+1888], {%r69, %r69, %r69, %r69};
	st.local.v4.u32 	[%rd24+1904], {%r69, %r69, %r69, %r69};
	st.local.v4.u32 	[%rd24+1920], {%r69, %r69, %r69, %r69};
	st.local.v4.u32 	[%rd24+1936], {%r69, %r69, %r69, %r69};
	st.local.v4.u32 	[%rd24+1952], {%r69, %r69, %r69, %r69};
	st.local.v4.u32 	[%rd24+1968], {%r69, %r69, %r69, %r69};
	st.local.v4.u32 	[%rd24+1984], {%r69, %r69, %r69, %r69};
	st.local.v4.u32 	[%rd24+2000], {%r69, %r69, %r69, %r69};
	st.local.v4.u32 	[%rd24+2016], {%r69, %r69, %r69, %r69};
	st.local.v4.u32 	[%rd24+2032], {%r69, %r69, %r69, %r69};
	mul.wide.u32 	%rd45, %r179, 4;
	add.s64 	%rd46, %rd24, %rd45;
	ld.local.u32 	%r180, [%rd46];
	shl.b32 	%r181, %r180, 20;
	add.s32 	%r182, %r181, %r171;
	shr.u32 	%r183, %r17, 12;
	and.b32  	%r184, %r183, 448;
	shr.u32 	%r185, %r48, 15;
	and.b32  	%r186, %r185, 56;
	shr.u32 	%r187, %r55, 18;
	and.b32  	%r188, %r187, 7;
	or.b32  	%r189, %r186, %r188;
	or.b32  	%r190, %r189, %r184;
	st.local.v4.u32 	[%rd24], {%r69, %r69, %r69, %r69};
	st.local.v4.u32 	[%rd24+16], {%r69, %r69, %r69, %r70};
	st.local.v4.u32 	[%rd24+32], {%r69, %r69, %r69, %r70};
	st.local.v4.u32 	[%rd24+48], {%r69, %r70, %r70, %r69};
	st.local.v4.u32 	[%rd24+64], {%r69, %r69, %r69, %r70};
	st.local.v4.u32 	[%rd24+80], {%r69, %r70, %r70, %r70};
	st.local.v4.u32 	[%rd24+96], {%r69, %r70, %r70, %r70};
	st.local.v4.u32 	[%rd24+112], {%r70, %r70, %r70, %r69};
	st.local.v4.u32 	[%rd24+128], {%r69, %r69, %r69, %r70};
	st.local.v4.u32 	[%rd24+144], {%r69, %r70, %r70, %r69};
	st.local.v4.u32 	[%rd24+160], {%r69, %r70, %r70, %r69};
	st.local.v4.u32 	[%rd24+176], {%r70, %r69, %r69, %r69};
	st.local.v4.u32 	[%rd24+192], {%r69, %r70, %r70, %r70};
	st.local.v4.u32 	[%rd24+208], {%r70, %r70, %r70, %r69};
	st.local.v4.u32 	[%rd24+224], {%r70, %r70, %r70, %r69};
	st.local.v4.u32 	[%rd24+240], {%r70, %r69, %r69, %r69};
	st.local.v4.u32 	[%rd24+256], {%r69, %r69, %r69, %r70};
	st.local.v4.u32 	[%rd24+272], {%r69, %r70, %r70, %r69};
	st.local.v4.u32 	[%rd24+288], {%r69, %r70, %r70, %r69};
	st.local.v4.u32 	[%rd24+304], {%r70, %r69, %r69, %r69};
	st.local.v4.u32 	[%rd24+320], {%r69, %r70, %r70, %r70};
	st.local.v4.u32 	[%rd24+336], {%r70, %r70, %r70, %r69};
	st.local.v4.u32 	[%rd24+352], {%r70, %r70, %r70, %r69};
	st.local.v4.u32 	[%rd24+368], {%r70, %r69, %r69, %r69};
	st.local.v4.u32 	[%rd24+384], {%r69, %r70, %r70, %r69};
	st.local.v4.u32 	[%rd24+400], {%r70, %r69, %r69, %r69};
	st.local.v4.u32 	[%rd24+416], {%r70, %r69, %r69, %r69};
	st.local.v4.u32 	[%rd24+432], {%r69, %r69, %r69, %r69};
	st.local.v4.u32 	[%rd24+448], {%r70, %r70, %r70, %r69};
	st.local.v4.u32 	[%rd24+464], {%r70, %r69, %r69, %r69};
	st.local.v4.u32 	[%rd24+480], {%r70, %r69, %r69, %r69};
	st.local.v4.u32 	[%rd24+496], {%r69, %r69, %r69, %r69};
	st.local.v4.u32 	[%rd24+512], {%r69, %r69, %r69, %r70};
	st.local.v4.u32 	[%rd24+528], {%r69, %r70, %r70, %r69};
	st.local.v4.u32 	[%rd24+544], {%r69, %r70, %r70, %r69};
	st.local.v4.u32 	[%rd24+560], {%r70, %r69, %r69, %r69};
	st.local.v4.u32 	[%rd24+576], {%r69, %r70, %r70, %r70};
	st.local.v4.u32 	[%rd24+592], {%r70, %r70, %r70, %r69};
	st.local.v4.u32 	[%rd24+608], {%r70, %r70, %r70, %r69};
	st.local.v4.u32 	[%rd24+624], {%r70, %r69, %r69, %r69};
	st.local.v4.u32 	[%rd24+640], {%r69, %r70, %r70, %r69};
	st.local.v4.u32 	[%rd24+656], {%r70, %r69, %r69, %r69};
	st.local.v4.u32 	[%rd24+672], {%r70, %r69, %r69, %r69};
	st.local.v4.u32 	[%rd24+688], {%r69, %r69, %r69, %r69};
	st.local.v4.u32 	[%rd24+704], {%r70, %r70, %r70, %r69};
	st.local.v4.u32 	[%rd24+720], {%r70, %r69, %r69, %r69};
	st.local.v4.u32 	[%rd24+736], {%r70, %r69, %r69, %r69};
	st.local.v4.u32 	[%rd24+752], {%r69, %r69, %r69, %r69};
	st.local.v4.u32 	[%rd24+768], {%r69, %r70, %r70, %r69};
	st.local.v4.u32 	[%rd24+784], {%r70, %r69, %r69, %r69};
	st.local.v4.u32 	[%rd24+800], {%r70, %r69, %r69, %r69};
	st.local.v4.u32 	[%rd24+816], {%r69, %r69, %r69, %r69};
	st.local.v4.u32 	[%rd24+832], {%r70, %r70, %r70, %r69};
	st.local.v4.u32 	[%rd24+848], {%r70, %r69, %r69, %r69};
	st.local.v4.u32 	[%rd24+864], {%r70, %r69, %r69, %r69};
	st.local.v4.u32 	[%rd24+880], {%r69, %r69, %r69, %r69};
	st.local.v4.u32 	[%rd24+896], {%r70, %r69, %r69, %r69};
	st.local.v4.u32 	[%rd24+912], {%r69, %r69, %r69, %r69};
	st.local.v4.u32 	[%rd24+928], {%r69, %r69, %r69, %r69};
	st.local.v4.u32 	[%rd24+944], {%r69, %r69, %r69, %r69};
	st.local.v4.u32 	[%rd24+960], {%r70, %r69, %r69, %r69};
	st.local.v4.u32 	[%rd24+976], {%r69, %r69, %r69, %r69};
	st.local.v4.u32 	[%rd24+992], {%r69, %r69, %r69, %r69};
	st.local.v4.u32 	[%rd24+1008], {%r69, %r69, %r69, %r69};
	st.local.v4.u32 	[%rd24+1024], {%r69, %r69, %r69, %r70};
	st.local.v4.u32 	[%rd24+1040], {%r69, %r70, %r70, %r69};
	st.local.v4.u32 	[%rd24+1056], {%r69, %r70, %r70, %r69};
	st.local.v4.u32 	[%rd24+1072], {%r70, %r69, %r69, %r69};
	st.local.v4.u32 	[%rd24+1088], {%r69, %r70, %r70, %r70};
	st.local.v4.u32 	[%rd24+1104], {%r70, %r70, %r70, %r69};
	st.local.v4.u32 	[%rd24+1120], {%r70, %r70, %r70, %r69};
	st.local.v4.u32 	[%rd24+1136], {%r70, %r69, %r69, %r69};
	st.local.v4.u32 	[%rd24+1152], {%r69, %r70, %r70, %r69};
	st.local.v4.u32 	[%rd24+1168], {%r70, %r69, %r69, %r69};
	st.local.v4.u32 	[%rd24+1184], {%r70, %r69, %r69, %r69};
	st.local.v4.u32 	[%rd24+1200], {%r69, %r69, %r69, %r69};
	st.local.v4.u32 	[%rd24+1216], {%r70, %r70, %r70, %r69};
	st.local.v4.u32 	[%rd24+1232], {%r70, %r69, %r69, %r69};
	st.local.v4.u32 	[%rd24+1248], {%r70, %r69, %r69, %r69};
	st.local.v4.u32 	[%rd24+1264], {%r69, %r69, %r69, %r69};
	st.local.v4.u32 	[%rd24+1280], {%r69, %r70, %r70, %r69};
	st.local.v4.u32 	[%rd24+1296], {%r70, %r69, %r69, %r69};
	st.local.v4.u32 	[%rd24+1312], {%r70, %r69, %r69, %r69};
	st.local.v4.u32 	[%rd24+1328], {%r69, %r69, %r69, %r69};
	st.local.v4.u32 	[%rd24+1344], {%r70, %r70, %r70, %r69};
	st.local.v4.u32 	[%rd24+1360], {%r70, %r69, %r69, %r69};
	st.local.v4.u32 	[%rd24+1376], {%r70, %r69, %r69, %r69};
	st.local.v4.u32 	[%rd24+1392], {%r69, %r69, %r69, %r69};
	st.local.v4.u32 	[%rd24+1408], {%r70, %r69, %r69, %r69};
	st.local.v4.u32 	[%rd24+1424], {%r69, %r69, %r69, %r69};
	st.local.v4.u32 	[%rd24+1440], {%r69, %r69, %r69, %r69};
	st.local.v4.u32 	[%rd24+1456], {%r69, %r69, %r69, %r69};
	st.local.v4.u32 	[%rd24+1472], {%r70, %r69, %r69, %r69};
	st.local.v4.u32 	[%rd24+1488], {%r69, %r69, %r69, %r69};
	st.local.v4.u32 	[%rd24+1504], {%r69, %r69, %r69, %r69};
	st.local.v4.u32 	[%rd24+1520], {%r69, %r69, %r69, %r69};
	st.local.v4.u32 	[%rd24+1536], {%r69, %r70, %r70, %r69};
	st.local.v4.u32 	[%rd24+1552], {%r70, %r69, %r69, %r69};
	st.local.v4.u32 	[%rd24+1568], {%r70, %r69, %r69, %r69};
	st.local.v4.u32 	[%rd24+1584], {%r69, %r69, %r69, %r69};
	st.local.v4.u32 	[%rd24+1600], {%r70, %r70, %r70, %r69};
	st.local.v4.u32 	[%rd24+1616], {%r70, %r69, %r69, %r69};
	st.local.v4.u32 	[%rd24+1632], {%r70, %r69, %r69, %r69};
	st.local.v4.u32 	[%rd24+1648], {%r69, %r69, %r69, %r69};
	st.local.v4.u32 	[%rd24+1664], {%r70, %r69, %r69, %r69};
	st.local.v4.u32 	[%rd24+1680], {%r69, %r69, %r69, %r69};
	st.local.v4.u32 	[%rd24+1696], {%r69, %r69, %r69, %r69};
	st.local.v4.u32 	[%rd24+1712], {%r69, %r69, %r69, %r69};
	st.local.v4.u32 	[%rd24+1728], {%r70, %r69, %r69, %r69};
	st.local.v4.u32 	[%rd24+1744], {%r69, %r69, %r69, %r69};
	st.local.v4.u32 	[%rd24+1760], {%r69, %r69, %r69, %r69};
	st.local.v4.u32 	[%rd24+1776], {%r69, %r69, %r69, %r69};
	st.local.v4.u32 	[%rd24+1792], {%r70, %r69, %r69, %r69};
	st.local.v4.u32 	[%rd24+1808], {%r69, %r69, %r69, %r69};
	st.local.v4.u32 	[%rd24+1824], {%r69, %r69, %r69, %r69};
	st.local.v4.u32 	[%rd24+1840], {%r69, %r69, %r69, %r69};
	st.local.v4.u32 	[%rd24+1856], {%r70, %r69, %r69, %r69};
	st.local.v4.u32 	[%rd24+1872], {%r69, %r69, %r69, %r69};
	st.local.v4.u32 	[%rd24+1888], {%r69, %r69, %r69, %r69};
	st.local.v4.u32 	[%rd24+1904], {%r69, %r69, %r69, %r69};
	st.local.v4.u32 	[%rd24+1920], {%r69, %r69, %r69, %r69};
	st.local.v4.u32 	[%rd24+1936], {%r69, %r69, %r69, %r69};
	st.local.v4.u32 	[%rd24+1952], {%r69, %r69, %r69, %r69};
	st.local.v4.u32 	[%rd24+1968], {%r69, %r69, %r69, %r69};
	st.local.v4.u32 	[%rd24+1984], {%r69, %r69, %r69, %r69};
	st.local.v4.u32 	[%rd24+2000], {%r69, %r69, %r69, %r69};
	st.local.v4.u32 	[%rd24+2016], {%r69, %r69, %r69, %r69};
	st.local.v4.u32 	[%rd24+2032], {%r69, %r69, %r69, %r69};
	mul.wide.u32 	%rd47, %r190, 4;
	add.s64 	%rd48, %rd24, %rd47;
	ld.local.u32 	%r191, [%rd48];
	shl.b32 	%r192, %r191, 19;
	add.s32 	%r193, %r192, %r182;
	shr.u32 	%r194, %r17, 11;
	and.b32  	%r195, %r194, 448;
	shr.u32 	%r196, %r48, 14;
	and.b32  	%r197, %r196, 56;
	shr.u32 	%r198, %r55, 17;
	and.b32  	%r199, %r198, 7;
	or.b32  	%r200, %r197, %r199;
	or.b32  	%r201, %r200, %r195;
	st.local.v4.u32 	[%rd24], {%r69, %r69, %r69, %r69};
	st.local.v4.u32 	[%rd24+16], {%r69, %r69, %r69, %r70};
	st.local.v4.u32 	[%rd24+32], {%r69, %r69, %r69, %r70};
	st.local.v4.u32 	[%rd24+48], {%r69, %r70, %r70, %r69};
	st.local.v4.u32 	[%rd24+64], {%r69, %r69, %r69, %r70};
	st.local.v4.u32 	[%rd24+80], {%r69, %r70, %r70, %r70};
	st.local.v4.u32 	[%rd24+96], {%r69, %r70, %r70, %r70};
	st.local.v4.u32 	[%rd24+112], {%r70, %r70, %r70, %r69};
	st.local.v4.u32 	[%rd24+128], {%r69, %r69, %r69, %r70};
	st.local.v4.u32 	[%rd24+144], {%r69, %r70, %r70, %r69};
	st.local.v4.u32 	[%rd24+160], {%r69, %r70, %r70, %r69};
	st.local.v4.u32 	[%rd24+176], {%r70, %r69, %r69, %r69};
	st.local.v4.u32 	[%rd24+192], {%r69, %r70, %r70, %r70};
	st.local.v4.u32 	[%rd24+208], {%r70, %r70, %r70, %r69};
	st.local.v4.u32 	[%rd24+224], {%r70, %r70, %r70, %r69};
	st.local.v4.u32 	[%rd24+240], {%r70, %r69, %r69, %r69};
	st.local.v4.u32 	[%rd24+256], {%r69, %r69, %r69, %r70};
	st.local.v4.u32 	[%rd24+272], {%r69, %r70, %r70, %r69};
	st.local.v4.u32 	[%rd24+288], {%r69, %r70, %r70, %r69};
	st.local.v4.u32 	[%rd24+304], {%r70, %r69, %r69, %r69};
	st.local.v4.u32 	[%rd24+320], {%r69, %r70, %r70, %r70};
	st.local.v4.u32 	[%rd24+336], {%r70, %r70, %r70, %r69};
	st.local.v4.u32 	[%rd24+352], {%r70, %r70, %r70, %r69};
	st.local.v4.u32 	[%rd24+368], {%r70, %r69, %r69, %r69};
	st.local.v4.u32 	[%rd24+384], {%r69, %r70, %r70, %r69};
	st.local.v4.u32 	[%rd24+400], {%r70, %r69, %r69, %r69};
	st.local.v4.u32 	[%rd24+416], {%r70, %r69, %r69, %r69};
	st.local.v4.u32 	[%rd24+432], {%r69, %r69, %r69, %r69};
	st.local.v4.u32 	[%rd24+448], {%r70, %r70, %r70, %r69};
	st.local.v4.u32 	[%rd24+464], {%r70, %r69, %r69, %r69};
	st.local.v4.u32 	[%rd24+480], {%r70, %r69, %r69, %r69};
	st.local.v4.u32 	[%rd24+496], {%r69, %r69, %r69, %r69};
	st.local.v4.u32 	[%rd24+512], {%r69, %r69, %r69, %r70};
	st.local.v4.u32 	[%rd24+528], {%r69, %r70, %r70, %r69};
	st.local.v4.u32 	[%rd24+544], {%r69, %r70, %r70, %r69};
	st.local.v4.u32 	[%rd24+560], {%r70, %r69, %r69, %r69};
	st.local.v4.u32 	[%rd24+576], {%r69, %r70, %r70, %r70};
	st.local.v4.u32 	[%rd24+592], {%r70, %r70, %r70, %r69};
	st.local.v4.u32 	[%rd24+608], {%r70, %r70, %r70, %r69};
	st.local.v4.u32 	[%rd24+624], {%r70, %r69, %r69, %r69};
	st.local.v4.u32 	[%rd24+640], {%r69, %r70, %r70, %r69};
	st.local.v4.u32 	[%rd24+656], {%r70, %r69, %r69, %r69};
	st.local.v4.u32 	[%rd24+672], {%r70, %r69, %r69, %r69};
	st.local.v4.u32 	[%rd24+688], {%r69, %r69, %r69, %r69};
	st.local.v4.u32 	[%rd24+704], {%r70, %r70, %r70, %r69};
	st.local.v4.u32 	[%rd24+720], {%r70, %r69, %r69, %r69};
	st.local.v4.u32 	[%rd24+736], {%r70, %r69, %r69, %r69};
	st.local.v4.u32 	[%rd24+752], {%r69, %r69, %r69, %r69};
	st.local.v4.u32 	[%rd24+768], {%r69, %r70, %r70, %r69};
	st.local.v4.u32 	[%rd24+784], {%r70, %r69, %r69, %r69};
	st.local.v4.u32 	[%rd24+800], {%r70, %r69, %r69, %r69};
	st.local.v4.u32 	[%rd24+816], {%r69, %r69, %r69, %r69};
	st.local.v4.u32 	[%rd24+832], {%r70, %r70, %r70, %r69};
	st.local.v4.u32 	[%rd24+848], {%r70, %r69, %r69, %r69};
	st.local.v4.u32 	[%rd24+864], {%r70, %r69, %r69, %r69};
	st.local.v4.u32 	[%rd24+880], {%r69, %r69, %r69, %r69};
	st.local.v4.u32 	[%rd24+896], {%r70, %r69, %r69, %r69};
	st.local.v4.u32 	[%rd24+912], {%r69, %r69, %r69, %r69};
	st.local.v4.u32 	[%rd24+928], {%r69, %r69, %r69, %r69};
	st.local.v4.u32 	[%rd24+944], {%r69, %r69, %r69, %r69};
	st.local.v4.u32 	[%rd24+960], {%r70, %r69, %r69, %r69};
	st.local.v4.u32 	[%rd24+976], {%r69, %r69, %r69, %r69};
	st.local.v4.u32 	[%rd24+992], {%r69, %r69, %r69, %r69};
	st.local.v4.u32 	[%rd24+1008], {%r69, %r69, %r69, %r69};
	st.local.v4.u32 	[%rd24+1024], {%r69, %r69, %r69, %r70};
	st.local.v4.u32 	[%rd24+1040], {%r69, %r70, %r70, %r69};
	st.local.v4.u32 	[%rd24+1056], {%r69, %r70, %r70, %r69};
	st.local.v4.u32 	[%rd24+1072], {%r70, %r69, %r69, %r69};
	st.local.v4.u32 	[%rd24+1088], {%r69, %r70, %r70, %r70};
	st.local.v4.u32 	[%rd24+1104], {%r70, %r70, %r70, %r69};
	st.local.v4.u32 	[%rd24+1120], {%r70, %r70, %r70, %r69};
	st.local.v4.u32 	[%rd24+1136], {%r70, %r69, %r69, %r69};
	st.local.v4.u32 	[%rd24+1152], {%r69, %r70, %r70, %r69};
	st.local.v4.u32 	[%rd24+1168], {%r70, %r69, %r69, %r69};
	st.local.v4.u32 	[%rd24+1184], {%r70, %r69, %r69, %r69};
	st.local.v4.u32 	[%rd24+1200], {%r69, %r69, %r69, %r69};
	st.local.v4.u32 	[%rd24+1216], {%r70, %r70, %r70, %r69};
	st.local.v4.u32 	[%rd24+1232], {%r70, %r69, %r69, %r69};
	st.local.v4.u32 	[%rd24+1248], {%r70, %r69, %r69, %r69};
	st.local.v4.u32 	[%rd24+1264], {%r69, %r69, %r69, %r69};
	st.local.v4.u32 	[%rd24+1280], {%r69, %r70, %r70, %r69};
	st.local.v4.u32 	[%rd24+1296], {%r70, %r69, %r69, %r69};
	st.local.v4.u32 	[%rd24+1312], {%r70, %r69, %r69, %r69};
	st.local.v4.u32 	[%rd24+1328], {%r69, %r69, %r69, %r69};
	st.local.v4.u32 	[%rd24+1344], {%r70, %r70, %r70, %r69};
	st.local.v4.u32 	[%rd24+1360], {%r70, %r69, %r69, %r69};
	st.local.v4.u32 	[%rd24+1376], {%r70, %r69, %r69, %r69};
	st.local.v4.u32 	[%rd24+1392], {%r69, %r69, %r69, %r69};
	st.local.v4.u32 	[%rd24+1408], {%r70, %r69, %r69, %r69};
	st.local.v4.u32 	[%rd24+1424], {%r69, %r69, %r69, %r69};
	st.local.v4.u32 	[%rd24+1440], {%r69, %r69, %r69, %r69};
	st.local.v4.u32 	[%rd24+1456], {%r69, %r69, %r69, %r69};
	st.local.v4.u32 	[%rd24+1472], {%r70, %r69, %r69, %r69};
	st.local.v4.u32 	[%rd24+1488], {%r69, %r69, %r69, %r69};
	st.local.v4.u32 	[%rd24+1504], {%r69, %r69, %r69, %r69};
	st.local.v4.u32 	[%rd24+1520], {%r69, %r69, %r69, %r69};
	st.local.v4.u32 	[%rd24+1536], {%r69, %r70, %r70, %r69};
	st.local.v4.u32 	[%rd24+1552], {%r70, %r69, %r69, %r69};
	st.local.v4.u32 	[%rd24+1568], {%r70, %r69, %r69, %r69};
	st.local.v4.u32 	[%rd24+1584], {%r69, %r69, %r69, %r69};
	st.local.v4.u32 	[%rd24+1600], {%r70, %r70, %r70, %r69};
	st.local.v4.u32 	[%rd24+1616], {%r70, %r69, %r69, %r69};
	st.local.v4.u32 	[%rd24+1632], {%r70, %r69, %r69, %r69};
	st.local.v4.u32 	[%rd24+1648], {%r69, %r69, %r69, %r69};
	st.local.v4.u32 	[%rd24+1664], {%r70, %r69, %r69, %r69};
	st.local.v4.u32 	[%rd24+1680], {%r69, %r69, %r69, %r69};
	st.local.v4.u32 	[%rd24+1696], {%r69, %r69, %r69, %r69};
	st.local.v4.u32 	[%rd24+1712], {%r69, %r69, %r69, %r69};
	st.local.v4.u32 	[%rd24+1728], {%r70, %r69, %r69, %r69};
	st.local.v4.u32 	[%rd24+1744], {%r69, %r69, %r69, %r69};
	st.local.v4.u32 	[%rd24+1760], {%r69, %r69, %r69, %r69};
	st.local.v4.u32 	[%rd24+1776], {%r69, %r69, %r69, %r69};
	st.local.v4.u32 	[%rd24+1792], {%r70, %r69, %r69, %r69};
	st.local.v4.u32 	[%rd24+1808], {%r69, %r69, %r69, %r69};
	st.local.v4.u32 	[%rd24+1824], {%r69, %r69, %r69, %r69};
	st.local.v4.u32 	[%rd24+1840], {%r69, %r69, %r69, %r69};
	st.local.v4.u32 	[%rd24+1856], {%r70, %r69, %r69, %r69};
	st.local.v4.u32 	[%rd24+1872], {%r69, %r69, %r69, %r69};
	st.local.v4.u32 	[%rd24+1888], {%r69, %r69, %r69, %r69};
	st.local.v4.u32 	[%rd24+1904], {%r69, %r69, %r69, %r69};
	st.local.v4.u32 	[%rd24+1920], {%r69, %r69, %r69, %r69};
	st.local.v4.u32 	[%rd24+1936], {%r69, %r69, %r69, %r69};
	st.local.v4.u32 	[%rd24+1952], {%r69, %r69, %r69, %r69};
	st.local.v4.u32 	[%rd24+1968], {%r69, %r69, %r69, %r69};
	st.local.v4.u32 	[%rd24+1984], {%r69, %r69, %r69, %r69};
	st.local.v4.u32 	[%rd24+2000], {%r69, %r69, %r69, %r69};
	st.local.v4.u32 	[%rd24+2016], {%r69, %r69, %r69, %r69};
	st.local.v4.u32 	[%rd24+2032], {%r69, %r69, %r69, %r69};
	mul.wide.u32 	%rd49, %r201, 4;
	add.s64 	%rd50, %rd24, %rd49;
	ld.local.u32 	%r202, [%rd50];
	shl.b32 	%r203, %r202, 18;
	add.s32 	%r204, %r203, %r193;
	shr.u32 	%r205, %r17, 10;
	and.b32  	%r206, %r205, 448;
	shr.u32 	%r207, %r48, 13;
	and.b32  	%r208, %r207, 56;
	shr.u32 	%r209, %r55, 16;
	and.b32  	%r210, %r209, 7;
	or.b32  	%r211, %r208, %r210;
	or.b32  	%r212, %r211, %r206;
	st.local.v4.u32 	[%rd24], {%r69, %r69, %r69, %r69};
	st.local.v4.u32 	[%rd24+16], {%r69, %r69, %r69, %r70};
	st.local.v4.u32 	[%rd24+32], {%r69, %r69, %r69, %r70};
	st.local.v4.u32 	[%rd24+48], {%r69, %r70, %r70, %r69};
	st.local.v4.u32 	[%rd24+64], {%r69, %r69, %r69, %r70};
	st.local.v4.u32 	[%rd24+80], {%r69, %r70, %r70, %r70};
	st.local.v4.u32 	[%rd24+96], {%r69, %r70, %r70, %r70};
	st.local.v4.u32 	[%rd24+112], {%r70, %r70, %r70, %r69};
	st.local.v4.u32 	[%rd24+128], {%r69, %r69, %r69, %r70};
	st.local.v4.u32 	[%rd24+144], {%r69, %r70, %r70, %r69};
	st.local.v4.u32 	[%rd24+160], {%r69, %r70, %r70, %r69};
	st.local.v4.u32 	[%rd24+176], {%r70, %r69, %r69, %r69};
	st.local.v4.u32 	[%rd24+192], {%r69, %r70, %r70, %r70};
	st.local.v4.u32 	[%rd24+208], {%r70, %r70, %r70, %r69};
	st.local.v4.u32 	[%rd24+224], {%r70, %r70, %r70, %r69};
	st.local.v4.u32 	[%rd24+240], {%r70, %r69, %r69, %r69};
	st.local.v4.u32 	[%rd24+256], {%r69, %r69, %r69, %r70};
	st.local.v4.u32 	[%rd24+272], {%r69, %r70, %r70, %r69};
	st.local.v4.u32 	[%rd24+288], {%r69, %r70, %r70, %r69};
	st.local.v4.u32 	[%rd24+304], {%r70, %r69, %r69, %r69};
	st.local.v4.u32 	[%rd24+320], {%r69, %r70, %r70, %r70};
	st.local.v4.u32 	[%rd24+336], {%r70, %r70, %r70, %r69};
	st.local.v4.u32 	[%rd24+352], {%r70, %r70, %r70, %r69};
	st.local.v4.u32 	[%rd24+368], {%r70, %r69, %r69, %r69};
	st.local.v4.u32 	[%rd24+384], {%r69, %r70, %r70, %r69};
	st.local.v4.u32 	[%rd24+400], {%r70, %r69, %r69, %r69};
	st.local.v4.u32 	[%rd24+416], {%r70, %r69, %r69, %r69};
	st.local.v4.u32 	[%rd24+432], {%r69, %r69, %r69, %r69};
	st.local.v4.u32 	[%rd24+448], {%r70, %r70, %r70, %r69};
	st.local.v4.u32 	[%rd24+464], {%r70, %r69, %r69, %r69};
	st.local.v4.u32 	[%rd24+480], {%r70, %r69, %r69, %r69};
	st.local.v4.u32 	[%rd24+496], {%r69, %r69, %r69, %r69};
	st.local.v4.u32 	[%rd24+512], {%r69, %r69, %r69, %r70};
	st.local.v4.u32 	[%rd24+528], {%r69, %r70, %r70, %r69};
	st.local.v4.u32 	[%rd24+544], {%r69, %r70, %r70, %r69};
	st.local.v4.u32 	[%rd24+560], {%r70, %r69, %r69, %r69};
	st.local.v4.u32 	[%rd24+576], {%r69, %r70, %r70, %r70};
	st.local.v4.u32 	[%rd24+592], {%r70, %r70, %r70, %r69};
	st.local.v4.u32 	[%rd24+608], {%r70, %r70, %r70, %r69};
	st.local.v4.u32 	[%rd24+624], {%r70, %r69, %r69, %r69};
	st.local.v4.u32 	[%rd24+640], {%r69, %r70, %r70, %r69};
	st.local.v4.u32 	[%rd24+656], {%r70, %r69, %r69, %r69};
	st.local.v4.u32 	[%rd24+672], {%r70, %r69, %r69, %r69};
	st.local.v4.u32 	[%rd24+688], {%r69, %r69, %r69, %r69};
	st.local.v4.u32 	[%rd24+704], {%r70, %r70, %r70, %r69};
	st.local.v4.u32 	[%rd24+720], {%r70, %r69, %r69, %r69};
	st.local.v4.u32 	[%rd24+736], {%r70, %r69, %r69, %r69};
	st.local.v4.u32 	[%rd24+752], {%r69, %r69, %r69, %r69};
	st.local.v4.u32 	[%rd24+768], {%r69, %r70, %r70, %r69};
	st.local.v4.u32 	[%rd24+784], {%r70, %r69, %r69, %r69};
	st.local.v4.u32 	[%rd24+800], {%r70, %r69, %r69, %r69};
	st.local.v4.u32 	[%rd24+816], {%r69, %r69, %r69, %r69};
	st.local.v4.u32 	[%rd24+832], {%r70, %r70, %r70, %r69};
	st.local.v4.u32 	[%rd24+848], {%r70, %r69, %r69, %r69};
	st.local.v4.u32 	[%rd24+864], {%r70, %r69, %r69, %r69};
	st.local.v4.u32 	[%rd24+880], {%r69, %r69, %r69, %r69};
	st.local.v4.u32 	[%rd24+896], {%r70, %r69, %r69, %r69};
	st.local.v4.u32 	[%rd24+912], {%r69, %r69, %r69, %r69};
	st.local.v4.u32 	[%rd24+928], {%r69, %r69, %r69, %r69};
	st.local.v4.u32 	[%rd24+944], {%r69, %r69, %r69, %r69};
	st.local.v4.u32 	[%rd24+960], {%r70, %r69, %r69, %r69};
	st.local.v4.u32 	[%rd24+976], {%r69, %r69, %r69, %r69};
	st.local.v4.u32 	[%rd24+992], {%r69, %r69, %r69, %r69};
	st.local.v4.u32 	[%rd24+1008], {%r69, %r69, %r69, %r69};
	st.local.v4.u32 	[%rd24+1024], {%r69, %r69, %r69, %r70};
	st.local.v4.u32 	[%rd24+1040], {%r69, %r70, %r70, %r69};
	st.local.v4.u32 	[%rd24+1056], {%r69, %r70, %r70, %r69};
	st.local.v4.u32 	[%rd24+1072], {%r70, %r69, %r69, %r69};
	st.local.v4.u32 	[%rd24+1088], {%r69, %r70, %r70, %r70};
	st.local.v4.u32 	[%rd24+1104], {%r70, %r70, %r70, %r69};
	st.local.v4.u32 	[%rd24+1120], {%r70, %r70, %r70, %r69};
	st.local.v4.u32 	[%rd24+1136], {%r70, %r69, %r69, %r69};
	st.local.v4.u32 	[%rd24+1152], {%r69, %r70, %r70, %r69};
	st.local.v4.u32 	[%rd24+1168], {%r70, %r69, %r69, %r69};
	st.local.v4.u32 	[%rd24+1184], {%r70, %r69, %r69, %r69};
	st.local.v4.u32 	[%rd24+1200], {%r69, %r69, %r69, %r69};
	st.local.v4.u32 	[%rd24+1216], {%r70, %r70, %r70, %r69};
	st.local.v4.u32 	[%rd24+1232], {%r70, %r69, %r69, %r69};
	st.local.v4.u32 	[%rd24+1248], {%r70, %r69, %r69, %r69};
	st.local.v4.u32 	[%rd24+1264], {%r69, %r69, %r69, %r69};
	st.local.v4.u32 	[%rd24+1280], {%r69, %r70, %r70, %r69};
	st.local.v4.u32 	[%rd24+1296], {%r70, %r69, %r69, %r69};
	st.local.v4.u32 	[%rd24+1312], {%r70, %r69, %r69, %r69};
	st.local.v4.u32 	[%rd24+1328], {%r69, %r69, %r69, %r69};
	st.local.v4.u32 	[%rd24+1344], {%r70, %r70, %r70, %r69};
	st.local.v4.u32 	[%rd24+1360], {%r70, %r69, %r69, %r69};
	st.local.v4.u32 	[%rd24+1376], {%r70, %r69, %r69, %r69};
	st.local.v4.u32 	[%rd24+1392], {%r69, %r69, %r69, %r69};
	st.local.v4.u32 	[%rd24+1408], {%r70, %r69, %r69, %r69};
	st.local.v4.u32 	[%rd24+1424], {%r69, %r69, %r69, %r69};
	st.local.v4.u32 	[%rd24+1440], {%r69, %r69, %r69, %r69};
	st.local.v4.u32 	[%rd24+1456], {%r69, %r69, %r69, %r69};
	st.local.v4.u32 	[%rd24+1472], {%r70, %r69, %r69, %r69};
	st.local.v4.u32 	[%rd24+1488], {%r69, %r69, %r69, %r69};
	st.local.v4.u32 	[%rd24+1504], {%r69, %r69, %r69, %r69};
	st.local.v4.u32 	[%rd24+1520], {%r69, %r69, %r69, %r69};
	st.local.v4.u32 	[%rd24+1536], {%r69, %r70, %r70, %r69};
	st.local.v4.u32 	[%rd24+1552], {%r70, %r69, %r69, %r69};
	st.local.v4.u32 	[%rd24+1568], {%r70, %r69, %r69, %r69};
	st.local.v4.u32 	[%rd24+1584], {%r69, %r69, %r69, %r69};
	st.local.v4.u32 	[%rd24+1600], {%r70, %r70, %r70, %r69};
	st.local.v4.u32 	[%rd24+1616], {%r70, %r69, %r69, %r69};
	st.local.v4.u32 	[%rd24+1632], {%r70, %r69, %r69, %r69};
	st.local.v4.u32 	[%rd24+1648], {%r69, %r69, %r69, %r69};
	st.local.v4.u32 	[%rd24+1664], {%r70, %r69, %r69, %r69};
	st.local.v4.u32 	[%rd24+1680], {%r69, %r69, %r69, %r69};
	st.local.v4.u32 	[%rd24+1696], {%r69, %r69, %r69, %r69};
	st.local.v4.u32 	[%rd24+1712], {%r69, %r69, %r69, %r69};
	st.local.v4.u32 	[%rd24+1728], {%r70, %r69, %r69, %r69};
	st.local.v4.u32 	[%rd24+1744], {%r69, %r69, %r69, %r69};
	st.local.v4.u32 	[%rd24+1760], {%r69, %r69, %r69, %r69};
	st.local.v4.u32 	[%rd24+1776], {%r69, %r69, %r69, %r69};
	st.local.v4.u32 	[%rd24+1792], {%r70, %r69, %r69, %r69};
	st.local.v4.u32 	[%rd24+1808], {%r69, %r69, %r69, %r69};
	st.local.v4.u32 	[%rd24+1824], {%r69, %r69, %r69, %r69};
	st.local.v4.u32 	[%rd24+1840], {%r69, %r69, %r69, %r69};
	st.local.v4.u32 	[%rd24+1856], {%r70, %r69, %r69, %r69};
	st.local.v4.u32 	[%rd24+1872], {%r69, %r69, %r69, %r69};
	st.local.v4.u32 	[%rd24+1888], {%r69, %r69, %r69, %r69};
	st.local.v4.u32 	[%rd24+1904], {%r69, %r69, %r69, %r69};
	st.local.v4.u32 	[%rd24+1920], {%r69, %r69, %r69, %r69};
	st.local.v4.u32 	[%rd24+1936], {%r69, %r69, %r69, %r69};
	st.local.v4.u32 	[%rd24+1952], {%r69, %r69, %r69, %r69};
	st.local.v4.u32 	[%rd24+1968], {%r69, %r69, %r69, %r69};
	st.local.v4.u32 	[%rd24+1984], {%r69, %r69, %r69, %r69};
	st.local.v4.u32 	[%rd24+2000], {%r69, %r69, %r69, %r69};
	st.local.v4.u32 	[%rd24+2016], {%r69, %r69, %r69, %r69};
	st.local.v4.u32 	[%rd24+2032], {%r69, %r69, %r69, %r69};
	mul.wide.u32 	%rd51, %r212, 4;
	add.s64 	%rd52, %rd24, %rd51;
	ld.local.u32 	%r213, [%rd52];
	shl.b32 	%r214, %r213, 17;
	add.s32 	%r215, %r214, %r204;
	shr.u32 	%r216, %r17, 9;
	and.b32  	%r217, %r216, 448;
	shr.u32 	%r218, %r48, 12;
	and.b32  	%r219, %r218, 56;
	shr.u32 	%r220, %r55, 15;
	and.b32  	%r221, %r220, 7;
	or.b32  	%r222, %r219, %r221;
	or.b32  	%r223, %r222, %r217;
	st.local.v4.u32 	[%rd24], {%r69, %r69, %r69, %r69};
	st.local.v4.u32 	[%rd24+16], {%r69, %r69, %r69, %r70};
	st.local.v4.u32 	[%rd24+32], {%r69, %r69, %r69, %r70};
	st.local.v4.u32 	[%rd24+48], {%r69, %r70, %r70, %r69};
	st.local.v4.u32 	[%rd24+64], {%r69, %r69, %r69, %r70};
	st.local.v4.u32 	[%rd24+80], {%r69, %r70, %r70, %r70};
	st.local.v4.u32 	[%rd24+96], {%r69, %r70, %r70, %r70};
	st.local.v4.u32 	[%rd24+112], {%r70, %r70, %r70, %r69};
	st.local.v4.u32 	[%rd24+128], {%r69, %r69, %r69, %r70};
	st.local.v4.u32 	[%rd24+144], {%r69, %r70, %r70, %r69};
	st.local.v4.u32 	[%rd24+160], {%r69, %r70, %r70, %r69};
	st.local.v4.u32 	[%rd24+176], {%r70, %r69, %r69, %r69};
	st.local.v4.u32 	[%rd24+192], {%r69, %r70, %r70, %r70};
	st.local.v4.u32 	[%rd24+208], {%r70, %r70, %r70, %r69};
	st.local.v4.u32 	[%rd24+224], {%r70, %r70, %r70, %r69};
	st.local.v4.u32 	[%rd24+240], {%r70, %r69, %r69, %r69};
	st.local.v4.u32 	[%rd24+256], {%r69, %r69, %r69, %r70};
	st.local.v4.u32 	[%rd24+272], {%r69, %r70, %r70, %r69};
	st.local.v4.u32 	[%rd24+288], {%r69, %r70, %r70, %r69};
	st.local.v4.u32 	[%rd24+304], {%r70, %r69, %r69, %r69};
	st.local.v4.u32 	[%rd24+320], {%r69, %r70, %r70, %r70};
	st.local.v4.u32 	[%rd24+336], {%r70, %r70, %r70, %r69};
	st.local.v4.u32 	[%rd24+352], {%r70, %r70, %r70, %r69};
	st.local.v4.u32 	[%rd24+368], {%r70, %r69, %r69, %r69};
	st.local.v4.u32 	[%rd24+384], {%r69, %r70, %r70, %r69};
	st.local.v4.u32 	[%rd24+400], {%r70, %r69, %r69, %r69};
	st.local.v4.u32 	[%rd24+416], {%r70, %r69, %r69, %r69};
	st.local.v4.u32 	[%rd24+432], {%r69, %r69, %r69, %r69};
	st.local.v4.u32 	[%rd24+448], {%r70, %r70, %r70, %r69};
	st.local.v4.u32 	[%rd24+464], {%r70, %r69, %r69, %r69};
	st.local.v4.u32 	[%rd24+480], {%r70, %r69, %r69, %r69};
	st.local.v4.u32 	[%rd24+496], {%r69, %r69, %r69, %r69};
	st.local.v4.u32 	[%rd24+512], {%r69, %r69, %r69, %r70};
	st.local.v4.u32 	[%rd24+528], {%r69, %r70, %r70, %r69};
	st.local.v4.u32 	[%rd24+544], {%r69, %r70, %r70, %r69};
	st.local.v4.u32 	[%rd24+560], {%r70, %r69, %r69, %r69};
	st.local.v4.u32 	[%rd24+576], {%r69, %r70, %r70, %r70};
	st.local.v4.u32 	[%rd24+592], {%r70, %r70, %r70, %r69};
	st.local.v4.u32 	[%rd24+608], {%r70, %r70, %r70, %r69};
	st.local.v4.u32 	[%rd24+624], {%r70, %r69, %r69, %r69};
	st.local.v4.u32 	[%rd24+640], {%r69, %r70, %r70, %r69};
	st.local.v4.u32 	[%rd24+656], {%r70, %r69, %r69, %r69};
	st.local.v4.u32 	[%rd24+672], {%r70, %r69, %r69, %r69};
	st.local.v4.u32 	[%rd24+688], {%r69, %r69, %r69, %r69};
	st.local.v4.u32 	[%rd24+704], {%r70, %r70, %r70, %r69};
	st.local.v4.u32 	[%rd24+720], {%r70, %r69, %r69, %r69};
	st.local.v4.u32 	[%rd24+736], {%r70, %r69, %r69, %r69};
	st.local.v4.u32 	[%rd24+752], {%r69, %r69, %r69, %r69};
	st.local.v4.u32 	[%rd24+768], {%r69, %r70, %r70, %r69};
	st.local.v4.u32 	[%rd24+784], {%r70, %r69, %r69, %r69};
	st.local.v4.u32 	[%rd24+800], {%r70, %r69, %r69, %r69};
	st.local.v4.u32 	[%rd24+816], {%r69, %r69, %r69, %r69};
	st.local.v4.u32 	[%rd24+832], {%r70, %r70, %r70, %r69};
	st.local.v4.u32 	[%rd24+848], {%r70, %r69, %r69, %r69};
	st.local.v4.u32 	[%rd24+864], {%r70, %r69, %r69, %r69};
	st.local.v4.u32 	[%rd24+880], {%r69, %r69, %r69, %r69};
	st.local.v4.u32 	[%rd24+896], {%r70, %r69, %r69, %r69};
	st.local.v4.u32 	[%rd24+912], {%r69, %r69, %r69, %r69};
	st.local.v4.u32 	[%rd24+928], {%r69, %r69, %r69, %r69};
	st.local.v4.u32 	[%rd24+944], {%r69, %r69, %r69, %r69};
	st.local.v4.u32 	[%rd24+960], {%r70, %r69, %r69, %r69};
	st.local.v4.u32 	[%rd24+976], {%r69, %r69, %r69, %r69};
	st.local.v4.u32 	[%rd24+992], {%r69, %r69, %r69, %r69};
	st.local.v4.u32 	[%rd24+1008], {%r69, %r69, %r69, %r69};
	st.local.v4.u32 	[%rd24+1024], {%r69, %r69, %r69, %r70};
	st.local.v4.u32 	[%rd24+1040], {%r69, %r70, %r70, %r69};
	st.local.v4.u32 	[%rd24+1056], {%r69, %r70, %r70, %r69};
	st.local.v4.u32 	[%rd24+1072], {%r70, %r69, %r69, %r69};
	st.local.v4.u32 	[%rd24+1088], {%r69, %r70, %r70, %r70};
	st.local.v4.u32 	[%rd24+1104], {%r70, %r70, %r70, %r69};
	st.local.v4.u32 	[%rd24+1120], {%r70, %r70, %r70, %r69};
	st.local.v4.u32 	[%rd24+1136], {%r70, %r69, %r69, %r69};
	st.local.v4.u32 	[%rd24+1152], {%r69, %r70, %r70, %r69};
	st.local.v4.u32 	[%rd24+1168], {%r70, %r69, %r69, %r69};
	st.local.v4.u32 	[%rd24+1184], {%r70, %r69, %r69, %r69};
	st.local.v4.u32 	[%rd24+1200], {%r69, %r69, %r69, %r69};
	st.local.v4.u32 	[%rd24+1216], {%r70, %r70, %r70, %r69};
	st.local.v4.u32 	[%rd24+1232], {%r70, %r69, %r69, %r69};
	st.local.v4.u32 	[%rd24+1248], {%r70, %r69, %r69, %r69};
	st.local.v4.u32 	[%rd24+1264], {%r69, %r69, %r69, %r69};
	st.local.v4.u32 	[%rd24+1280], {%r69, %r70, %r70, %r69};
	st.local.v4.u32 	[%rd24+1296], {%r70, %r69, %r69, %r69};
	st.local.v4.u32 	[%rd24+1312], {%r70, %r69, %r69, %r69};
	st.local.v4.u32 	[%rd24+1328], {%r69, %r69, %r69, %r69};
	st.local.v4.u32 	[%rd24+1344], {%r70, %r70, %r70, %r69};
	st.local.v4.u32 	[%rd24+1360], {%r70, %r69, %r69, %r69};
	st.local.v4.u32 	[%rd24+1376], {%r70, %r69, %r69, %r69};
	st.local.v4.u32 	[%rd24+1392], {%r69, %r69, %r69, %r69};
	st.local.v4.u32 	[%rd24+1408], {%r70, %r69, %r69, %r69};
	st.local.v4.u32 	[%rd24+1424], {%r69, %r69, %r69, %r69};
	st.local.v4.u32 	[%rd24+1440], {%r69, %r69, %r69, %r69};
	st.local.v4.u32 	[%rd24+1456], {%r69, %r69, %r69, %r69};
	st.local.v4.u32 	[%rd24+1472], {%r70, %r69, %r69, %r69};
	st.local.v4.u32 	[%rd24+1488], {%r69, %r69, %r69, %r69};
	st.local.v4.u32 	[%rd24+1504], {%r69, %r69, %r69, %r69};
	st.local.v4.u32 	[%rd24+1520], {%r69, %r69, %r69, %r69};
	st.local.v4.u32 	[%rd24+1536], {%r69, %r70, %r70, %r69};
	st.local.v4.u32 	[%rd24+1552], {%r70, %r69, %r69, %r69};
	st.local.v4.u32 	[%rd24+1568], {%r70, %r69, %r69, %r69};
	st.local.v4.u32 	[%rd24+1584], {%r69, %r69, %r69, %r69};
	st.local.v4.u32 	[%rd24+1600], {%r70, %r70, %r70, %r69};
	st.local.v4.u32 	[%rd24+1616], {%r70, %r69, %r69, %r69};
	st.local.v4.u32 	[%rd24+1632], {%r70, %r69, %r69, %r69};
	st.local.v4.u32 	[%rd24+1648], {%r69, %r69, %r69, %r69};
	st.local.v4.u32 	[%rd24+1664], {%r70, %r69, %r69, %r69};
	st.local.v4.u32 	[%rd24+1680], {%r69, %r69, %r69, %r69};
	st.local.v4.u32 	[%rd24+1696], {%r69, %r69, %r69, %r69};
	st.local.v4.u32 	[%rd24+1712], {%r69, %r69, %r69, %r69};
	st.local.v4.u32 	[%rd24+1728], {%r70, %r69, %r69, %r69};
	st.local.v4.u32 	[%rd24+1744], {%r69, %r69, %r69, %r69};
	st.local.v4.u32 	[%rd24+1760], {%r69, %r69, %r69, %r69};
	st.local.v4.u32 	[%rd24+1776], {%r69, %r69, %r69, %r69};
	st.local.v4.u32 	[%rd24+1792], {%r70, %r69, %r69, %r69};
	st.local.v4.u32 	[%rd24+1808], {%r69, %r69, %r69, %r69};
	st.local.v4.u32 	[%rd24+1824], {%r69, %r69, %r69, %r69};
	st.local.v4.u32 	[%rd24+1840], {%r69, %r69, %r69, %r69};
	st.local.v4.u32 	[%rd24+1856], {%r70, %r69, %r69, %r69};
	st.local.v4.u32 	[%rd24+1872], {%r69, %r69, %r69, %r69};
	st.local.v4.u32 	[%rd24+1888], {%r69, %r69, %r69, %r69};
	st.local.v4.u32 	[%rd24+1904], {%r69, %r69, %r69, %r69};
	st.local.v4.u32 	[%rd24+1920], {%r69, %r69, %r69, %r69};
	st.local.v4.u32 	[%rd24+1936], {%r69, %r69, %r69, %r69};
	st.local.v4.u32 	[%rd24+1952], {%r69, %r69, %r69, %r69};
	st.local.v4.u32 	[%rd24+1968], {%r69, %r69, %r69, %r69};
	st.local.v4.u32 	[%rd24+1984], {%r69, %r69, %r69, %r69};
	st.local.v4.u32 	[%rd24+2000], {%r69, %r69, %r69, %r69};
	st.local.v4.u32 	[%rd24+2016], {%r69, %r69, %r69, %r69};
	st.local.v4.u32 	[%rd24+2032], {%r69, %r69, %r69, %r69};
	mul.wide.u32 	%rd53, %r223, 4;
	add.s64 	%rd54, %rd24, %rd53;
	ld.local.u32 	%r224, [%rd54];
	shl.b32 	%r225, %r224, 16;
	add.s32 	%r226, %r225, %r215;
	shr.u32 	%r227, %r17, 8;
	and.b32  	%r228, %r227, 448;
	shr.u32 	%r229, %r48, 11;
	and.b32  	%r230, %r229, 56;
	shr.u32 	%r231, %r55, 14;
	and.b32  	%r232, %r231, 7;
	or.b32  	%r233, %r230, %r232;
	or.b32  	%r234, %r233, %r228;
	st.local.v4.u32 	[%rd24], {%r69, %r69, %r69, %r69};
	st.local.v4.u32 	[%rd24+16], {%r69, %r69, %r69, %r70};
	st.local.v4.u32 	[%rd24+32], {%r69, %r69, %r69, %r70};
	st.local.v4.u32 	[%rd24+48], {%r69, %r70, %r70, %r69};
	st.local.v4.u32 	[%rd24+64], {%r69, %r69, %r69, %r70};
	st.local.v4.u32 	[%rd24+80], {%r69, %r70, %r70, %r70};
	st.local.v4.u32 	[%rd24+96], {%r69, %r70, %r70, %r70};
	st.local.v4.u32 	[%rd24+112], {%r70, %r70, %r70, %r69};
	st.local.v4.u32 	[%rd24+128], {%r69, %r69, %r69, %r70};
	st.local.v4.u32 	[%rd24+144], {%r69, %r70, %r70, %r69};
	st.local.v4.u32 	[%rd24+160], {%r69, %r70, %r70, %r69};
	st.local.v4.u32 	[%rd24+176], {%r70, %r69, %r69, %r69};
	st.local.v4.u32 	[%rd24+192], {%r69, %r70, %r70, %r70};
	st.local.v4.u32 	[%rd24+208], {%r70, %r70, %r70, %r69};
	st.local.v4.u32 	[%rd24+224], {%r70, %r70, %r70, %r69};
	st.local.v4.u32 	[%rd24+240], {%r70, %r69, %r69, %r69};
	st.local.v4.u32 	[%rd24+256], {%r69, %r69, %r69, %r70};
	st.local.v4.u32 	[%rd24+272], {%r69, %r70, %r70, %r69};
	st.local.v4.u32 	[%rd24+288], {%r69, %r70, %r70, %r69};
	st.local.v4.u32 	[%rd24+304], {%r70, %r69, %r69, %r69};
	st.local.v4.u32 	[%rd24+320], {%r69, %r70, %r70, %r70};
	st.local.v4.u32 	[%rd24+336], {%r70, %r70, %r70, %r69};
	st.local.v4.u32 	[%rd24+352], {%r70, %r70, %r70, %r69};
	st.local.v4.u32 	[%rd24+368], {%r70, %r69, %r69, %r69};
	st.local.v4.u32 	[%rd24+384], {%r69, %r70, %r70, %r69};
	st.local.v4.u32 	[%rd24+400], {%r70, %r69, %r69, %r69};
	st.local.v4.u32 	[%rd24+416], {%r70, %r69, %r69, %r69};
	st.local.v4.u32 	[%rd24+432], {%r69, %r69, %r69, %r69};
	st.local.v4.u32 	[%rd24+448], {%r70, %r70, %r70, %r69};
	st.local.v4.u32 	[%rd24+464], {%r70, %r69, %r69, %r69};
	st.local.v4.u32 	[%rd24+480], {%r70, %r69, %r69, %r69};
	st.local.v4.u32 	[%rd24+496], {%r69, %r69, %r69, %r69};
	st.local.v4.u32 	[%rd24+512], {%r69, %r69, %r69, %r70};
	st.local.v4.u32 	[%rd24+528], {%r69, %r70, %r70, %r69};
	st.local.v4.u32 	[%rd24+544], {%r69, %r70, %r70, %r69};
	st.local.v4.u32 	[%rd24+560], {%r70, %r69, %r69, %r69};
	st.local.v4.u32 	[%rd24+576], {%r69, %r70, %r70, %r70};
	st.local.v4.u32 	[%rd24+592], {%r70, %r70, %r70, %r69};
	st.local.v4.u32 	[%rd24+608], {%r70, %r70, %r70, %r69};
	st.local.v4.u32 	[%rd24+624], {%r70, %r69, %r69, %r69};
	st.local.v4.u32 	[%rd24+640], {%r69, %r70, %r70, %r69};
	st.local.v4.u32 	[%rd24+656], {%r70, %r69, %r69, %r69};
	st.local.v4.u32 	[%rd24+672], {%r70, %r69, %r69, %r69};
	st.local.v4.u32 	[%rd24+688], {%r69, %r69, %r69, %r69};
	st.local.v4.u32 	[%rd24+704], {%r70, %r70, %r70, %r69};
	st.local.v4.u32 	[%rd24+720], {%r70, %r69, %r69, %r69};
	st.local.v4.u32 	[%rd24+736], {%r70, %r69, %r69, %r69};
	st.local.v4.u32 	[%rd24+752], {%r69, %r69, %r69, %r69};
	st.local.v4.u32 	[%rd24+768], {%r69, %r70, %r70, %r69};
	st.local.v4.u32 	[%rd24+784], {%r70, %r69, %r69, %r69};
	st.local.v4.u32 	[%rd24+800], {%r70, %r69, %r69, %r69};
	st.local.v4.u32 	[%rd24+816], {%r69, %r69, %r69, %r69};
	st.local.v4.u32 	[%rd24+832], {%r70, %r70, %r70, %r69};
	st.local.v4.u32 	[%rd24+848], {%r70, %r69, %r69, %r69};
	st.local.v4.u32 	[%rd24+864], {%r70, %r69, %r69, %r69};
	st.local.v4.u32 	[%rd24+880], {%r69, %r69, %r69, %r69};
	st.local.v4.u32 	[%rd24+896], {%r70, %r69, %r69, %r69};
	st.local.v4.u32 	[%rd24+912], {%r69, %r69, %r69, %r69};
	st.local.v4.u32 	[%rd24+928], {%r69, %r69, %r69, %r69};
	st.local.v4.u32 	[%rd24+944], {%r69, %r69, %r69, %r69};
	st.local.v4.u32 	[%rd24+960], {%r70, %r69, %r69, %r69};
	st.local.v4.u32 	[%rd24+976], {%r69, %r69, %r69, %r69};
	st.local.v4.u32 	[%rd24+992], {%r69, %r69, %r69, %r69};
	st.local.v4.u32 	[%rd24+1008], {%r69, %r69, %r69, %r69};
	st.local.v4.u32 	[%rd24+1024], {%r69, %r69, %r69, %r70};
	st.local.v4.u32 	[%rd24+1040], {%r69, %r70, %r70, %r69};
	st.local.v4.u32 	[%rd24+1056], {%r69, %r70, %r70, %r69};
	st.local.v4.u32 	[%rd24+1072], {%r70, %r69, %r69, %r69};
	st.local.v4.u32 	[%rd24+1088], {%r69, %r70, %r70, %r70};
	st.local.v4.u32 	[%rd24+1104], {%r70, %r70, %r70, %r69};
	st.local.v4.u32 	[%rd24+1120], {%r70, %r70, %r70, %r69};
	st.local.v4.u32 	[%rd24+1136], {%r70, %r69, %r69, %r69};
	st.local.v4.u32 	[%rd24+1152], {%r69, %r70, %r70, %r69};
	st.local.v4.u32 	[%rd24+1168], {%r70, %r69, %r69, %r69};
	st.local.v4.u32 	[%rd24+1184], {%r70, %r69, %r69, %r69};
	st.local.v4.u32 	[%rd24+1200], {%r69, %r69, %r69, %r69};
	st.local.v4.u32 	[%rd24+1216], {%r70, %r70, %r70, %r69};
	st.local.v4.u32 	[%rd24+1232], {%r70, %r69, %r69, %r69};
	st.local.v4.u32 	[%rd24+1248], {%r70, %r69, %r69, %r69};
	st.local.v4.u32 	[%rd24+1264], {%r69, %r69, %r69, %r69};
	st.local.v4.u32 	[%rd24+1280], {%r69, %r70, %r70, %r69};
	st.local.v4.u32 	[%rd24+1296], {%r70, %r69, %r69, %r69};
	st.local.v4.u32 	[%rd24+1312], {%r70, %r69, %r69, %r69};
	st.local.v4.u32 	[%rd24+1328], {%r69, %r69, %r69, %r69};
	st.local.v4.u32 	[%rd24+1344], {%r70, %r70, %r70, %r69};
	st.local.v4.u32 	[%rd24+1360], {%r70, %r69, %r69, %r69};
	st.local.v4.u32 	[%rd24+1376], {%r70, %r69, %r69, %r69};
	st.local.v4.u32 	[%rd24+1392], {%r69, %r69, %r69, %r69};
	st.local.v4.u32 	[%rd24+1408], {%r70, %r69, %r69, %r69};
	st.local.v4.u32 	[%rd24+1424], {%r69, %r69, %r69, %r69};
	st.local.v4.u32 	[%rd24+1440], {%r69, %r69, %r69, %r69};
	st.local.v4.u32 	[%rd24+1456], {%r69, %r69, %r69, %r69};
	st.local.v4.u32 	[%rd24+1472], {%r70, %r69, %r69, %r69};
	st.local.v4.u32 	[%rd24+1488], {%r69, %r69, %r69, %r69};
	st.local.v4.u32 	[%rd24+1504], {%r69, %r69, %r69, %r69};
	st.local.v4.u32 	[%rd24+1520], {%r69, %r69, %r69, %r69};
	st.local.v4.u32 	[%rd24+1536], {%r69, %r70, %r70, %r69};
	st.local.v4.u32 	[%rd24+1552], {%r70, %r69, %r69, %r69};
	st.local.v4.u32 	[%rd24+1568], {%r70, %r69, %r69, %r69};
	st.local.v4.u32 	[%rd24+1584], {%r69, %r69, %r69, %r69};
	st.local.v4.u32 	[%rd24+1600], {%r70, %r70, %r70, %r69};
	st.local.v4.u32 	[%rd24+1616], {%r70, %r69, %r69, %r69};
	st.local.v4.u32 	[%rd24+1632], {%r70, %r69, %r69, %r69};
	st.local.v4.u32 	[%rd24+1648], {%r69, %r69, %r69, %r69};
	st.local.v4.u32 	[%rd24+1664], {%r70, %r69, %r69, %r69};
	st.local.v4.u32 	[%rd24+1680], {%r69, %r69, %r69, %r69};
	st.local.v4.u32 	[%rd24+1696], {%r69, %r69, %r69, %r69};
	st.local.v4.u32 	[%rd24+1712], {%r69, %r69, %r69, %r69};
	st.local.v4.u32 	[%rd24+1728], {%r70, %r69, %r69, %r69};
	st.local.v4.u32 	[%rd24+1744], {%r69, %r69, %r69, %r69};
	st.local.v4.u32 	[%rd24+1760], {%r69, %r69, %r69, %r69};
	st.local.v4.u32 	[%rd24+1776], {%r69, %r69, %r69, %r69};
	st.local.v4.u32 	[%rd24+1792], {%r70, %r69, %r69, %r69};
	st.local.v4.u32 	[%rd24+1808], {%r69, %r69, %r69, %r69};
	st.local.v4.u32 	[%rd24+1824], {%r69, %r69, %r69, %r69};
	st.local.v4.u32 	[%rd24+1840], {%r69, %r69, %r69, %r69};
	st.local.v4.u32 	[%rd24+1856], {%r70, %r69, %r69, %r69};
	st.local.v4.u32 	[%rd24+1872], {%r69, %r69, %r69, %r69};
	st.local.v4.u32 	[%rd24+1888], {%r69, %r69, %r69, %r69};
	st.local.v4.u32 	[%rd24+1904], {%r69, %r69, %r69, %r69};
	st.local.v4.u32 	[%rd24+1920], {%r69, %r69, %r69, %r69};
	st.local.v4.u32 	[%rd24+1936], {%r69, %r69, %r69, %r69};
	st.local.v4.u32 	[%rd24+1952], {%r69, %r69, %r69, %r69};
	st.local.v4.u32 	[%rd24+1968], {%r69, %r69, %r69, %r69};
	st.local.v4.u32 	[%rd24+1984], {%r69, %r69, %r69, %r69};
	st.local.v4.u32 	[%rd24+2000], {%r69, %r69, %r69, %r69};
	st.local.v4.u32 	[%rd24+2016], {%r69, %r69, %r69, %r69};
	st.local.v4.u32 	[%rd24+2032], {%r69, %r69, %r69, %r69};
	mul.wide.u32 	%rd55, %r234, 4;
	add.s64 	%rd56, %rd24, %rd55;
	ld.local.u32 	%r235, [%rd56];
	shl.b32 	%r236, %r235, 15;
	add.s32 	%r237, %r236, %r226;
	shr.u32 	%r238, %r17, 7;
	and.b32  	%r239, %r238, 448;
	shr.u32 	%r240, %r48, 10;
	and.b32  	%r241, %r240, 56;
	shr.u32 	%r242, %r55, 13;
	and.b32  	%r243, %r242, 7;
	or.b32  	%r244, %r241, %r243;
	or.b32  	%r245, %r244, %r239;
	st.local.v4.u32 	[%rd24], {%r69, %r69, %r69, %r69};
	st.local.v4.u32 	[%rd24+16], {%r69, %r69, %r69, %r70};
	st.local.v4.u32 	[%rd24+32], {%r69, %r69, %r69, %r70};
	st.local.v4.u32 	[%rd24+48], {%r69, %r70, %r70, %r69};
	st.local.v4.u32 	[%rd24+64], {%r69, %r69, %r69, %r70};
	st.local.v4.u32 	[%rd24+80], {%r69, %r70, %r70, %r70};
	st.local.v4.u32 	[%rd24+96], {%r69, %r70, %r70, %r70};
	st.local.v4.u32 	[%rd24+112], {%r70, %r70, %r70, %r69};
	st.local.v4.u32 	[%rd24+128], {%r69, %r69, %r69, %r70};
	st.local.v4.u32 	[%rd24+144], {%r69, %r70, %r70, %r69};
	st.local.v4.u32 	[%rd24+160], {%r69, %r70, %r70, %r69};
	st.local.v4.u32 	[%rd24+176], {%r70, %r69, %r69, %r69};
	st.local.v4.u32 	[%rd24+192], {%r69, %r70, %r70, %r70};
	st.local.v4.u32 	[%rd24+208], {%r70, %r70, %r70, %r69};
	st.local.v4.u32 	[%rd24+224], {%r70, %r70, %r70, %r69};
	st.local.v4.u32 	[%rd24+240], {%r70, %r69, %r69, %r69};
	st.local.v4.u32 	[%rd24+256], {%r69, %r69, %r69, %r70};
	st.local.v4.u32 	[%rd24+272], {%r69, %r70, %r70, %r69};
	st.local.v4.u32 	[%rd24+288], {%r69, %r70, %r70, %r69};
	st.local.v4.u32 	[%rd24+304], {%r70, %r69, %r69, %r69};
	st.local.v4.u32 	[%rd24+320], {%r69, %r70, %r70, %r70};
	st.local.v4.u32 	[%rd24+336], {%r70, %r70, %r70, %r69};
	st.local.v4.u32 	[%rd24+352], {%r70, %r70, %r70, %r69};
	st.local.v4.u32 	[%rd24+368], {%r70, %r69, %r69, %r69};
	st.local.v4.u32 	[%rd24+384], {%r69, %r70, %r70, %r69};
	st.local.v4.u32 	[%rd24+400], {%r70, %r69, %r69, %r69};
	st.local.v4.u32 	[%rd24+416], {%r70, %r69, %r69, %r69};
	st.local.v4.u32 	[%rd24+432], {%r69, %r69, %r69, %r69};
	st.local.v4.u32 	[%rd24+448], {%r70, %r70, %r70, %r69};
	st.local.v4.u32 	[%rd24+464], {%r70, %r69, %r69, %r69};
	st.local.v4.u32 	[%rd24+480], {%r70, %r69, %r69, %r69};
	st.local.v4.u32 	[%rd24+496], {%r69, %r69, %r69, %r69};
	st.local.v4.u32 	[%rd24+512], {%r69, %r69, %r69, %r70};
	st.local.v4.u32 	[%rd24+528], {%r69, %r70, %r70, %r69};
	st.local.v4.u32 	[%rd24+544], {%r69, %r70, %r70, %r69};
	st.local.v4.u32 	[%rd24+560], {%r70, %r69, %r69, %r69};
	st.local.v4.u32 	[%rd24+576], {%r69, %r70, %r70, %r70};
	st.local.v4.u32 	[%rd24+592], {%r70, %r70, %r70, %r69};
	st.local.v4.u32 	[%rd24+608], {%r70, %r70, %r70, %r69};
	st.local.v4.u32 	[%rd24+624], {%r70, %r69, %r69, %r69};
	st.local.v4.u32 	[%rd24+640], {%r69, %r70, %r70, %r69};
	st.local.v4.u32 	[%rd24+656], {%r70, %r69, %r69, %r69};
	st.local.v4.u32 	[%rd24+672], {%r70, %r69, %r69, %r69};
	st.local.v4.u32 	[%rd24+688], {%r69, %r69, %r69, %r69};
	st.local.v4.u32 	[%rd24+704], {%r70, %r70, %r70, %r69};
	st.local.v4.u32 	[%rd24+720], {%r70, %r69, %r69, %r69};
	st.local.v4.u32 	[%rd24+736], {%r70, %r69, %r69, %r69};
	st.local.v4.u32 	[%rd24+752], {%r69, %r69, %r69, %r69};
	st.local.v4.u32 	[%rd24+768], {%r69, %r70, %r70, %r69};
	st.local.v4.u32 	[%rd24+784], {%r70, %r69, %r69, %r69};
	st.local.v4.u32 	[%rd24+800], {%r70, %r69, %r69, %r69};
	st.local.v4.u32 	[%rd24+816], {%r69, %r69, %r69, %r69};
	st.local.v4.u32 	[%rd24+832], {%r70, %r70, %r70, %r69};
	st.local.v4.u32 	[%rd24+848], {%r70, %r69, %r69, %r69};
	st.local.v4.u32 	[%rd24+864], {%r70, %r69, %r69, %r69};
	st.local.v4.u32 	[%rd24+880], {%r69, %r69, %r69, %r69};
	st.local.v4.u32 	[%rd24+896], {%r70, %r69, %r69, %r69};
	st.local.v4.u32 	[%rd24+912], {%r69, %r69, %r69, %r69};
	st.local.v4.u32 	[%rd24+928], {%r69, %r69, %r69, %r69};
	st.local.v4.u32 	[%rd24+944], {%r69, %r69, %r69, %r69};
	st.local.v4.u32 	[%rd24+960], {%r70, %r69, %r69, %r69};
	st.local.v4.u32 	[%rd24+976], {%r69, %r69, %r69, %r69};
	st.local.v4.u32 	[%rd24+992], {%r69, %r69, %r69, %r69};
	st.local.v4.u32 	[%rd24+1008], {%r69, %r69, %r69, %r69};
	st.local.v4.u32 	[%rd24+1024], {%r69, %r69, %r69, %r70};
	st.local.v4.u32 	[%rd24+1040], {%r69, %r70, %r70, %r69};
	st.local.v4.u32 	[%rd24+1056], {%r69, %r70, %r70, %r69};
	st.local.v4.u32 	[%rd24+1072], {%r70, %r69, %r69, %r69};
	st.local.v4.u32 	[%rd24+1088], {%r69, %r70, %r70, %r70};
	st.local.v4.u32 	[%rd24+1104], {%r70, %r70, %r70, %r69};
	st.local.v4.u32 	[%rd24+1120], {%r70, %r70, %r70, %r69};
	st.local.v4.u32 	[%rd24+1136], {%r70, %r69, %r69, %r69};
	st.local.v4.u32 	[%rd24+1152], {%r69, %r70, %r70, %r69};
	st.local.v4.u32 	[%rd24+1168], {%r70, %r69, %r69, %r69};
	st.local.v4.u32 	[%rd24+1184], {%r70, %r69, %r69, %r69};
	st.local.v4.u32 	[%rd24+1200], {%r69, %r69, %r69, %r69};
	st.local.v4.u32 	[%rd24+1216], {%r70, %r70, %r70, %r69};
	st.local.v4.u32 	[%rd24+1232], {%r70, %r69, %r69, %r69};
	st.local.v4.u32 	[%rd24+1248], {%r70, %r69, %r69, %r69};
	st.local.v4.u32 	[%rd24+1264], {%r69, %r69, %r69, %r69};
	st.local.v4.u32 	[%rd24+1280], {%r69, %r70, %r70, %r69};
	st.local.v4.u32 	[%rd24+1296], {%r70, %r69, %r69, %r69};
	st.local.v4.u32 	[%rd24+1312], {%r70, %r69, %r69, %r69};
	st.local.v4.u32 	[%rd24+1328], {%r69, %r69, %r69, %r69};
	st.local.v4.u32 	[%rd24+1344], {%r70, %r70, %r70, %r69};
	st.local.v4.u32 	[%rd24+1360], {%r70, %r69, %r69, %r69};
	st.local.v4.u32 	[%rd24+1376], {%r70, %r69, %r69, %r69};
	st.local.v4.u32 	[%rd24+1392], {%r69, %r69, %r69, %r69};
	st.local.v4.u32 	[%rd24+1408], {%r70, %r69, %r69, %r69};
	st.local.v4.u32 	[%rd24+1424], {%r69, %r69, %r69, %r69};
	st.local.v4.u32 	[%rd24+1440], {%r69, %r69, %r69, %r69};
	st.local.v4.u32 	[%rd24+1456], {%r69, %r69, %r69, %r69};
	st.local.v4.u32 	[%rd24+1472], {%r70, %r69, %r69, %r69};
	st.local.v4.u32 	[%rd24+1488], {%r69, %r69, %r69, %r69};
	st.local.v4.u32 	[%rd24+1504], {%r69, %r69, %r69, %r69};
	st.local.v4.u32 	[%rd24+1520], {%r69, %r69, %r69, %r69};
	st.local.v4.u32 	[%rd24+1536], {%r69, %r70, %r70, %r69};
	st.local.v4.u32 	[%rd24+1552], {%r70, %r69, %r69, %r69};
	st.local.v4.u32 	[%rd24+1568], {%r70, %r69, %r69, %r69};
	st.local.v4.u32 	[%rd24+1584], {%r69, %r69, %r69, %r69};
	st.local.v4.u32 	[%rd24+1600], {%r70, %r70, %r70, %r69};
	st.local.v4.u32 	[%rd24+1616], {%r70, %r69, %r69, %r69};
	st.local.v4.u32 	[%rd24+1632], {%r70, %r69, %r69, %r69};
	st.local.v4.u32 	[%rd24+1648], {%r69, %r69, %r69, %r69};
	st.local.v4.u32 	[%rd24+1664], {%r70, %r69, %r69, %r69};
	st.local.v4.u32 	[%rd24+1680], {%r69, %r69, %r69, %r69};
	st.local.v4.u32 	[%rd24+1696], {%r69, %r69, %r69, %r69};
	st.local.v4.u32 	[%rd24+1712], {%r69, %r69, %r69, %r69};
	st.local.v4.u32 	[%rd24+1728], {%r70, %r69, %r69, %r69};
	st.local.v4.u32 	[%rd24+1744], {%r69, %r69, %r69, %r69};
	st.local.v4.u32 	[%rd24+1760], {%r69, %r69, %r69, %r69};
	st.local.v4.u32 	[%rd24+1776], {%r69, %r69, %r69, %r69};
	st.local.v4.u32 	[%rd24+1792], {%r70, %r69, %r69, %r69};
	st.local.v4.u32 	[%rd24+1808], {%r69, %r69, %r69, %r69};
	st.local.v4.u32 	[%rd24+1824], {%r69, %r69, %r69, %r69};
	st.local.v4.u32 	[%rd24+1840], {%r69, %r69, %r69, %r69};
	st.local.v4.u32 	[%rd24+1856], {%r70, %r69, %r69, %r69};
	st.local.v4.u32 	[%rd24+1872], {%r69, %r69, %r69, %r69};
	st.local.v4.u32 	[%rd24+1888], {%r69, %r69, %r69, %r69};
	st.local.v4.u32 	[%rd24+1904], {%r69, %r69, %r69, %r69};
	st.local.v4.u32 	[%rd24+1920], {%r69, %r69, %r69, %r69};
	st.local.v4.u32 	[%rd24+1936], {%r69, %r69, %r69, %r69};
	st.local.v4.u32 	[%rd24+1952], {%r69, %r69, %r69, %r69};
	st.local.v4.u32 	[%rd24+1968], {%r69, %r69, %r69, %r69};
	st.local.v4.u32 	[%rd24+1984], {%r69, %r69, %r69, %r69};
	st.local.v4.u32 	[%rd24+2000], {%r69, %r69, %r69, %r69};
	st.local.v4.u32 	[%rd24+2016], {%r69, %r69, %r69, %r69};
	st.local.v4.u32 	[%rd24+2032], {%r69, %r69, %r69, %r69};
	mul.wide.u32 	%rd57, %r245, 4;
	add.s64 	%rd58, %rd24, %rd57;
	ld.local.u32 	%r246, [%rd58];
	shl.b32 	%r247, %r246, 14;
	add.s32 	%r248, %r247, %r237;
	shr.u32 	%r249, %r17, 6;
	and.b32  	%r250, %r249, 448;
	shr.u32 	%r251, %r48, 9;
	and.b32  	%r252, %r251, 56;
	shr.u32 	%r253, %r55, 12;
	and.b32  	%r254, %r253, 7;
	or.b32  	%r255, %r252, %r254;
	or.b32  	%r256, %r255, %r250;
	st.local.v4.u32 	[%rd24], {%r69, %r69, %r69, %r69};
	st.local.v4.u32 	[%rd24+16], {%r69, %r69, %r69, %r70};
	st.local.v4.u32 	[%rd24+32], {%r69, %r69, %r69, %r70};
	st.local.v4.u32 	[%rd24+48], {%r69, %r70, %r70, %r69};
	st.local.v4.u32 	[%rd24+64], {%r69, %r69, %r69, %r70};
	st.local.v4.u32 	[%rd24+80], {%r69, %r70, %r70, %r70};
	st.local.v4.u32 	[%rd24+96], {%r69, %r70, %r70, %r70};
	st.local.v4.u32 	[%rd24+112], {%r70, %r70, %r70, %r69};
	st.local.v4.u32 	[%rd24+128], {%r69, %r69, %r69, %r70};
	st.local.v4.u32 	[%rd24+144], {%r69, %r70, %r70, %r69};
	st.local.v4.u32 	[%rd24+160], {%r69, %r70, %r70, %r69};
	st.local.v4.u32 	[%rd24+176], {%r70, %r69, %r69, %r69};
	st.local.v4.u32 	[%rd24+192], {%r69, %r70, %r70, %r70};
	st.local.v4.u32 	[%rd24+208], {%r70, %r70, %r70, %r69};
	st.local.v4.u32 	[%rd24+224], {%r70, %r70, %r70, %r69};
	st.local.v4.u32 	[%rd24+240], {%r70, %r69, %r69, %r69};
	st.local.v4.u32 	[%rd24+256], {%r69, %r69, %r69, %r70};
	st.local.v4.u32 	[%rd24+272], {%r69, %r70, %r70, %r69};
	st.local.v4.u32 	[%rd24+288], {%r69, %r70, %r70, %r69};
	st.local.v4.u32 	[%rd24+304], {%r70, %r69, %r69, %r69};
	st.local.v4.u32 	[%rd24+320], {%r69, %r70, %r70, %r70};
	st.local.v4.u32 	[%rd24+336], {%r70, %r70, %r70, %r69};
	st.local.v4.u32 	[%rd24+352], {%r70, %r70, %r70, %r69};
	st.local.v4.u32 	[%rd24+368], {%r70, %r69, %r69, %r69};
	st.local.v4.u32 	[%rd24+384], {%r69, %r70, %r70, %r69};
	st.local.v4.u32 	[%rd24+400], {%r70, %r69, %r69, %r69};
	st.local.v4.u32 	[%rd24+416], {%r70, %r69, %r69, %r69};
	st.local.v4.u32 	[%rd24+432], {%r69, %r69, %r69, %r69};
	st.local.v4.u32 	[%rd24+448], {%r70, %r70, %r70, %r69};
	st.local.v4.u32 	[%rd24+464], {%r70, %r69, %r69, %r69};
	st.local.v4.u32 	[%rd24+480], {%r70, %r69, %r69, %r69};
	st.local.v4.u32 	[%rd24+496], {%r69, %r69, %r69, %r69};
	st.local.v4.u32 	[%rd24+512], {%r69, %r69, %r69, %r70};
	st.local.v4.u32 	[%rd24+528], {%r69, %r70, %r70, %r69};
	st.local.v4.u32 	[%rd24+544], {%r69, %r70, %r70, %r69};
	st.local.v4.u32 	[%rd24+560], {%r70, %r69, %r69, %r69};
	st.local.v4.u32 	[%rd24+576], {%r69, %r70, %r70, %r70};
	st.local.v4.u32 	[%rd24+592], {%r70, %r70, %r70, %r69};
	st.local.v4.u32 	[%rd24+608], {%r70, %r70, %r70, %r69};
	st.local.v4.u32 	[%rd24+624], {%r70, %r69, %r69, %r69};
	st.local.v4.u32 	[%rd24+640], {%r69, %r70, %r70, %r69};
	st.local.v4.u32 	[%rd24+656], {%r70, %r69, %r69, %r69};
	st.local.v4.u32 	[%rd24+672], {%r70, %r69, %r69, %r69};
	st.local.v4.u32 	[%rd24+688], {%r69, %r69, %r69, %r69};
	st.local.v4.u32 	[%rd24+704], {%r70, %r70, %r70, %r69};
	st.local.v4.u32 	[%rd24+720], {%r70, %r69, %r69, %r69};
	st.local.v4.u32 	[%rd24+736], {%r70, %r69, %r69, %r69};
	st.local.v4.u32 	[%rd24+752], {%r69, %r69, %r69, %r69};
	st.local.v4.u32 	[%rd24+768], {%r69, %r70, %r70, %r69};
	st.local.v4.u32 	[%rd24+784], {%r70, %r69, %r69, %r69};
	st.local.v4.u32 	[%rd24+800], {%r70, %r69, %r69, %r69};
	st.local.v4.u32 	[%rd24+816], {%r69, %r69, %r69, %r69};
	st.local.v4.u32 	[%rd24+832], {%r70, %r70, %r70, %r69};
	st.local.v4.u32 	[%rd24+848], {%r70, %r69, %r69, %r69};
	st.local.v4.u32 	[%rd24+864], {%r70, %r69, %r69, %r69};
	st.local.v4.u32 	[%rd24+880], {%r69, %r69, %r69, %r69};
	st.local.v4.u32 	[%rd24+896], {%r70, %r69, %r69, %r69};
	st.local.v4.u32 	[%rd24+912], {%r69, %r69, %r69, %r69};
	st.local.v4.u32 	[%rd24+928], {%r69, %r69, %r69, %r69};
	st.local.v4.u32 	[%rd24+944], {%r69, %r69, %r69, %r69};
	st.local.v4.u32 	[%rd24+960], {%r70, %r69, %r69, %r69};
	st.local.v4.u32 	[%rd24+976], {%r69, %r69, %r69, %r69};
	st.local.v4.u32 	[%rd24+992], {%r69, %r69, %r69, %r69};
	st.local.v4.u32 	[%rd24+1008], {%r69, %r69, %r69, %r69};
	st.local.v4.u32 	[%rd24+1024], {%r69, %r69, %r69, %r70};
	st.local.v4.u32 	[%rd24+1040], {%r69, %r70, %r70, %r69};
	st.local.v4.u32 	[%rd24+1056], {%r69, %r70, %r70, %r69};
	st.local.v4.u32 	[%rd24+1072], {%r70, %r69, %r69, %r69};
	st.local.v4.u32 	[%rd24+1088], {%r69, %r70, %r70, %r70};
	st.local.v4.u32 	[%rd24+1104], {%r70, %r70, %r70, %r69};
	st.local.v4.u32 	[%rd24+1120], {%r70, %r70, %r70, %r69};
	st.local.v4.u32 	[%rd24+1136], {%r70, %r69, %r69, %r69};
	st.local.v4.u32 	[%rd24+1152], {%r69, %r70, %r70, %r69};
	st.local.v4.u32 	[%rd24+1168], {%r70, %r69, %r69, %r69};
	st.local.v4.u32 	[%rd24+1184], {%r70, %r69, %r69, %r69};
	st.local.v4.u32 	[%rd24+1200], {%r69, %r69, %r69, %r69};
	st.local.v4.u32 	[%rd24+1216], {%r70, %r70, %r70, %r69};
	st.local.v4.u32 	[%rd24+1232], {%r70, %r69, %r69, %r69};
	st.local.v4.u32 	[%rd24+1248], {%r70, %r69, %r69, %r69};
	st.local.v4.u32 	[%rd24+1264], {%r69, %r69, %r69, %r69};
	st.local.v4.u32 	[%rd24+1280], {%r69, %r70, %r70, %r69};
	st.local.v4.u32 	[%rd24+1296], {%r70, %r69, %r69, %r69};
	st.local.v4.u32 	[%rd24+1312], {%r70, %r69, %r69, %r69};
	st.local.v4.u32 	[%rd24+1328], {%r69, %r69, %r69, %r69};
	st.local.v4.u32 	[%rd24+1344], {%r70, %r70, %r70, %r69};
	st.local.v4.u32 	[%rd24+1360], {%r70, %r69, %r69, %r69};
	st.local.v4.u32 	[%rd24+1376], {%r70, %r69, %r69, %r69};
	st.local.v4.u32 	[%rd24+1392], {%r69, %r69, %r69, %r69};
	st.local.v4.u32 	[%rd24+1408], {%r70, %r69, %r69, %r69};
	st.local.v4.u32 	[%rd24+1424], {%r69, %r69, %r69, %r69};
	st.local.v4.u32 	[%rd24+1440], {%r69, %r69, %r69, %r69};
	st.local.v4.u32 	[%rd24+1456], {%r69, %r69, %r69, %r69};
	st.local.v4.u32 	[%rd24+1472], {%r70, %r69, %r69, %r69};
	st.local.v4.u32 	[%rd24+1488], {%r69, %r69, %r69, %r69};
	st.local.v4.u32 	[%rd24+1504], {%r69, %r69, %r69, %r69};
	st.local.v4.u32 	[%rd24+1520], {%r69, %r69, %r69, %r69};
	st.local.v4.u32 	[%rd24+1536], {%r69, %r70, %r70, %r69};
	st.local.v4.u32 	[%rd24+1552], {%r70, %r69, %r69, %r69};
	st.local.v4.u32 	[%rd24+1568], {%r70, %r69, %r69, %r69};
	st.local.v4.u32 	[%rd24+1584], {%r69, %r69, %r69, %r69};
	st.local.v4.u32 	[%rd24+1600], {%r70, %r70, %r70, %r69};
	st.local.v4.u32 	[%rd24+1616], {%r70, %r69, %r69, %r69};
	st.local.v4.u32 	[%rd24+1632], {%r70, %r69, %r69, %r69};
	st.local.v4.u32 	[%rd24+1648], {%r69, %r69, %r69, %r69};
	st.local.v4.u32 	[%rd24+1664], {%r70, %r69, %r69, %r69};
	st.local.v4.u32 	[%rd24+1680], {%r69, %r69, %r69, %r69};
	st.local.v4.u32 	[%rd24+1696], {%r69, %r69, %r69, %r69};
	st.local.v4.u32 	[%rd24+1712], {%r69, %r69, %r69, %r69};
	st.local.v4.u32 	[%rd24+1728], {%r70, %r69, %r69, %r69};
	st.local.v4.u32 	[%rd24+1744], {%r69, %r69, %r69, %r69};
	st.local.v4.u32 	[%rd24+1760], {%r69, %r69, %r69, %r69};
	st.local.v4.u32 	[%rd24+1776], {%r69, %r69, %r69, %r69};
	st.local.v4.u32 	[%rd24+1792], {%r70, %r69, %r69, %r69};
	st.local.v4.u32 	[%rd24+1808], {%r69, %r69, %r69, %r69};
	st.local.v4.u32 	[%rd24+1824], {%r69, %r69, %r69, %r69};
	st.local.v4.u32 	[%rd24+1840], {%r69, %r69, %r69, %r69};
	st.local.v4.u32 	[%rd24+1856], {%r70, %r69, %r69, %r69};
	st.local.v4.u32 	[%rd24+1872], {%r69, %r69, %r69, %r69};
	st.local.v4.u32 	[%rd24+1888], {%r69, %r69, %r69, %r69};
	st.local.v4.u32 	[%rd24+1904], {%r69, %r69, %r69, %r69};
	st.local.v4.u32 	[%rd24+1920], {%r69, %r69, %r69, %r69};
	st.local.v4.u32 	[%rd24+1936], {%r69, %r69, %r69, %r69};
	st.local.v4.u32 	[%rd24+1952], {%r69, %r69, %r69, %r69};
	st.local.v4.u32 	[%rd24+1968], {%r69, %r69, %r69, %r69};
	st.local.v4.u32 	[%rd24+1984], {%r69, %r69, %r69, %r69};
	st.local.v4.u32 	[%rd24+2000], {%r69, %r69, %r69, %r69};
	st.local.v4.u32 	[%rd24+2016], {%r69, %r69, %r69, %r69};
	st.local.v4.u32 	[%rd24+2032], {%r69, %r69, %r69, %r69};
	mul.wide.u32 	%rd59, %r256, 4;
	add.s64 	%rd60, %rd24, %rd59;
	ld.local.u32 	%r257, [%rd60];
	shl.b32 	%r258, %r257, 13;
	add.s32 	%r259, %r258, %r248;
	shr.u32 	%r260, %r17, 5;
	and.b32  	%r261, %r260, 448;
	shr.u32 	%r262, %r48, 8;
	and.b32  	%r263, %r262, 56;
	shr.u32 	%r264, %r55, 11;
	and.b32  	%r265, %r264, 7;
	or.b32  	%r266, %r263, %r265;
	or.b32  	%r267, %r266, %r261;
	st.local.v4.u32 	[%rd24], {%r69, %r69, %r69, %r69};
	st.local.v4.u32 	[%rd24+16], {%r69, %r69, %r69, %r70};
	st.local.v4.u32 	[%rd24+32], {%r69, %r69, %r69, %r70};
	st.local.v4.u32 	[%rd24+48], {%r69, %r70, %r70, %r69};
	st.local.v4.u32 	[%rd24+64], {%r69, %r69, %r69, %r70};
	st.local.v4.u32 	[%rd24+80], {%r69, %r70, %r70, %r70};
	st.local.v4.u32 	[%rd24+96], {%r69, %r70, %r70, %r70};
	st.local.v4.u32 	[%rd24+112], {%r70, %r70, %r70, %r69};
	st.local.v4.u32 	[%rd24+128], {%r69, %r69, %r69, %r70};
	st.local.v4.u32 	[%rd24+144], {%r69, %r70, %r70, %r69};
	st.local.v4.u32 	[%rd24+160], {%r69, %r70, %r70, %r69};
	st.local.v4.u32 	[%rd24+176], {%r70, %r69, %r69, %r69};
	st.local.v4.u32 	[%rd24+192], {%r69, %r70, %r70, %r70};
	st.local.v4.u32 	[%rd24+208], {%r70, %r70, %r70, %r69};
	st.local.v4.u32 	[%rd24+224], {%r70, %r70, %r70, %r69};
	st.local.v4.u32 	[%rd24+240], {%r70, %r69, %r69, %r69};
	st.local.v4.u32 	[%rd24+256], {%r69, %r69, %r69, %r70};
	st.local.v4.u32 	[%rd24+272], {%r69, %r70, %r70, %r69};
	st.local.v4.u32 	[%rd24+288], {%r69, %r70, %r70, %r69};
	st.local.v4.u32 	[%rd24+304], {%r70, %r69, %r69, %r69};
	st.local.v4.u32 	[%rd24+320], {%r69, %r70, %r70, %r70};
	st.local.v4.u32 	[%rd24+336], {%r70, %r70, %r70, %r69};
	st.local.v4.u32 	[%rd24+352], {%r70, %r70, %r70, %r69};
	st.local.v4.u32 	[%rd24+368], {%r70, %r69, %r69, %r69};
	st.local.v4.u32 	[%rd24+384], {%r69, %r70, %r70, %r69};
	st.local.v4.u32 	[%rd24+400], {%r70, %r69, %r69, %r69};
	st.local.v4.u32 	[%rd24+416], {%r70, %r69, %r69, %r69};
	st.local.v4.u32 	[%rd24+432], {%r69, %r69, %r69, %r69};
	st.local.v4.u32 	[%rd24+448], {%r70, %r70, %r70, %r69};
	st.local.v4.u32 	[%rd24+464], {%r70, %r69, %r69, %r69};
	st.local.v4.u32 	[%rd24+480], {%r70, %r69, %r69, %r69};
	st.local.v4.u32 	[%rd24+496], {%r69, %r69, %r69, %r69};
	st.local.v4.u32 	[%rd24+512], {%r69, %r69, %r69, %r70};
	st.local.v4.u32 	[%rd24+528], {%r69, %r70, %r70, %r69};
	st.local.v4.u32 	[%rd24+544], {%r69, %r70, %r70, %r69};
	st.local.v4.u32 	[%rd24+560], {%r70, %r69, %r69, %r69};
	st.local.v4.u32 	[%rd24+576], {%r69, %r70, %r70, %r70};
	st.local.v4.u32 	[%rd24+592], {%r70, %r70, %r70, %r69};
	st.local.v4.u32 	[%rd24+608], {%r70, %r70, %r70, %r69};
	st.local.v4.u32 	[%rd24+624], {%r70, %r69, %r69, %r69};
	st.local.v4.u32 	[%rd24+640], {%r69, %r70, %r70, %r69};
	st.local.v4.u32 	[%rd24+656], {%r70, %r69, %r69, %r69};
	st.local.v4.u32 	[%rd24+672], {%r70, %r69, %r69, %r69};
	st.local.v4.u32 	[%rd24+688], {%r69, %r69, %r69, %r69};
	st.local.v4.u32 	[%rd24+704], {%r70, %r70, %r70, %r69};
	st.local.v4.u32 	[%rd24+720], {%r70, %r69, %r69, %r69};
	st.local.v4.u32 	[%rd24+736], {%r70, %r69, %r69, %r69};
	st.local.v4.u32 	[%rd24+752], {%r69, %r69, %r69, %r69};
	st.local.v4.u32 	[%rd24+768], {%r69, %r70, %r70, %r69};
	st.local.v4.u32 	[%rd24+784], {%r70, %r69, %r69, %r69};
	st.local.v4.u32 	[%rd24+800], {%r70, %r69, %r69, %r69};
	st.local.v4.u32 	[%rd24+816], {%r69, %r69, %r69, %r69};
	st.local.v4.u32 	[%rd24+832], {%r70, %r70, %r70, %r69};
	st.local.v4.u32 	[%rd24+848], {%r70, %r69, %r69, %r69};
	st.local.v4.u32 	[%rd24+864], {%r70, %r69, %r69, %r69};
	st.local.v4.u32 	[%rd24+880], {%r69, %r69, %r69, %r69};
	st.local.v4.u32 	[%rd24+896], {%r70, %r69, %r69, %r69};
	st.local.v4.u32 	[%rd24+912], {%r69, %r69, %r69, %r69};
	st.local.v4.u32 	[%rd24+928], {%r69, %r69, %r69, %r69};
	st.local.v4.u32 	[%rd24+944], {%r69, %r69, %r69, %r69};
	st.local.v4.u32 	[%rd24+960], {%r70, %r69, %r69, %r69};
	st.local.v4.u32 	[%rd24+976], {%r69, %r69, %r69, %r69};
	st.local.v4.u32 	[%rd24+992], {%r69, %r69, %r69, %r69};
	st.local.v4.u32 	[%rd24+1008], {%r69, %r69, %r69, %r69};
	st.local.v4.u32 	[%rd24+1024], {%r69, %r69, %r69, %r70};
	st.local.v4.u32 	[%rd24+1040], {%r69, %r70, %r70, %r69};
	st.local.v4.u32 	[%rd24+1056], {%r69, %r70, %r70, %r69};
	st.local.v4.u32 	[%rd24+1072], {%r70, %r69, %r69, %r69};
	st.local.v4.u32 	[%rd24+1088], {%r69, %r70, %r70, %r70};
	st.local.v4.u32 	[%rd24+1104], {%r70, %r70, %r70, %r69};
	st.local.v4.u32 	[%rd24+1120], {%r70, %r70, %r70, %r69};
	st.local.v4.u32 	[%rd24+1136], {%r70, %r69, %r69, %r69};
	st.local.v4.u32 	[%rd24+1152], {%r69, %r70, %r70, %r69};
	st.local.v4.u32 	[%rd24+1168], {%r70, %r69, %r69, %r69};
	st.local.v4.u32 	[%rd24+1184], {%r70, %r69, %r69, %r69};
	st.local.v4.u32 	[%rd24+1200], {%r69, %r69, %r69, %r69};
	st.local.v4.u32 	[%rd24+1216], {%r70, %r70, %r70, %r69};
	st.local.v4.u32 	[%rd24+1232], {%r70, %r69, %r69, %r69};
	st.local.v4.u32 	[%rd24+1248], {%r70, %r69, %r69, %r69};
	st.local.v4.u32 	[%rd24+1264], {%r69, %r69, %r69, %r69};
	st.local.v4.u32 	[%rd24+1280], {%r69, %r70, %r70, %r69};
	st.local.v4.u32 	[%rd24+1296], {%r70, %r69, %r69, %r69};
	st.local.v4.u32 	[%rd24+1312], {%r70, %r69, %r69, %r69};
	st.local.v4.u32 	[%rd24+1328], {%r69, %r69, %r69, %r69};
	st.local.v4.u32 	[%rd24+1344], {%r70, %r70, %r70, %r69};
	st.local.v4.u32 	[%rd24+1360], {%r70, %r69, %r69, %r69};
	st.local.v4.u32 	[%rd24+1376], {%r70, %r69, %r69, %r69};
	st.local.v4.u32 	[%rd24+1392], {%r69, %r69, %r69, %r69};
	st.local.v4.u32 	[%rd24+1408], {%r70, %r69, %r69, %r69};
	st.local.v4.u32 	[%rd24+1424], {%r69, %r69, %r69, %r69};
	st.local.v4.u32 	[%rd24+1440], {%r69, %r69, %r69, %r69};
	st.local.v4.u32 	[%rd24+1456], {%r69, %r69, %r69, %r69};
	st.local.v4.u32 	[%rd24+1472], {%r70, %r69, %r69, %r69};
	st.local.v4.u32 	[%rd24+1488], {%r69, %r69, %r69, %r69};
	st.local.v4.u32 	[%rd24+1504], {%r69, %r69, %r69, %r69};
	st.local.v4.u32 	[%rd24+1520], {%r69, %r69, %r69, %r69};
	st.local.v4.u32 	[%rd24+1536], {%r69, %r70, %r70, %r69};
	st.local.v4.u32 	[%rd24+1552], {%r70, %r69, %r69, %r69};
	st.local.v4.u32 	[%rd24+1568], {%r70, %r69, %r69, %r69};
	st.local.v4.u32 	[%rd24+1584], {%r69, %r69, %r69, %r69};
	st.local.v4.u32 	[%rd24+1600], {%r70, %r70, %r70, %r69};
	st.local.v4.u32 	[%rd24+1616], {%r70, %r69, %r69, %r69};
	st.local.v4.u32 	[%rd24+1632], {%r70, %r69, %r69, %r69};
	st.local.v4.u32 	[%rd24+1648], {%r69, %r69, %r69, %r69};
	st.local.v4.u32 	[%rd24+1664], {%r70, %r69, %r69, %r69};
	st.local.v4.u32 	[%rd24+1680], {%r69, %r69, %r69, %r69};
	st.local.v4.u32 	[%rd24+1696], {%r69, %r69, %r69, %r69};
	st.local.v4.u32 	[%rd24+1712], {%r69, %r69, %r69, %r69};
	st.local.v4.u32 	[%rd24+1728], {%r70, %r69, %r69, %r69};
	st.local.v4.u32 	[%rd24+1744], {%r69, %r69, %r69, %r69};
	st.local.v4.u32 	[%rd24+1760], {%r69, %r69, %r69, %r69};
	st.local.v4.u32 	[%rd24+1776], {%r69, %r69, %r69, %r69};
	st.local.v4.u32 	[%rd24+1792], {%r70, %r69, %r69, %r69};
	st.local.v4.u32 	[%rd24+1808], {%r69, %r69, %r69, %r69};
	st.local.v4.u32 	[%rd24+1824], {%r69, %r69, %r69, %r69};
	st.local.v4.u32 	[%rd24+1840], {%r69, %r69, %r69, %r69};
	st.local.v4.u32 	[%rd24+1856], {%r70, %r69, %r69, %r69};
	st.local.v4.u32 	[%rd24+1872], {%r69, %r69, %r69, %r69};
	st.local.v4.u32 	[%rd24+1888], {%r69, %r69, %r69, %r69};
	st.local.v4.u32 	[%rd24+1904], {%r69, %r69, %r69, %r69};
	st.local.v4.u32 	[%rd24+1920], {%r69, %r69, %r69, %r69};
	st.local.v4.u32 	[%rd24+1936], {%r69, %r69, %r69, %r69};
	st.local.v4.u32 	[%rd24+1952], {%r69, %r69, %r69, %r69};
	st.local.v4.u32 	[%rd24+1968], {%r69, %r69, %r69, %r69};
	st.local.v4.u32 	[%rd24+1984], {%r69, %r69, %r69, %r69};
	st.local.v4.u32 	[%rd24+2000], {%r69, %r69, %r69, %r69};
	st.local.v4.u32 	[%rd24+2016], {%r69, %r69, %r69, %r69};
	st.local.v4.u32 	[%rd24+2032], {%r69, %r69, %r69, %r69};
	mul.wide.u32 	%rd61, %r267, 4;
	add.s64 	%rd62, %rd24, %rd61;
	ld.local.u32 	%r268, [%rd62];
	shl.b32 	%r269, %r268, 12;
	add.s32 	%r270, %r269, %r259;
	shr.u32 	%r271, %r17, 4;
	and.b32  	%r272, %r271, 448;
	shr.u32 	%r273, %r48, 7;
	and.b32  	%r274, %r273, 56;
	shr.u32 	%r275, %r55, 10;
	and.b32  	%r276, %r275, 7;
	or.b32  	%r277, %r274, %r276;
	or.b32  	%r278, %r277, %r272;
	st.local.v4.u32 	[%rd24], {%r69, %r69, %r69, %r69};
	st.local.v4.u32 	[%rd24+16], {%r69, %r69, %r69, %r70};
	st.local.v4.u32 	[%rd24+32], {%r69, %r69, %r69, %r70};
	st.local.v4.u32 	[%rd24+48], {%r69, %r70, %r70, %r69};
	st.local.v4.u32 	[%rd24+64], {%r69, %r69, %r69, %r70};
	st.local.v4.u32 	[%rd24+80], {%r69, %r70, %r70, %r70};
	st.local.v4.u32 	[%rd24+96], {%r69, %r70, %r70, %r70};
	st.local.v4.u32 	[%rd24+112], {%r70, %r70, %r70, %r69};
	st.local.v4.u32 	[%rd24+128], {%r69, %r69, %r69, %r70};
	st.local.v4.u32 	[%rd24+144], {%r69, %r70, %r70, %r69};
	st.local.v4.u32 	[%rd24+160], {%r69, %r70, %r70, %r69};
	st.local.v4.u32 	[%rd24+176], {%r70, %r69, %r69, %r69};
	st.local.v4.u32 	[%rd24+192], {%r69, %r70, %r70, %r70};
	st.local.v4.u32 	[%rd24+208], {%r70, %r70, %r70, %r69};
	st.local.v4.u32 	[%rd24+224], {%r70, %r70, %r70, %r69};
	st.local.v4.u32 	[%rd24+240], {%r70, %r69, %r69, %r69};
	st.local.v4.u32 	[%rd24+256], {%r69, %r69, %r69, %r70};
	st.local.v4.u32 	[%rd24+272], {%r69, %r70, %r70, %r69};
	st.local.v4.u32 	[%rd24+288], {%r69, %r70, %r70, %r69};
	st.local.v4.u32 	[%rd24+304], {%r70, %r69, %r69, %r69};
	st.local.v4.u32 	[%rd24+320], {%r69, %r70, %r70, %r70};
	st.local.v4.u32 	[%rd24+336], {%r70, %r70, %r70, %r69};
	st.local.v4.u32 	[%rd24+352], {%r70, %r70, %r70, %r69};
	st.local.v4.u32 	[%rd24+368], {%r70, %r69, %r69, %r69};
	st.local.v4.u32 	[%rd24+384], {%r69, %r70, %r70, %r69};
	st.local.v4.u32 	[%rd24+400], {%r70, %r69, %r69, %r69};
	st.local.v4.u32 	[%rd24+416], {%r70, %r69, %r69, %r69};
	st.local.v4.u32 	[%rd24+432], {%r69, %r69, %r69, %r69};
	st.local.v4.u32 	[%rd24+448], {%r70, %r70, %r70, %r69};
	st.local.v4.u32 	[%rd24+464], {%r70, %r69, %r69, %r69};
	st.local.v4.u32 	[%rd24+480], {%r70, %r69, %r69, %r69};
	st.local.v4.u32 	[%rd24+496], {%r69, %r69, %r69, %r69};
	st.local.v4.u32 	[%rd24+512], {%r69, %r69, %r69, %r70};
	st.local.v4.u32 	[%rd24+528], {%r69, %r70, %r70, %r69};
	st.local.v4.u32 	[%rd24+544], {%r69, %r70, %r70, %r69};
	st.local.v4.u32 	[%rd24+560], {%r70, %r69, %r69, %r69};
	st.local.v4.u32 	[%rd24+576], {%r69, %r70, %r70, %r70};
	st.local.v4.u32 	[%rd24+592], {%r70, %r70, %r70, %r69};
	st.local.v4.u32 	[%rd24+608], {%r70, %r70, %r70, %r69};
	st.local.v4.u32 	[%rd24+624], {%r70, %r69, %r69, %r69};
	st.local.v4.u32 	[%rd24+640], {%r69, %r70, %r70, %r69};
	st.local.v4.u32 	[%rd24+656], {%r70, %r69, %r69, %r69};
	st.local.v4.u32 	[%rd24+672], {%r70, %r69, %r69, %r69};
	st.local.v4.u32 	[%rd24+688], {%r69, %r69, %r69, %r69};
	st.local.v4.u32 	[%rd24+704], {%r70, %r70, %r70, %r69};
	st.local.v4.u32 	[%rd24+720], {%r70, %r69, %r69, %r69};
	st.local.v4.u32 	[%rd24+736], {%r70, %r69, %r69, %r69};
	st.local.v4.u32 	[%rd24+752], {%r69, %r69, %r69, %r69};
	st.local.v4.u32 	[%rd24+768], {%r69, %r70, %r70, %r69};
	st.local.v4.u32 	[%rd24+784], {%r70, %r69, %r69, %r69};
	st.local.v4.u32 	[%rd24+800], {%r70, %r69, %r69, %r69};
	st.local.v4.u32 	[%rd24+816], {%r69, %r69, %r69, %r69};
	st.local.v4.u32 	[%rd24+832], {%r70, %r70, %r70, %r69};
	st.local.v4.u32 	[%rd24+848], {%r70, %r69, %r69, %r69};
	st.local.v4.u32 	[%rd24+864], {%r70, %r69, %r69, %r69};
	st.local.v4.u32 	[%rd24+880], {%r69, %r69, %r69, %r69};
	st.local.v4.u32 	[%rd24+896], {%r70, %r69, %r69, %r69};
	st.local.v4.u32 	[%rd24+912], {%r69, %r69, %r69, %r69};
	st.local.v4.u32 	[%rd24+928], {%r69, %r69, %r69, %r69};
	st.local.v4.u32 	[%rd24+944], {%r69, %r69, %r69, %r69};
	st.local.v4.u32 	[%rd24+960], {%r70, %r69, %r69, %r69};
	st.local.v4.u32 	[%rd24+976], {%r69, %r69, %r69, %r69};
	st.local.v4.u32 	[%rd24+992], {%r69, %r69, %r69, %r69};
	st.local.v4.u32 	[%rd24+1008], {%r69, %r69, %r69, %r69};
	st.local.v4.u32 	[%rd24+1024], {%r69, %r69, %r69, %r70};
	st.local.v4.u32 	[%rd24+1040], {%r69, %r70, %r70, %r69};
	st.local.v4.u32 	[%rd24+1056], {%r69, %r70, %r70, %r69};
	st.local.v4.u32 	[%rd24+1072], {%r70, %r69, %r69, %r69};
	st.local.v4.u32 	[%rd24+1088], {%r69, %r70, %r70, %r70};
	st.local.v4.u32 	[%rd24+1104], {%r70, %r70, %r70, %r69};
	st.local.v4.u32 	[%rd24+1120], {%r70, %r70, %r70, %r69};
	st.local.v4.u32 	[%rd24+1136], {%r70, %r69, %r69, %r69};
	st.local.v4.u32 	[%rd24+1152], {%r69, %r70, %r70, %r69};
	st.local.v4.u32 	[%rd24+1168], {%r70, %r69, %r69, %r69};
	st.local.v4.u32 	[%rd24+1184], {%r70, %r69, %r69, %r69};
	st.local.v4.u32 	[%rd24+1200], {%r69, %r69, %r69, %r69};
	st.local.v4.u32 	[%rd24+1216], {%r70, %r70, %r70, %r69};
	st.local.v4.u32 	[%rd24+1232], {%r70, %r69, %r69, %r69};
	st.local.v4.u32 	[%rd24+1248], {%r70, %r69, %r69, %r69};
	st.local.v4.u32 	[%rd24+1264], {%r69, %r69, %r69, %r69};
	st.local.v4.u32 	[%rd24+1280], {%r69, %r70, %r70, %r69};
	st.local.v4.u32 	[%rd24+1296], {%r70, %r69, %r69, %r69};
	st.local.v4.u32 	[%rd24+1312], {%r70, %r69, %r69, %r69};
	st.local.v4.u32 	[%rd24+1328], {%r69, %r69, %r69, %r69};
	st.local.v4.u32 	[%rd24+1344], {%r70, %r70, %r70, %r69};
	st.local.v4.u32 	[%rd24+1360], {%r70, %r69, %r69, %r69};
	st.local.v4.u32 	[%rd24+1376], {%r70, %r69, %r69, %r69};
	st.local.v4.u32 	[%rd24+1392], {%r69, %r69, %r69, %r69};
	st.local.v4.u32 	[%rd24+1408], {%r70, %r69, %r69, %r69};
	st.local.v4.u32 	[%rd24+1424], {%r69, %r69, %r69, %r69};
	st.local.v4.u32 	[%rd24+1440], {%r69, %r69, %r69, %r69};
	st.local.v4.u32 	[%rd24+1456], {%r69, %r69, %r69, %r69};
	st.local.v4.u32 	[%rd24+1472], {%r70, %r69, %r69, %r69};
	st.local.v4.u32 	[%rd24+1488], {%r69, %r69, %r69, %r69};
	st.local.v4.u32 	[%rd24+1504], {%r69, %r69, %r69, %r69};
	st.local.v4.u32 	[%rd24+1520], {%r69, %r69, %r69, %r69};
	st.local.v4.u32 	[%rd24+1536], {%r69, %r70, %r70, %r69};
	st.local.v4.u32 	[%rd24+1552], {%r70, %r69, %r69, %r69};
	st.local.v4.u32 	[%rd24+1568], {%r70, %r69, %r69, %r69};
	st.local.v4.u32 	[%rd24+1584], {%r69, %r69, %r69, %r69};
	st.local.v4.u32 	[%rd24+1600], {%r70, %r70, %r70, %r69};
	st.local.v4.u32 	[%rd24+1616], {%r70, %r69, %r69, %r69};
	st.local.v4.u32 	[%rd24+1632], {%r70, %r69, %r69, %r69};
	st.local.v4.u32 	[%rd24+1648], {%r69, %r69, %r69, %r69};
	st.local.v4.u32 	[%rd24+1664], {%r70, %r69, %r69, %r69};
	st.local.v4.u32 	[%rd24+1680], {%r69, %r69, %r69, %r69};
	st.local.v4.u32 	[%rd24+1696], {%r69, %r69, %r69, %r69};
	st.local.v4.u32 	[%rd24+1712], {%r69, %r69, %r69, %r69};
	st.local.v4.u32 	[%rd24+1728], {%r70, %r69, %r69, %r69};
	st.local.v4.u32 	[%rd24+1744], {%r69, %r69, %r69, %r69};
	st.local.v4.u32 	[%rd24+1760], {%r69, %r69, %r69, %r69};
	st.local.v4.u32 	[%rd24+1776], {%r69, %r69, %r69, %r69};
	st.local.v4.u32 	[%rd24+1792], {%r70, %r69, %r69, %r69};
	st.local.v4.u32 	[%rd24+1808], {%r69, %r69, %r69, %r69};
	st.local.v4.u32 	[%rd24+1824], {%r69, %r69, %r69, %r69};
	st.local.v4.u32 	[%rd24+1840], {%r69, %r69, %r69, %r69};
	st.local.v4.u32 	[%rd24+1856], {%r70, %r69, %r69, %r69};
	st.local.v4.u32 	[%rd24+1872], {%r69, %r69, %r69, %r69};
	st.local.v4.u32 	[%rd24+1888], {%r69, %r69, %r69, %r69};
	st.local.v4.u32 	[%rd24+1904], {%r69, %r69, %r69, %r69};
	st.local.v4.u32 	[%rd24+1920], {%r69, %r69, %r69, %r69};
	st.local.v4.u32 	[%rd24+1936], {%r69, %r69, %r69, %r69};
	st.local.v4.u32 	[%rd24+1952], {%r69, %r69, %r69, %r69};
	st.local.v4.u32 	[%rd24+1968], {%r69, %r69, %r69, %r69};
	st.local.v4.u32 	[%rd24+1984], {%r69, %r69, %r69, %r69};
	st.local.v4.u32 	[%rd24+2000], {%r69, %r69, %r69, %r69};
	st.local.v4.u32 	[%rd24+2016], {%r69, %r69, %r69, %r69};
	st.local.v4.u32 	[%rd24+2032], {%r69, %r69, %r69, %r69};
	mul.wide.u32 	%rd63, %r278, 4;
	add.s64 	%rd64, %rd24, %rd63;
	ld.local.u32 	%r279, [%rd64];
	shl.b32 	%r280, %r279, 11;
	add.s32 	%r281, %r280, %r270;
	shr.u32 	%r282, %r17, 3;
	and.b32  	%r283, %r282, 448;
	shr.u32 	%r284, %r48, 6;
	and.b32  	%r285, %r284, 56;
	shr.u32 	%r286, %r55, 9;
	and.b32  	%r287, %r286, 7;
	or.b32  	%r288, %r285, %r287;
	or.b32  	%r289, %r288, %r283;
	st.local.v4.u32 	[%rd24], {%r69, %r69, %r69, %r69};
	st.local.v4.u32 	[%rd24+16], {%r69, %r69, %r69, %r70};
	st.local.v4.u32 	[%rd24+32], {%r69, %r69, %r69, %r70};
	st.local.v4.u32 	[%rd24+48], {%r69, %r70, %r70, %r69};
	st.local.v4.u32 	[%rd24+64], {%r69, %r69, %r69, %r70};
	st.local.v4.u32 	[%rd24+80], {%r69, %r70, %r70, %r70};
	st.local.v4.u32 	[%rd24+96], {%r69, %r70, %r70, %r70};
	st.local.v4.u32 	[%rd24+112], {%r70, %r70, %r70, %r69};
	st.local.v4.u32 	[%rd24+128], {%r69, %r69, %r69, %r70};
	st.local.v4.u32 	[%rd24+144], {%r69, %r70, %r70, %r69};
	st.local.v4.u32 	[%rd24+160], {%r69, %r70, %r70, %r69};
	st.local.v4.u32 	[%rd24+176], {%r70, %r69, %r69, %r69};
	st.local.v4.u32 	[%rd24+192], {%r69, %r70, %r70, %r70};
	st.local.v4.u32 	[%rd24+208], {%r70, %r70, %r70, %r69};
	st.local.v4.u32 	[%rd24+224], {%r70, %r70, %r70, %r69};
	st.local.v4.u32 	[%rd24+240], {%r70, %r69, %r69, %r69};
	st.local.v4.u32 	[%rd24+256], {%r69, %r69, %r69, %r70};
	st.local.v4.u32 	[%rd24+272], {%r69, %r70, %r70, %r69};
	st.local.v4.u32 	[%rd24+288], {%r69, %r70, %r70, %r69};
	st.local.v4.u32 	[%rd24+304], {%r70, %r69, %r69, %r69};
	st.local.v4.u32 	[%rd24+320], {%r69, %r70, %r70, %r70};
	st.local.v4.u32 	[%rd24+336], {%r70, %r70, %r70, %r69};
	st.local.v4.u32 	[%rd24+352], {%r70, %r70, %r70, %r69};
	st.local.v4.u32 	[%rd24+368], {%r70, %r69, %r69, %r69};
	st.local.v4.u32 	[%rd24+384], {%r69, %r70, %r70, %r69};
	st.local.v4.u32 	[%rd24+400], {%r70, %r69, %r69, %r69};
	st.local.v4.u32 	[%rd24+416], {%r70, %r69, %r69, %r69};
	st.local.v4.u32 	[%rd24+432], {%r69, %r69, %r69, %r69};
	st.local.v4.u32 	[%rd24+448], {%r70, %r70, %r70, %r69};
	st.local.v4.u32 	[%rd24+464], {%r70, %r69, %r69, %r69};
	st.local.v4.u32 	[%rd24+480], {%r70, %r69, %r69, %r69};
	st.local.v4.u32 	[%rd24+496], {%r69, %r69, %r69, %r69};
	st.local.v4.u32 	[%rd24+512], {%r69, %r69, %r69, %r70};
	st.local.v4.u32 	[%rd24+528], {%r69, %r70, %r70, %r69};
	st.local.v4.u32 	[%rd24+544], {%r69, %r70, %r70, %r69};
	st.local.v4.u32 	[%rd24+560], {%r70, %r69, %r69, %r69};
	st.local.v4.u32 	[%rd24+576], {%r69, %r70, %r70, %r70};
	st.local.v4.u32 	[%rd24+592], {%r70, %r70, %r70, %r69};
	st.local.v4.u32 	[%rd24+608], {%r70, %r70, %r70, %r69};
	st.local.v4.u32 	[%rd24+624], {%r70, %r69, %r69, %r69};
	st.local.v4.u32 	[%rd24+640], {%r69, %r70, %r70, %r69};
	st.local.v4.u32 	[%rd24+656], {%r70, %r69, %r69, %r69};
	st.local.v4.u32 	[%rd24+672], {%r70, %r69, %r69, %r69};
	st.local.v4.u32 	[%rd24+688], {%r69, %r69, %r69, %r69};
	st.local.v4.u32 	[%rd24+704], {%r70, %r70, %r70, %r69};
	st.local.v4.u32 	[%rd24+720], {%r70, %r69, %r69, %r69};
	st.local.v4.u32 	[%rd24+736], {%r70, %r69, %r69, %r69};
	st.local.v4.u32 	[%rd24+752], {%r69, %r69, %r69, %r69};
	st.local.v4.u32 	[%rd24+768], {%r69, %r70, %r70, %r69};
	st.local.v4.u32 	[%rd24+784], {%r70, %r69, %r69, %r69};
	st.local.v4.u32 	[%rd24+800], {%r70, %r69, %r69, %r69};
	st.local.v4.u32 	[%rd24+816], {%r69, %r69, %r69, %r69};
	st.local.v4.u32 	[%rd24+832], {%r70, %r70, %r70, %r69};
	st.local.v4.u32 	[%rd24+848], {%r70, %r69, %r69, %r69};
	st.local.v4.u32 	[%rd24+864], {%r70, %r69, %r69, %r69};
	st.local.v4.u32 	[%rd24+880], {%r69, %r69, %r69, %r69};
	st.local.v4.u32 	[%rd24+896], {%r70, %r69, %r69, %r69};
	st.local.v4.u32 	[%rd24+912], {%r69, %r69, %r69, %r69};
	st.local.v4.u32 	[%rd24+928], {%r69, %r69, %r69, %r69};
	st.local.v4.u32 	[%rd24+944], {%r69, %r69, %r69, %r69};
	st.local.v4.u32 	[%rd24+960], {%r70, %r69, %r69, %r69};
	st.local.v4.u32 	[%rd24+976], {%r69, %r69, %r69, %r69};
	st.local.v4.u32 	[%rd24+992], {%r69, %r69, %r69, %r69};
	st.local.v4.u32 	[%rd24+1008], {%r69, %r69, %r69, %r69};
	st.local.v4.u32 	[%rd24+1024], {%r69, %r69, %r69, %r70};
	st.local.v4.u32 	[%rd24+1040], {%r69, %r70, %r70, %r69};
	st.local.v4.u32 	[%rd24+1056], {%r69, %r70, %r70, %r69};
	st.local.v4.u32 	[%rd24+1072], {%r70, %r69, %r69, %r69};
	st.local.v4.u32 	[%rd24+1088], {%r69, %r70, %r70, %r70};
	st.local.v4.u32 	[%rd24+1104], {%r70, %r70, %r70, %r69};
	st.local.v4.u32 	[%rd24+1120], {%r70, %r70, %r70, %r69};
	st.local.v4.u32 	[%rd24+1136], {%r70, %r69, %r69, %r69};
	st.local.v4.u32 	[%rd24+1152], {%r69, %r70, %r70, %r69};
	st.local.v4.u32 	[%rd24+1168], {%r70, %r69, %r69, %r69};
	st.local.v4.u32 	[%rd24+1184], {%r70, %r69, %r69, %r69};
	st.local.v4.u32 	[%rd24+1200], {%r69, %r69, %r69, %r69};
	st.local.v4.u32 	[%rd24+1216], {%r70, %r70, %r70, %r69};
	st.local.v4.u32 	[%rd24+1232], {%r70, %r69, %r69, %r69};
	st.local.v4.u32 	[%rd24+1248], {%r70, %r69, %r69, %r69};
	st.local.v4.u32 	[%rd24+1264], {%r69, %r69, %r69, %r69};
	st.local.v4.u32 	[%rd24+1280], {%r69, %r70, %r70, %r69};
	st.local.v4.u32 	[%rd24+1296], {%r70, %r69, %r69, %r69};
	st.local.v4.u32 	[%rd24+1312], {%r70, %r69, %r69, %r69};
	st.local.v4.u32 	[%rd24+1328], {%r69, %r69, %r69, %r69};
	st.local.v4.u32 	[%rd24+1344], {%r70, %r70, %r70, %r69};
	st.local.v4.u32 	[%rd24+1360], {%r70, %r69, %r69, %r69};
	st.local.v4.u32 	[%rd24+1376], {%r70, %r69, %r69, %r69};
	st.local.v4.u32 	[%rd24+1392], {%r69, %r69, %r69, %r69};
	st.local.v4.u32 	[%rd24+1408], {%r70, %r69, %r69, %r69};
	st.local.v4.u32 	[%rd24+1424], {%r69, %r69, %r69, %r69};
	st.local.v4.u32 	[%rd24+1440], {%r69, %r69, %r69, %r69};
	st.local.v4.u32 	[%rd24+1456], {%r69, %r69, %r69, %r69};
	st.local.v4.u32 	[%rd24+1472], {%r70, %r69, %r69, %r69};
	st.local.v4.u32 	[%rd24+1488], {%r69, %r69, %r69, %r69};
	st.local.v4.u32 	[%rd24+1504], {%r69, %r69, %r69, %r69};
	st.local.v4.u32 	[%rd24+1520], {%r69, %r69, %r69, %r69};
	st.local.v4.u32 	[%rd24+1536], {%r69, %r70, %r70, %r69};
	st.local.v4.u32 	[%rd24+1552], {%r70, %r69, %r69, %r69};
	st.local.v4.u32 	[%rd24+1568], {%r70, %r69, %r69, %r69};
	st.local.v4.u32 	[%rd24+1584], {%r69, %r69, %r69, %r69};
	st.local.v4.u32 	[%rd24+1600], {%r70, %r70, %r70, %r69};
	st.local.v4.u32 	[%rd24+1616], {%r70, %r69, %r69, %r69};
	st.local.v4.u32 	[%rd24+1632], {%r70, %r69, %r69, %r69};
	st.local.v4.u32 	[%rd24+1648], {%r69, %r69, %r69, %r69};
	st.local.v4.u32 	[%rd24+1664], {%r70, %r69, %r69, %r69};
	st.local.v4.u32 	[%rd24+1680], {%r69, %r69, %r69, %r69};
	st.local.v4.u32 	[%rd24+1696], {%r69, %r69, %r69, %r69};
	st.local.v4.u32 	[%rd24+1712], {%r69, %r69, %r69, %r69};
	st.local.v4.u32 	[%rd24+1728], {%r70, %r69, %r69, %r69};
	st.local.v4.u32 	[%rd24+1744], {%r69, %r69, %r69, %r69};
	st.local.v4.u32 	[%rd24+1760], {%r69, %r69, %r69, %r69};
	st.local.v4.u32 	[%rd24+1776], {%r69, %r69, %r69, %r69};
	st.local.v4.u32 	[%rd24+1792], {%r70, %r69, %r69, %r69};
	st.local.v4.u32 	[%rd24+1808], {%r69, %r69, %r69, %r69};
	st.local.v4.u32 	[%rd24+1824], {%r69, %r69, %r69, %r69};
	st.local.v4.u32 	[%rd24+1840], {%r69, %r69, %r69, %r69};
	st.local.v4.u32 	[%rd24+1856], {%r70, %r69, %r69, %r69};
	st.local.v4.u32 	[%rd24+1872], {%r69, %r69, %r69, %r69};
	st.local.v4.u32 	[%rd24+1888], {%r69, %r69, %r69, %r69};
	st.local.v4.u32 	[%rd24+1904], {%r69, %r69, %r69, %r69};
	st.local.v4.u32 	[%rd24+1920], {%r69, %r69, %r69, %r69};
	st.local.v4.u32 	[%rd24+1936], {%r69, %r69, %r69, %r69};
	st.local.v4.u32 	[%rd24+1952], {%r69, %r69, %r69, %r69};
	st.local.v4.u32 	[%rd24+1968], {%r69, %r69, %r69, %r69};
	st.local.v4.u32 	[%rd24+1984], {%r69, %r69, %r69, %r69};
	st.local.v4.u32 	[%rd24+2000], {%r69, %r69, %r69, %r69};
	st.local.v4.u32 	[%rd24+2016], {%r69, %r69, %r69, %r69};
	st.local.v4.u32 	[%rd24+2032], {%r69, %r69, %r69, %r69};
	mul.wide.u32 	%rd65, %r289, 4;
	add.s64 	%rd66, %rd24, %rd65;
	ld.local.u32 	%r290, [%rd66];
	shl.b32 	%r291, %r290, 10;
	add.s32 	%r292, %r291, %r281;
	shr.u32 	%r293, %r17, 2;
	and.b32  	%r294, %r293, 448;
	shr.u32 	%r295, %r48, 5;
	and.b32  	%r296, %r295, 56;
	shr.u32 	%r297, %r55, 8;
	and.b32  	%r298, %r297, 7;
	or.b32  	%r299, %r296, %r298;
	or.b32  	%r300, %r299, %r294;
	st.local.v4.u32 	[%rd24], {%r69, %r69, %r69, %r69};
	st.local.v4.u32 	[%rd24+16], {%r69, %r69, %r69, %r70};
	st.local.v4.u32 	[%rd24+32], {%r69, %r69, %r69, %r70};
	st.local.v4.u32 	[%rd24+48], {%r69, %r70, %r70, %r69};
	st.local.v4.u32 	[%rd24+64], {%r69, %r69, %r69, %r70};
	st.local.v4.u32 	[%rd24+80], {%r69, %r70, %r70, %r70};
	st.local.v4.u32 	[%rd24+96], {%r69, %r70, %r70, %r70};
	st.local.v4.u32 	[%rd24+112], {%r70, %r70, %r70, %r69};
	st.local.v4.u32 	[%rd24+128], {%r69, %r69, %r69, %r70};
	st.local.v4.u32 	[%rd24+144], {%r69, %r70, %r70, %r69};
	st.local.v4.u32 	[%rd24+160], {%r69, %r70, %r70, %r69};
	st.local.v4.u32 	[%rd24+176], {%r70, %r69, %r69, %r69};
	st.local.v4.u32 	[%rd24+192], {%r69, %r70, %r70, %r70};
	st.local.v4.u32 	[%rd24+208], {%r70, %r70, %r70, %r69};
	st.local.v4.u32 	[%rd24+224], {%r70, %r70, %r70, %r69};
	st.local.v4.u32 	[%rd24+240], {%r70, %r69, %r69, %r69};
	st.local.v4.u32 	[%rd24+256], {%r69, %r69, %r69, %r70};
	st.local.v4.u32 	[%rd24+272], {%r69, %r70, %r70, %r69};
	st.local.v4.u32 	[%rd24+288], {%r69, %r70, %r70, %r69};
	st.local.v4.u32 	[%rd24+304], {%r70, %r69, %r69, %r69};
	st.local.v4.u32 	[%rd24+320], {%r69, %r70, %r70, %r70};
	st.local.v4.u32 	[%rd24+336], {%r70, %r70, %r70, %r69};
	st.local.v4.u32 	[%rd24+352], {%r70, %r70, %r70, %r69};
	st.local.v4.u32 	[%rd24+368], {%r70, %r69, %r69, %r69};
	st.local.v4.u32 	[%rd24+384], {%r69, %r70, %r70, %r69};
	st.local.v4.u32 	[%rd24+400], {%r70, %r69, %r69, %r69};
	st.local.v4.u32 	[%rd24+416], {%r70, %r69, %r69, %r69};
	st.local.v4.u32 	[%rd24+432], {%r69, %r69, %r69, %r69};
	st.local.v4.u32 	[%rd24+448], {%r70, %r70, %r70, %r69};
	st.local.v4.u32 	[%rd24+464], {%r70, %r69, %r69, %r69};
	st.local.v4.u32 	[%rd24+480], {%r70, %r69, %r69, %r69};
	st.local.v4.u32 	[%rd24+496], {%r69, %r69, %r69, %r69};
	st.local.v4.u32 	[%rd24+512], {%r69, %r69, %r69, %r70};
	st.local.v4.u32 	[%rd24+528], {%r69, %r70, %r70, %r69};
	st.local.v4.u32 	[%rd24+544], {%r69, %r70, %r70, %r69};
	st.local.v4.u32 	[%rd24+560], {%r70, %r69, %r69, %r69};
	st.local.v4.u32 	[%rd24+576], {%r69, %r70, %r70, %r70};
	st.local.v4.u32 	[%rd24+592], {%r70, %r70, %r70, %r69};
	st.local.v4.u32 	[%rd24+608], {%r70, %r70, %r70, %r69};
	st.local.v4.u32 	[%rd24+624], {%r70, %r69, %r69, %r69};
	st.local.v4.u32 	[%rd24+640], {%r69, %r70, %r70, %r69};
	st.local.v4.u32 	[%rd24+656], {%r70, %r69, %r69, %r69};
	st.local.v4.u32 	[%rd24+672], {%r70, %r69, %r69, %r69};
	st.local.v4.u32 	[%rd24+688], {%r69, %r69, %r69, %r69};
	st.local.v4.u32 	[%rd24+704], {%r70, %r70, %r70, %r69};
	st.local.v4.u32 	[%rd24+720], {%r70, %r69, %r69, %r69};
	st.local.v4.u32 	[%rd24+736], {%r70, %r69, %r69, %r69};
	st.local.v4.u32 	[%rd24+752], {%r69, %r69, %r69, %r69};
	st.local.v4.u32 	[%rd24+768], {%r69, %r70, %r70, %r69};
	st.local.v4.u32 	[%rd24+784], {%r70, %r69, %r69, %r69};
	st.local.v4.u32 	[%rd24+800], {%r70, %r69, %r69, %r69};
	st.local.v4.u32 	[%rd24+816], {%r69, %r69, %r69, %r69};
	st.local.v4.u32 	[%rd24+832], {%r70, %r70, %r70, %r69};
	st.local.v4.u32 	[%rd24+848], {%r70, %r69, %r69, %r69};
	st.local.v4.u32 	[%rd24+864], {%r70, %r69, %r69, %r69};
	st.local.v4.u32 	[%rd24+880], {%r69, %r69, %r69, %r69};
	st.local.v4.u32 	[%rd24+896], {%r70, %r69, %r69, %r69};
	st.local.v4.u32 	[%rd24+912], {%r69, %r69, %r69, %r69};
	st.local.v4.u32 	[%rd24+928], {%r69, %r69, %r69, %r69};
	st.local.v4.u32 	[%rd24+944], {%r69, %r69, %r69, %r69};
	st.local.v4.u32 	[%rd24+960], {%r70, %r69, %r69, %r69};
	st.local.v4.u32 	[%rd24+976], {%r69, %r69, %r69, %r69};
	st.local.v4.u32 	[%rd24+992], {%r69, %r69, %r69, %r69};
	st.local.v4.u32 	[%rd24+1008], {%r69, %r69, %r69, %r69};
	st.local.v4.u32 	[%rd24+1024], {%r69, %r69, %r69, %r70};
	st.local.v4.u32 	[%rd24+1040], {%r69, %r70, %r70, %r69};
	st.local.v4.u32 	[%rd24+1056], {%r69, %r70, %r70, %r69};
	st.local.v4.u32 	[%rd24+1072], {%r70, %r69, %r69, %r69};
	st.local.v4.u32 	[%rd24+1088], {%r69, %r70, %r70, %r70};
	st.local.v4.u32 	[%rd24+1104], {%r70, %r70, %r70, %r69};
	st.local.v4.u32 	[%rd24+1120], {%r70, %r70, %r70, %r69};
	st.local.v4.u32 	[%rd24+1136], {%r70, %r69, %r69, %r69};
	st.local.v4.u32 	[%rd24+1152], {%r69, %r70, %r70, %r69};
	st.local.v4.u32 	[%rd24+1168], {%r70, %r69, %r69, %r69};
	st.local.v4.u32 	[%rd24+1184], {%r70, %r69, %r69, %r69};
	st.local.v4.u32 	[%rd24+1200], {%r69, %r69, %r69, %r69};
	st.local.v4.u32 	[%rd24+1216], {%r70, %r70, %r70, %r69};
	st.local.v4.u32 	[%rd24+1232], {%r70, %r69, %r69, %r69};
	st.local.v4.u32 	[%rd24+1248], {%r70, %r69, %r69, %r69};
	st.local.v4.u32 	[%rd24+1264], {%r69, %r69, %r69, %r69};
	st.local.v4.u32 	[%rd24+1280], {%r69, %r70, %r70, %r69};
	st.local.v4.u32 	[%rd24+1296], {%r70, %r69, %r69, %r69};
	st.local.v4.u32 	[%rd24+1312], {%r70, %r69, %r69, %r69};
	st.local.v4.u32 	[%rd24+1328], {%r69, %r69, %r69, %r69};
	st.local.v4.u32 	[%rd24+1344], {%r70, %r70, %r70, %r69};
	st.local.v4.u32 	[%rd24+1360], {%r70, %r69, %r69, %r69};
	st.local.v4.u32 	[%rd24+1376], {%r70, %r69, %r69, %r69};
	st.local.v4.u32 	[%rd24+1392], {%r69, %r69, %r69, %r69};
	st.local.v4.u32 	[%rd24+1408], {%r70, %r69, %r69, %r69};
	st.local.v4.u32 	[%rd24+1424], {%r69, %r69, %r69, %r69};
	st.local.v4.u32 	[%rd24+1440], {%r69, %r69, %r69, %r69};
	st.local.v4.u32 	[%rd24+1456], {%r69, %r69, %r69, %r69};
	st.local.v4.u32 	[%rd24+1472], {%r70, %r69, %r69, %r69};
	st.local.v4.u32 	[%rd24+1488], {%r69, %r69, %r69, %r69};
	st.local.v4.u32 	[%rd24+1504], {%r69, %r69, %r69, %r69};
	st.local.v4.u32 	[%rd24+1520], {%r69, %r69, %r69, %r69};
	st.local.v4.u32 	[%rd24+1536], {%r69, %r70, %r70, %r69};
	st.local.v4.u32 	[%rd24+1552], {%r70, %r69, %r69, %r69};
	st.local.v4.u32 	[%rd24+1568], {%r70, %r69, %r69, %r69};
	st.local.v4.u32 	[%rd24+1584], {%r69, %r69, %r69, %r69};
	st.local.v4.u32 	[%rd24+1600], {%r70, %r70, %r70, %r69};
	st.local.v4.u32 	[%rd24+1616], {%r70, %r69, %r69, %r69};
	st.local.v4.u32 	[%rd24+1632], {%r70, %r69, %r69, %r69};
	st.local.v4.u32 	[%rd24+1648], {%r69, %r69, %r69, %r69};
	st.local.v4.u32 	[%rd24+1664], {%r70, %r69, %r69, %r69};
	st.local.v4.u32 	[%rd24+1680], {%r69, %r69, %r69, %r69};
	st.local.v4.u32 	[%rd24+1696], {%r69, %r69, %r69, %r69};
	st.local.v4.u32 	[%rd24+1712], {%r69, %r69, %r69, %r69};
	st.local.v4.u32 	[%rd24+1728], {%r70, %r69, %r69, %r69};
	st.local.v4.u32 	[%rd24+1744], {%r69, %r69, %r69, %r69};
	st.local.v4.u32 	[%rd24+1760], {%r69, %r69, %r69, %r69};
	st.local.v4.u32 	[%rd24+1776], {%r69, %r69, %r69, %r69};
	st.local.v4.u32 	[%rd24+1792], {%r70, %r69, %r69, %r69};
	st.local.v4.u32 	[%rd24+1808], {%r69, %r69, %r69, %r69};
	st.local.v4.u32 	[%rd24+1824], {%r69, %r69, %r69, %r69};
	st.local.v4.u32 	[%rd24+1840], {%r69, %r69, %r69, %r69};
	st.local.v4.u32 	[%rd24+1856], {%r70, %r69, %r69, %r69};
	st.local.v4.u32 	[%rd24+1872], {%r69, %r69, %r69, %r69};
	st.local.v4.u32 	[%rd24+1888], {%r69, %r69, %r69, %r69};
	st.local.v4.u32 	[%rd24+1904], {%r69, %r69, %r69, %r69};
	st.local.v4.u32 	[%rd24+1920], {%r69, %r69, %r69, %r69};
	st.local.v4.u32 	[%rd24+1936], {%r69, %r69, %r69, %r69};
	st.local.v4.u32 	[%rd24+1952], {%r69, %r69, %r69, %r69};
	st.local.v4.u32 	[%rd24+1968], {%r69, %r69, %r69, %r69};
	st.local.v4.u32 	[%rd24+1984], {%r69, %r69, %r69, %r69};
	st.local.v4.u32 	[%rd24+2000], {%r69, %r69, %r69, %r69};
	st.local.v4.u32 	[%rd24+2016], {%r69, %r69, %r69, %r69};
	st.local.v4.u32 	[%rd24+2032], {%r69, %r69, %r69, %r69};
	mul.wide.u32 	%rd67, %r300, 4;
	add.s64 	%rd68, %rd24, %rd67;
	ld.local.u32 	%r301, [%rd68];
	shl.b32 	%r302, %r301, 9;
	add.s32 	%r303, %r302, %r292;
	shr.u32 	%r304, %r17, 1;
	and.b32  	%r305, %r304, 448;
	shr.u32 	%r306, %r48, 4;
	and.b32  	%r307, %r306, 56;
	shr.u32 	%r308, %r55, 7;
	and.b32  	%r309, %r308, 7;
	or.b32  	%r310, %r307, %r309;
	or.b32  	%r311, %r310, %r305;
	st.local.v4.u32 	[%rd24], {%r69, %r69, %r69, %r69};
	st.local.v4.u32 	[%rd24+16], {%r69, %r69, %r69, %r70};
	st.local.v4.u32 	[%rd24+32], {%r69, %r69, %r69, %r70};
	st.local.v4.u32 	[%rd24+48], {%r69, %r70, %r70, %r69};
	st.local.v4.u32 	[%rd24+64], {%r69, %r69, %r69, %r70};
	st.local.v4.u32 	[%rd24+80], {%r69, %r70, %r70, %r70};
	st.local.v4.u32 	[%rd24+96], {%r69, %r70, %r70, %r70};
	st.local.v4.u32 	[%rd24+112], {%r70, %r70, %r70, %r69};
	st.local.v4.u32 	[%rd24+128], {%r69, %r69, %r69, %r70};
	st.local.v4.u32 	[%rd24+144], {%r69, %r70, %r70, %r69};
	st.local.v4.u32 	[%rd24+160], {%r69, %r70, %r70, %r69};
	st.local.v4.u32 	[%rd24+176], {%r70, %r69, %r69, %r69};
	st.local.v4.u32 	[%rd24+192], {%r69, %r70, %r70, %r70};
	st.local.v4.u32 	[%rd24+208], {%r70, %r70, %r70, %r69};
	st.local.v4.u32 	[%rd24+224], {%r70, %r70, %r70, %r69};
	st.local.v4.u32 	[%rd24+240], {%r70, %r69, %r69, %r69};
	st.local.v4.u32 	[%rd24+256], {%r69, %r69, %r69, %r70};
	st.local.v4.u32 	[%rd24+272], {%r69, %r70, %r70, %r69};
	st.local.v4.u32 	[%rd24+288], {%r69, %r70, %r70, %r69};
	st.local.v4.u32 	[%rd24+304], {%r70, %r69, %r69, %r69};
	st.local.v4.u32 	[%rd24+320], {%r69, %r70, %r70, %r70};
	st.local.v4.u32 	[%rd24+336], {%r70, %r70, %r70, %r69};
	st.local.v4.u32 	[%rd24+352], {%r70, %r70, %r70, %r69};
	st.local.v4.u32 	[%rd24+368], {%r70, %r69, %r69, %r69};
	st.local.v4.u32 	[%rd24+384], {%r69, %r70, %r70, %r69};
	st.local.v4.u32 	[%rd24+400], {%r70, %r69, %r69, %r69};
	st.local.v4.u32 	[%rd24+416], {%r70, %r69, %r69, %r69};
	st.local.v4.u32 	[%rd24+432], {%r69, %r69, %r69, %r69};
	st.local.v4.u32 	[%rd24+448], {%r70, %r70, %r70, %r69};
	st.local.v4.u32 	[%rd24+464], {%r70, %r69, %r69, %r69};
	st.local.v4.u32 	[%rd24+480], {%r70, %r69, %r69, %r69};
	st.local.v4.u32 	[%rd24+496], {%r69, %r69, %r69, %r69};
	st.local.v4.u32 	[%rd24+512], {%r69, %r69, %r69, %r70};
	st.local.v4.u32 	[%rd24+528], {%r69, %r70, %r70, %r69};
	st.local.v4.u32 	[%rd24+544], {%r69, %r70, %r70, %r69};
	st.local.v4.u32 	[%rd24+560], {%r70, %r69, %r69, %r69};
	st.local.v4.u32 	[%rd24+576], {%r69, %r70, %r70, %r70};
	st.local.v4.u32 	[%rd24+592], {%r70, %r70, %r70, %r69};
	st.local.v4.u32 	[%rd24+608], {%r70, %r70, %r70, %r69};
	st.local.v4.u32 	[%rd24+624], {%r70, %r69, %r69, %r69};
	st.local.v4.u32 	[%rd24+640], {%r69, %r70, %r70, %r69};
	st.local.v4.u32 	[%rd24+656], {%r70, %r69, %r69, %r69};
	st.local.v4.u32 	[%rd24+672], {%r70, %r69, %r69, %r69};
	st.local.v4.u32 	[%rd24+688], {%r69, %r69, %r69, %r69};
	st.local.v4.u32 	[%rd24+704], {%r70, %r70, %r70, %r69};
	st.local.v4.u32 	[%rd24+720], {%r70, %r69, %r69, %r69};
	st.local.v4.u32 	[%rd24+736], {%r70, %r69, %r69, %r69};
	st.local.v4.u32 	[%rd24+752], {%r69, %r69, %r69, %r69};
	st.local.v4.u32 	[%rd24+768], {%r69, %r70, %r70, %r69};
	st.local.v4.u32 	[%rd24+784], {%r70, %r69, %r69, %r69};
	st.local.v4.u32 	[%rd24+800], {%r70, %r69, %r69, %r69};
	st.local.v4.u32 	[%rd24+816], {%r69, %r69, %r69, %r69};
	st.local.v4.u32 	[%rd24+832], {%r70, %r70, %r70, %r69};
	st.local.v4.u32 	[%rd24+848], {%r70, %r69, %r69, %r69};
	st.local.v4.u32 	[%rd24+864], {%r70, %r69, %r69, %r69};
	st.local.v4.u32 	[%rd24+880], {%r69, %r69, %r69, %r69};
	st.local.v4.u32 	[%rd24+896], {%r70, %r69, %r69, %r69};
	st.local.v4.u32 	[%rd24+912], {%r69, %r69, %r69, %r69};
	st.local.v4.u32 	[%rd24+928], {%r69, %r69, %r69, %r69};
	st.local.v4.u32 	[%rd24+944], {%r69, %r69, %r69, %r69};
	st.local.v4.u32 	[%rd24+960], {%r70, %r69, %r69, %r69};
	st.local.v4.u32 	[%rd24+976], {%r69, %r69, %r69, %r69};
	st.local.v4.u32 	[%rd24+992], {%r69, %r69, %r69, %r69};
	st.local.v4.u32 	[%rd24+1008], {%r69, %r69, %r69, %r69};
	st.local.v4.u32 	[%rd24+1024], {%r69, %r69, %r69, %r70};
	st.local.v4.u32 	[%rd24+1040], {%r69, %r70, %r70, %r69};
	st.local.v4.u32 	[%rd24+1056], {%r69, %r70, %r70, %r69};
	st.local.v4.u32 	[%rd24+1072], {%r70, %r69, %r69, %r69};
	st.local.v4.u32 	[%rd24+1088], {%r69, %r70, %r70, %r70};
	st.local.v4.u32 	[%rd24+1104], {%r70, %r70, %r70, %r69};
	st.local.v4.u32 	[%rd24+1120], {%r70, %r70, %r70, %r69};
	st.local.v4.u32 	[%rd24+1136], {%r70, %r69, %r69, %r69};
	st.local.v4.u32 	[%rd24+1152], {%r69, %r70, %r70, %r69};
	st.local.v4.u32 	[%rd24+1168], {%r70, %r69, %r69, %r69};
	st.local.v4.u32 	[%rd24+1184], {%r70, %r69, %r69, %r69};
	st.local.v4.u32 	[%rd24+1200], {%r69, %r69, %r69, %r69};
	st.local.v4.u32 	[%rd24+1216], {%r70, %r70, %r70, %r69};
	st.local.v4.u32 	[%rd24+1232], {%r70, %r69, %r69, %r69};
	st.local.v4.u32 	[%rd24+1248], {%r70, %r69, %r69, %r69};
	st.local.v4.u32 	[%rd24+1264], {%r69, %r69, %r69, %r69};
	st.local.v4.u32 	[%rd24+1280], {%r69, %r70, %r70, %r69};
	st.local.v4.u32 	[%rd24+1296], {%r70, %r69, %r69, %r69};
	st.local.v4.u32 	[%rd24+1312], {%r70, %r69, %r69, %r69};
	st.local.v4.u32 	[%rd24+1328], {%r69, %r69, %r69, %r69};
	st.local.v4.u32 	[%rd24+1344], {%r70, %r70, %r70, %r69};
	st.local.v4.u32 	[%rd24+1360], {%r70, %r69, %r69, %r69};
	st.local.v4.u32 	[%rd24+1376], {%r70, %r69, %r69, %r69};
	st.local.v4.u32 	[%rd24+1392], {%r69, %r69, %r69, %r69};
	st.local.v4.u32 	[%rd24+1408], {%r70, %r69, %r69, %r69};
	st.local.v4.u32 	[%rd24+1424], {%r69, %r69, %r69, %r69};
	st.local.v4.u32 	[%rd24+1440], {%r69, %r69, %r69, %r69};
	st.local.v4.u32 	[%rd24+1456], {%r69, %r69, %r69, %r69};
	st.local.v4.u32 	[%rd24+1472], {%r70, %r69, %r69, %r69};
	st.local.v4.u32 	[%rd24+1488], {%r69, %r69, %r69, %r69};
	st.local.v4.u32 	[%rd24+1504], {%r69, %r69, %r69, %r69};
	st.local.v4.u32 	[%rd24+1520], {%r69, %r69, %r69, %r69};
	st.local.v4.u32 	[%rd24+1536], {%r69, %r70, %r70, %r69};
	st.local.v4.u32 	[%rd24+1552], {%r70, %r69, %r69, %r69};
	st.local.v4.u32 	[%rd24+1568], {%r70, %r69, %r69, %r69};
	st.local.v4.u32 	[%rd24+1584], {%r69, %r69, %r69, %r69};
	st.local.v4.u32 	[%rd24+1600], {%r70, %r70, %r70, %r69};
	st.local.v4.u32 	[%rd24+1616], {%r70, %r69, %r69, %r69};
	st.local.v4.u32 	[%rd24+1632], {%r70, %r69, %r69, %r69};
	st.local.v4.u32 	[%rd24+1648], {%r69, %r69, %r69, %r69};
	st.local.v4.u32 	[%rd24+1664], {%r70, %r69, %r69, %r69};
	st.local.v4.u32 	[%rd24+1680], {%r69, %r69, %r69, %r69};
	st.local.v4.u32 	[%rd24+1696], {%r69, %r69, %r69, %r69};
	st.local.v4.u32 	[%rd24+1712], {%r69, %r69, %r69, %r69};
	st.local.v4.u32 	[%rd24+1728], {%r70, %r69, %r69, %r69};
	st.local.v4.u32 	[%rd24+1744], {%r69, %r69, %r69, %r69};
	st.local.v4.u32 	[%rd24+1760], {%r69, %r69, %r69, %r69};
	st.local.v4.u32 	[%rd24+1776], {%r69, %r69, %r69, %r69};
	st.local.v4.u32 	[%rd24+1792], {%r70, %r69, %r69, %r69};
	st.local.v4.u32 	[%rd24+1808], {%r69, %r69, %r69, %r69};
	st.local.v4.u32 	[%rd24+1824], {%r69, %r69, %r69, %r69};
	st.local.v4.u32 	[%rd24+1840], {%r69, %r69, %r69, %r69};
	st.local.v4.u32 	[%rd24+1856], {%r70, %r69, %r69, %r69};
	st.local.v4.u32 	[%rd24+1872], {%r69, %r69, %r69, %r69};
	st.local.v4.u32 	[%rd24+1888], {%r69, %r69, %r69, %r69};
	st.local.v4.u32 	[%rd24+1904], {%r69, %r69, %r69, %r69};
	st.local.v4.u32 	[%rd24+1920], {%r69, %r69, %r69, %r69};
	st.local.v4.u32 	[%rd24+1936], {%r69, %r69, %r69, %r69};
	st.local.v4.u32 	[%rd24+1952], {%r69, %r69, %r69, %r69};
	st.local.v4.u32 	[%rd24+1968], {%r69, %r69, %r69, %r69};
	st.local.v4.u32 	[%rd24+1984], {%r69, %r69, %r69, %r69};
	st.local.v4.u32 	[%rd24+2000], {%r69, %r69, %r69, %r69};
	st.local.v4.u32 	[%rd24+2016], {%r69, %r69, %r69, %r69};
	st.local.v4.u32 	[%rd24+2032], {%r69, %r69, %r69, %r69};
	mul.wide.u32 	%rd69, %r311, 4;
	add.s64 	%rd70, %rd24, %rd69;
	ld.local.u32 	%r312, [%rd70];
	shl.b32 	%r313, %r312, 8;
	add.s32 	%r314, %r313, %r303;
	and.b32  	%r315, %r17, 448;
	shr.u32 	%r316, %r48, 3;
	and.b32  	%r317, %r316, 56;
	shr.u32 	%r318, %r55, 6;
	and.b32  	%r319, %r318, 7;
	or.b32  	%r320, %r317, %r319;
	or.b32  	%r321, %r320, %r315;
	st.local.v4.u32 	[%rd24], {%r69, %r69, %r69, %r69};
	st.local.v4.u32 	[%rd24+16], {%r69, %r69, %r69, %r70};
	st.local.v4.u32 	[%rd24+32], {%r69, %r69, %r69, %r70};
	st.local.v4.u32 	[%rd24+48], {%r69, %r70, %r70, %r69};
	st.local.v4.u32 	[%rd24+64], {%r69, %r69, %r69, %r70};
	st.local.v4.u32 	[%rd24+80], {%r69, %r70, %r70, %r70};
	st.local.v4.u32 	[%rd24+96], {%r69, %r70, %r70, %r70};
	st.local.v4.u32 	[%rd24+112], {%r70, %r70, %r70, %r69};
	st.local.v4.u32 	[%rd24+128], {%r69, %r69, %r69, %r70};
	st.local.v4.u32 	[%rd24+144], {%r69, %r70, %r70, %r69};
	st.local.v4.u32 	[%rd24+160], {%r69, %r70, %r70, %r69};
	st.local.v4.u32 	[%rd24+176], {%r70, %r69, %r69, %r69};
	st.local.v4.u32 	[%rd24+192], {%r69, %r70, %r70, %r70};
	st.local.v4.u32 	[%rd24+208], {%r70, %r70, %r70, %r69};
	st.local.v4.u32 	[%rd24+224], {%r70, %r70, %r70, %r69};
	st.local.v4.u32 	[%rd24+240], {%r70, %r69, %r69, %r69};
	st.local.v4.u32 	[%rd24+256], {%r69, %r69, %r69, %r70};
	st.local.v4.u32 	[%rd24+272], {%r69, %r70, %r70, %r69};
	st.local.v4.u32 	[%rd24+288], {%r69, %r70, %r70, %r69};
	st.local.v4.u32 	[%rd24+304], {%r70, %r69, %r69, %r69};
	st.local.v4.u32 	[%rd24+320], {%r69, %r70, %r70, %r70};
	st.local.v4.u32 	[%rd24+336], {%r70, %r70, %r70, %r69};
	st.local.v4.u32 	[%rd24+352], {%r70, %r70, %r70, %r69};
	st.local.v4.u32 	[%rd24+368], {%r70, %r69, %r69, %r69};
	st.local.v4.u32 	[%rd24+384], {%r69, %r70, %r70, %r69};
	st.local.v4.u32 	[%rd24+400], {%r70, %r69, %r69, %r69};
	st.local.v4.u32 	[%rd24+416], {%r70, %r69, %r69, %r69};
	st.local.v4.u32 	[%rd24+432], {%r69, %r69, %r69, %r69};
	st.local.v4.u32 	[%rd24+448], {%r70, %r70, %r70, %r69};
	st.local.v4.u32 	[%rd24+464], {%r70, %r69, %r69, %r69};
	st.local.v4.u32 	[%rd24+480], {%r70, %r69, %r69, %r69};
	st.local.v4.u32 	[%rd24+496], {%r69, %r69, %r69, %r69};
	st.local.v4.u32 	[%rd24+512], {%r69, %r69, %r69, %r70};
	st.local.v4.u32 	[%rd24+528], {%r69, %r70, %r70, %r69};
	st.local.v4.u32 	[%rd24+544], {%r69, %r70, %r70, %r69};
	st.local.v4.u32 	[%rd24+560], {%r70, %r69, %r69, %r69};
	st.local.v4.u32 	[%rd24+576], {%r69, %r70, %r70, %r70};
	st.local.v4.u32 	[%rd24+592], {%r70, %r70, %r70, %r69};
	st.local.v4.u32 	[%rd24+608], {%r70, %r70, %r70, %r69};
	st.local.v4.u32 	[%rd24+624], {%r70, %r69, %r69, %r69};
	st.local.v4.u32 	[%rd24+640], {%r69, %r70, %r70, %r69};
	st.local.v4.u32 	[%rd24+656], {%r70, %r69, %r69, %r69};
	st.local.v4.u32 	[%rd24+672], {%r70, %r69, %r69, %r69};
	st.local.v4.u32 	[%rd24+688], {%r69, %r69, %r69, %r69};
	st.local.v4.u32 	[%rd24+704], {%r70, %r70, %r70, %r69};
	st.local.v4.u32 	[%rd24+720], {%r70, %r69, %r69, %r69};
	st.local.v4.u32 	[%rd24+736], {%r70, %r69, %r69, %r69};
	st.local.v4.u32 	[%rd24+752], {%r69, %r69, %r69, %r69};
	st.local.v4.u32 	[%rd24+768], {%r69, %r70, %r70, %r69};
	st.local.v4.u32 	[%rd24+784], {%r70, %r69, %r69, %r69};
	st.local.v4.u32 	[%rd24+800], {%r70, %r69, %r69, %r69};
	st.local.v4.u32 	[%rd24+816], {%r69, %r69, %r69, %r69};
	st.local.v4.u32 	[%rd24+832], {%r70, %r70, %r70, %r69};
	st.local.v4.u32 	[%rd24+848], {%r70, %r69, %r69, %r69};
	st.local.v4.u32 	[%rd24+864], {%r70, %r69, %r69, %r69};
	st.local.v4.u32 	[%rd24+880], {%r69, %r69, %r69, %r69};
	st.local.v4.u32 	[%rd24+896], {%r70, %r69, %r69, %r69};
	st.local.v4.u32 	[%rd24+912], {%r69, %r69, %r69, %r69};
	st.local.v4.u32 	[%rd24+928], {%r69, %r69, %r69, %r69};
	st.local.v4.u32 	[%rd24+944], {%r69, %r69, %r69, %r69};
	st.local.v4.u32 	[%rd24+960], {%r70, %r69, %r69, %r69};
	st.local.v4.u32 	[%rd24+976], {%r69, %r69, %r69, %r69};
	st.local.v4.u32 	[%rd24+992], {%r69, %r69, %r69, %r69};
	st.local.v4.u32 	[%rd24+1008], {%r69, %r69, %r69, %r69};
	st.local.v4.u32 	[%rd24+1024], {%r69, %r69, %r69, %r70};
	st.local.v4.u32 	[%rd24+1040], {%r69, %r70, %r70, %r69};
	st.local.v4.u32 	[%rd24+1056], {%r69, %r70, %r70, %r69};
	st.local.v4.u32 	[%rd24+1072], {%r70, %r69, %r69, %r69};
	st.local.v4.u32 	[%rd24+1088], {%r69, %r70, %r70, %r70};
	st.local.v4.u32 	[%rd24+1104], {%r70, %r70, %r70, %r69};
	st.local.v4.u32 	[%rd24+1120], {%r70, %r70, %r70, %r69};
	st.local.v4.u32 	[%rd24+1136], {%r70, %r69, %r69, %r69};
	st.local.v4.u32 	[%rd24+1152], {%r69, %r70, %r70, %r69};
	st.local.v4.u32 	[%rd24+1168], {%r70, %r69, %r69, %r69};
	st.local.v4.u32 	[%rd24+1184], {%r70, %r69, %r69, %r69};
	st.local.v4.u32 	[%rd24+1200], {%r69, %r69, %r69, %r69};
	st.local.v4.u32 	[%rd24+1216], {%r70, %r70, %r70, %r69};
	st.local.v4.u32 	[%rd24+1232], {%r70, %r69, %r69, %r69};
	st.local.v4.u32 	[%rd24+1248], {%r70, %r69, %r69, %r69};
	st.local.v4.u32 	[%rd24+1264], {%r69, %r69, %r69, %r69};
	st.local.v4.u32 	[%rd24+1280], {%r69, %r70, %r70, %r69};
	st.local.v4.u32 	[%rd24+1296], {%r70, %r69, %r69, %r69};
	st.local.v4.u32 	[%rd24+1312], {%r70, %r69, %r69, %r69};
	st.local.v4.u32 	[%rd24+1328], {%r69, %r69, %r69, %r69};
	st.local.v4.u32 	[%rd24+1344], {%r70, %r70, %r70, %r69};
	st.local.v4.u32 	[%rd24+1360], {%r70, %r69, %r69, %r69};
	st.local.v4.u32 	[%rd24+1376], {%r70, %r69, %r69, %r69};
	st.local.v4.u32 	[%rd24+1392], {%r69, %r69, %r69, %r69};
	st.local.v4.u32 	[%rd24+1408], {%r70, %r69, %r69, %r69};
	st.local.v4.u32 	[%rd24+1424], {%r69, %r69, %r69, %r69};
	st.local.v4.u32 	[%rd24+1440], {%r69, %r69, %r69, %r69};
	st.local.v4.u32 	[%rd24+1456], {%r69, %r69, %r69, %r69};
	st.local.v4.u32 	[%rd24+1472], {%r70, %r69, %r69, %r69};
	st.local.v4.u32 	[%rd24+1488], {%r69, %r69, %r69, %r69};
	st.local.v4.u32 	[%rd24+1504], {%r69, %r69, %r69, %r69};
	st.local.v4.u32 	[%rd24+1520], {%r69, %r69, %r69, %r69};
	st.local.v4.u32 	[%rd24+1536], {%r69, %r70, %r70, %r69};
	st.local.v4.u32 	[%rd24+1552], {%r70, %r69, %r69, %r69};
	st.local.v4.u32 	[%rd24+1568], {%r70, %r69, %r69, %r69};
	st.local.v4.u32 	[%rd24+1584], {%r69, %r69, %r69, %r69};
	st.local.v4.u32 	[%rd24+1600], {%r70, %r70, %r70, %r69};
	st.local.v4.u32 	[%rd24+1616], {%r70, %r69, %r69, %r69};
	st.local.v4.u32 	[%rd24+1632], {%r70, %r69, %r69, %r69};
	st.local.v4.u32 	[%rd24+1648], {%r69, %r69, %r69, %r69};
	st.local.v4.u32 	[%rd24+1664], {%r70, %r69, %r69, %r69};
	st.local.v4.u32 	[%rd24+1680], {%r69, %r69, %r69, %r69};
	st.local.v4.u32 	[%rd24+1696], {%r69, %r69, %r69, %r69};
	st.local.v4.u32 	[%rd24+1712], {%r69, %r69, %r69, %r69};
	st.local.v4.u32 	[%rd24+1728], {%r70, %r69, %r69, %r69};
	st.local.v4.u32 	[%rd24+1744], {%r69, %r69, %r69, %r69};
	st.local.v4.u32 	[%rd24+1760], {%r69, %r69, %r69, %r69};
	st.local.v4.u32 	[%rd24+1776], {%r69, %r69, %r69, %r69};
	st.local.v4.u32 	[%rd24+1792], {%r70, %r69, %r69, %r69};
	st.local.v4.u32 	[%rd24+1808], {%r69, %r69, %r69, %r69};
	st.local.v4.u32 	[%rd24+1824], {%r69, %r69, %r69, %r69};
	st.local.v4.u32 	[%rd24+1840], {%r69, %r69, %r69, %r69};
	st.local.v4.u32 	[%rd24+1856], {%r70, %r69, %r69, %r69};
	st.local.v4.u32 	[%rd24+1872], {%r69, %r69, %r69, %r69};
	st.local.v4.u32 	[%rd24+1888], {%r69, %r69, %r69, %r69};
	st.local.v4.u32 	[%rd24+1904], {%r69, %r69, %r69, %r69};
	st.local.v4.u32 	[%rd24+1920], {%r69, %r69, %r69, %r69};
	st.local.v4.u32 	[%rd24+1936], {%r69, %r69, %r69, %r69};
	st.local.v4.u32 	[%rd24+1952], {%r69, %r69, %r69, %r69};
	st.local.v4.u32 	[%rd24+1968], {%r69, %r69, %r69, %r69};
	st.local.v4.u32 	[%rd24+1984], {%r69, %r69, %r69, %r69};
	st.local.v4.u32 	[%rd24+2000], {%r69, %r69, %r69, %r69};
	st.local.v4.u32 	[%rd24+2016], {%r69, %r69, %r69, %r69};
	st.local.v4.u32 	[%rd24+2032], {%r69, %r69, %r69, %r69};
	mul.wide.u32 	%rd71, %r321, 4;
	add.s64 	%rd72, %rd24, %rd71;
	ld.local.u32 	%r322, [%rd72];
	shl.b32 	%r323, %r322, 7;
	add.s32 	%r324, %r323, %r314;
	shl.b32 	%r325, %r17, 1;
	and.b32  	%r326, %r325, 448;
	shr.u32 	%r327, %r48, 2;
	and.b32  	%r328, %r327, 56;
	shr.u32 	%r329, %r55, 5;
	and.b32  	%r330, %r329, 7;
	or.b32  	%r331, %r328, %r330;
	or.b32  	%r332, %r331, %r326;
	st.local.v4.u32 	[%rd24], {%r69, %r69, %r69, %r69};
	st.local.v4.u32 	[%rd24+16], {%r69, %r69, %r69, %r70};
	st.local.v4.u32 	[%rd24+32], {%r69, %r69, %r69, %r70};
	st.local.v4.u32 	[%rd24+48], {%r69, %r70, %r70, %r69};
	st.local.v4.u32 	[%rd24+64], {%r69, %r69, %r69, %r70};
	st.local.v4.u32 	[%rd24+80], {%r69, %r70, %r70, %r70};
	st.local.v4.u32 	[%rd24+96], {%r69, %r70, %r70, %r70};
	st.local.v4.u32 	[%rd24+112], {%r70, %r70, %r70, %r69};
	st.local.v4.u32 	[%rd24+128], {%r69, %r69, %r69, %r70};
	st.local.v4.u32 	[%rd24+144], {%r69, %r70, %r70, %r69};
	st.local.v4.u32 	[%rd24+160], {%r69, %r70, %r70, %r69};
	st.local.v4.u32 	[%rd24+176], {%r70, %r69, %r69, %r69};
	st.local.v4.u32 	[%rd24+192], {%r69, %r70, %r70, %r70};
	st.local.v4.u32 	[%rd24+208], {%r70, %r70, %r70, %r69};
	st.local.v4.u32 	[%rd24+224], {%r70, %r70, %r70, %r69};
	st.local.v4.u32 	[%rd24+240], {%r70, %r69, %r69, %r69};
	st.local.v4.u32 	[%rd24+256], {%r69, %r69, %r69, %r70};
	st.local.v4.u32 	[%rd24+272], {%r69, %r70, %r70, %r69};
	st.local.v4.u32 	[%rd24+288], {%r69, %r70, %r70, %r69};
	st.local.v4.u32 	[%rd24+304], {%r70, %r69, %r69, %r69};
	st.local.v4.u32 	[%rd24+320], {%r69, %r70, %r70, %r70};
	st.local.v4.u32 	[%rd24+336], {%r70, %r70, %r70, %r69};
	st.local.v4.u32 	[%rd24+352], {%r70, %r70, %r70, %r69};
	st.local.v4.u32 	[%rd24+368], {%r70, %r69, %r69, %r69};
	st.local.v4.u32 	[%rd24+384], {%r69, %r70, %r70, %r69};
	st.local.v4.u32 	[%rd24+400], {%r70, %r69, %r69, %r69};
	st.local.v4.u32 	[%rd24+416], {%r70, %r69, %r69, %r69};
	st.local.v4.u32 	[%rd24+432], {%r69, %r69, %r69, %r69};
	st.local.v4.u32 	[%rd24+448], {%r70, %r70, %r70, %r69};
	st.local.v4.u32 	[%rd24+464], {%r70, %r69, %r69, %r69};
	st.local.v4.u32 	[%rd24+480], {%r70, %r69, %r69, %r69};
	st.local.v4.u32 	[%rd24+496], {%r69, %r69, %r69, %r69};
	st.local.v4.u32 	[%rd24+512], {%r69, %r69, %r69, %r70};
	st.local.v4.u32 	[%rd24+528], {%r69, %r70, %r70, %r69};
	st.local.v4.u32 	[%rd24+544], {%r69, %r70, %r70, %r69};
	st.local.v4.u32 	[%rd24+560], {%r70, %r69, %r69, %r69};
	st.local.v4.u32 	[%rd24+576], {%r69, %r70, %r70, %r70};
	st.local.v4.u32 	[%rd24+592], {%r70, %r70, %r70, %r69};
	st.local.v4.u32 	[%rd24+608], {%r70, %r70, %r70, %r69};
	st.local.v4.u32 	[%rd24+624], {%r70, %r69, %r69, %r69};
	st.local.v4.u32 	[%rd24+640], {%r69, %r70, %r70, %r69};
	st.local.v4.u32 	[%rd24+656], {%r70, %r69, %r69, %r69};
	st.local.v4.u32 	[%rd24+672], {%r70, %r69, %r69, %r69};
	st.local.v4.u32 	[%rd24+688], {%r69, %r69, %r69, %r69};
	st.local.v4.u32 	[%rd24+704], {%r70, %r70, %r70, %r69};
	st.local.v4.u32 	[%rd24+720], {%r70, %r69, %r69, %r69};
	st.local.v4.u32 	[%rd24+736], {%r70, %r69, %r69, %r69};
	st.local.v4.u32 	[%rd24+752], {%r69, %r69, %r69, %r69};
	st.local.v4.u32 	[%rd24+768], {%r69, %r70, %r70, %r69};
	st.local.v4.u32 	[%rd24+784], {%r70, %r69, %r69, %r69};
	st.local.v4.u32 	[%rd24+800], {%r70, %r69, %r69, %r69};
	st.local.v4.u32 	[%rd24+816], {%r69, %r69, %r69, %r69};
	st.local.v4.u32 	[%rd24+832], {%r70, %r70, %r70, %r69};
	st.local.v4.u32 	[%rd24+848], {%r70, %r69, %r69, %r69};
	st.local.v4.u32 	[%rd24+864], {%r70, %r69, %r69, %r69};
	st.local.v4.u32 	[%rd24+880], {%r69, %r69, %r69, %r69};
	st.local.v4.u32 	[%rd24+896], {%r70, %r69, %r69, %r69};
	st.local.v4.u32 	[%rd24+912], {%r69, %r69, %r69, %r69};
	st.local.v4.u32 	[%rd24+928], {%r69, %r69, %r69, %r69};
	st.local.v4.u32 	[%rd24+944], {%r69, %r69, %r69, %r69};
	st.local.v4.u32 	[%rd24+960], {%r70, %r69, %r69, %r69};
	st.local.v4.u32 	[%rd24+976], {%r69, %r69, %r69, %r69};
	st.local.v4.u32 	[%rd24+992], {%r69, %r69, %r69, %r69};
	st.local.v4.u32 	[%rd24+1008], {%r69, %r69, %r69, %r69};
	st.local.v4.u32 	[%rd24+1024], {%r69, %r69, %r69, %r70};
	st.local.v4.u32 	[%rd24+1040], {%r69, %r70, %r70, %r69};
	st.local.v4.u32 	[%rd24+1056], {%r69, %r70, %r70, %r69};
	st.local.v4.u32 	[%rd24+1072], {%r70, %r69, %r69, %r69};
	st.local.v4.u32 	[%rd24+1088], {%r69, %r70, %r70, %r70};
	st.local.v4.u32 	[%rd24+1104], {%r70, %r70, %r70, %r69};
	st.local.v4.u32 	[%rd24+1120], {%r70, %r70, %r70, %r69};
	st.local.v4.u32 	[%rd24+1136], {%r70, %r69, %r69, %r69};
	st.local.v4.u32 	[%rd24+1152], {%r69, %r70, %r70, %r69};
	st.local.v4.u32 	[%rd24+1168], {%r70, %r69, %r69, %r69};
	st.local.v4.u32 	[%rd24+1184], {%r70, %r69, %r69, %r69};
	st.local.v4.u32 	[%rd24+1200], {%r69, %r69, %r69, %r69};
	st.local.v4.u32 	[%rd24+1216], {%r70, %r70, %r70, %r69};
	st.local.v4.u32 	[%rd24+1232], {%r70, %r69, %r69, %r69};
	st.local.v4.u32 	[%rd24+1248], {%r70, %r69, %r69, %r69};
	st.local.v4.u32 	[%rd24+1264], {%r69, %r69, %r69, %r69};
	st.local.v4.u32 	[%rd24+1280], {%r69, %r70, %r70, %r69};
	st.local.v4.u32 	[%rd24+1296], {%r70, %r69, %r69, %r69};
	st.local.v4.u32 	[%rd24+1312], {%r70, %r69, %r69, %r69};
	st.local.v4.u32 	[%rd24+1328], {%r69, %r69, %r69, %r69};
	st.local.v4.u32 	[%rd24+1344], {%r70, %r70, %r70, %r69};
	st.local.v4.u32 	[%rd24+1360], {%r70, %r69, %r69, %r69};
	st.local.v4.u32 	[%rd24+1376], {%r70, %r69, %r69, %r69};
	st.local.v4.u32 	[%rd24+1392], {%r69, %r69, %r69, %r69};
	st.local.v4.u32 	[%rd24+1408], {%r70, %r69, %r69, %r69};
	st.local.v4.u32 	[%rd24+1424], {%r69, %r69, %r69, %r69};
	st.local.v4.u32 	[%rd24+1440], {%r69, %r69, %r69, %r69};
	st.local.v4.u32 	[%rd24+1456], {%r69, %r69, %r69, %r69};
	st.local.v4.u32 	[%rd24+1472], {%r70, %r69, %r69, %r69};
	st.local.v4.u32 	[%rd24+1488], {%r69, %r69, %r69, %r69};
	st.local.v4.u32 	[%rd24+1504], {%r69, %r69, %r69, %r69};
	st.local.v4.u32 	[%rd24+1520], {%r69, %r69, %r69, %r69};
	st.local.v4.u32 	[%rd24+1536], {%r69, %r70, %r70, %r69};
	st.local.v4.u32 	[%rd24+1552], {%r70, %r69, %r69, %r69};
	st.local.v4.u32 	[%rd24+1568], {%r70, %r69, %r69, %r69};
	st.local.v4.u32 	[%rd24+1584], {%r69, %r69, %r69, %r69};
	st.local.v4.u32 	[%rd24+1600], {%r70, %r70, %r70, %r69};
	st.local.v4.u32 	[%rd24+1616], {%r70, %r69, %r69, %r69};
	st.local.v4.u32 	[%rd24+1632], {%r70, %r69, %r69, %r69};
	st.local.v4.u32 	[%rd24+1648], {%r69, %r69, %r69, %r69};
	st.local.v4.u32 	[%rd24+1664], {%r70, %r69, %r69, %r69};
	st.local.v4.u32 	[%rd24+1680], {%r69, %r69, %r69, %r69};
	st.local.v4.u32 	[%rd24+1696], {%r69, %r69, %r69, %r69};
	st.local.v4.u32 	[%rd24+1712], {%r69, %r69, %r69, %r69};
	st.local.v4.u32 	[%rd24+1728], {%r70, %r69, %r69, %r69};
	st.local.v4.u32 	[%rd24+1744], {%r69, %r69, %r69, %r69};
	st.local.v4.u32 	[%rd24+1760], {%r69, %r69, %r69, %r69};
	st.local.v4.u32 	[%rd24+1776], {%r69, %r69, %r69, %r69};
	st.local.v4.u32 	[%rd24+1792], {%r70, %r69, %r69, %r69};
	st.local.v4.u32 	[%rd24+1808], {%r69, %r69, %r69, %r69};
	st.local.v4.u32 	[%rd24+1824], {%r69, %r69, %r69, %r69};
	st.local.v4.u32 	[%rd24+1840], {%r69, %r69, %r69, %r69};
	st.local.v4.u32 	[%rd24+1856], {%r70, %r69, %r69, %r69};
	st.local.v4.u32 	[%rd24+1872], {%r69, %r69, %r69, %r69};
	st.local.v4.u32 	[%rd24+1888], {%r69, %r69, %r69, %r69};
	st.local.v4.u32 	[%rd24+1904], {%r69, %r69, %r69, %r69};
	st.local.v4.u32 	[%rd24+1920], {%r69, %r69, %r69, %r69};
	st.local.v4.u32 	[%rd24+1936], {%r69, %r69, %r69, %r69};
	st.local.v4.u32 	[%rd24+1952], {%r69, %r69, %r69, %r69};
	st.local.v4.u32 	[%rd24+1968], {%r69, %r69, %r69, %r69};
	st.local.v4.u32 	[%rd24+1984], {%r69, %r69, %r69, %r69};
	st.local.v4.u32 	[%rd24+2000], {%r69, %r69, %r69, %r69};
	st.local.v4.u32 	[%rd24+2016], {%r69, %r69, %r69, %r69};
	st.local.v4.u32 	[%rd24+2032], {%r69, %r69, %r69, %r69};
	mul.wide.u32 	%rd73, %r332, 4;
	add.s64 	%rd74, %rd24, %rd73;
	ld.local.u32 	%r333, [%rd74];
	shl.b32 	%r334, %r333, 6;
	add.s32 	%r335, %r334, %r324;
	shl.b32 	%r336, %r17, 2;
	and.b32  	%r337, %r336, 448;
	shr.u32 	%r338, %r48, 1;
	and.b32  	%r339, %r338, 56;
	shr.u32 	%r340, %r55, 4;
	and.b32  	%r341, %r340, 7;
	or.b32  	%r342, %r339, %r341;
	or.b32  	%r343, %r342, %r337;
	st.local.v4.u32 	[%rd24], {%r69, %r69, %r69, %r69};
	st.local.v4.u32 	[%rd24+16], {%r69, %r69, %r69, %r70};
	st.local.v4.u32 	[%rd24+32], {%r69, %r69, %r69, %r70};
	st.local.v4.u32 	[%rd24+48], {%r69, %r70, %r70, %r69};
	st.local.v4.u32 	[%rd24+64], {%r69, %r69, %r69, %r70};
	st.local.v4.u32 	[%rd24+80], {%r69, %r70, %r70, %r70};
	st.local.v4.u32 	[%rd24+96], {%r69, %r70, %r70, %r70};
	st.local.v4.u32 	[%rd24+112], {%r70, %r70, %r70, %r69};
	st.local.v4.u32 	[%rd24+128], {%r69, %r69, %r69, %r70};
	st.local.v4.u32 	[%rd24+144], {%r69, %r70, %r70, %r69};
	st.local.v4.u32 	[%rd24+160], {%r69, %r70, %r70, %r69};
	st.local.v4.u32 	[%rd24+176], {%r70, %r69, %r69, %r69};
	st.local.v4.u32 	[%rd24+192], {%r69, %r70, %r70, %r70};
	st.local.v4.u32 	[%rd24+208], {%r70, %r70, %r70, %r69};
	st.local.v4.u32 	[%rd24+224], {%r70, %r70, %r70, %r69};
	st.local.v4.u32 	[%rd24+240], {%r70, %r69, %r69, %r69};
	st.local.v4.u32 	[%rd24+256], {%r69, %r69, %r69, %r70};
	st.local.v4.u32 	[%rd24+272], {%r69, %r70, %r70, %r69};
	st.local.v4.u32 	[%rd24+288], {%r69, %r70, %r70, %r69};
	st.local.v4.u32 	[%rd24+304], {%r70, %r69, %r69, %r69};
	st.local.v4.u32 	[%rd24+320], {%r69, %r70, %r70, %r70};
	st.local.v4.u32 	[%rd24+336], {%r70, %r70, %r70, %r69};
	st.local.v4.u32 	[%rd24+352], {%r70, %r70, %r70, %r69};
	st.local.v4.u32 	[%rd24+368], {%r70, %r69, %r69, %r69};
	st.local.v4.u32 	[%rd24+384], {%r69, %r70, %r70, %r69};
	st.local.v4.u32 	[%rd24+400], {%r70, %r69, %r69, %r69};
	st.local.v4.u32 	[%rd24+416], {%r70, %r69, %r69, %r69};
	st.local.v4.u32 	[%rd24+432], {%r69, %r69, %r69, %r69};
	st.local.v4.u32 	[%rd24+448], {%r70, %r70, %r70, %r69};
	st.local.v4.u32 	[%rd24+464], {%r70, %r69, %r69, %r69};
	st.local.v4.u32 	[%rd24+480], {%r70, %r69, %r69, %r69};
	st.local.v4.u32 	[%rd24+496], {%r69, %r69, %r69, %r69};
	st.local.v4.u32 	[%rd24+512], {%r69, %r69, %r69, %r70};
	st.local.v4.u32 	[%rd24+528], {%r69, %r70, %r70, %r69};
	st.local.v4.u32 	[%rd24+544], {%r69, %r70, %r70, %r69};
	st.local.v4.u32 	[%rd24+560], {%r70, %r69, %r69, %r69};
	st.local.v4.u32 	[%rd24+576], {%r69, %r70, %r70, %r70};
	st.local.v4.u32 	[%rd24+592], {%r70, %r70, %r70, %r69};
	st.local.v4.u32 	[%rd24+608], {%r70, %r70, %r70, %r69};
	st.local.v4.u32 	[%rd24+624], {%r70, %r69, %r69, %r69};
	st.local.v4.u32 	[%rd24+640], {%r69, %r70, %r70, %r69};
	st.local.v4.u32 	[%rd24+656], {%r70, %r69, %r69, %r69};
	st.local.v4.u32 	[%rd24+672], {%r70, %r69, %r69, %r69};
	st.local.v4.u32 	[%rd24+688], {%r69, %r69, %r69, %r69};
	st.local.v4.u32 	[%rd24+704], {%r70, %r70, %r70, %r69};
	st.local.v4.u32 	[%rd24+720], {%r70, %r69, %r69, %r69};
	st.local.v4.u32 	[%rd24+736], {%r70, %r69, %r69, %r69};
	st.local.v4.u32 	[%rd24+752], {%r69, %r69, %r69, %r69};
	st.local.v4.u32 	[%rd24+768], {%r69, %r70, %r70, %r69};
	st.local.v4.u32 	[%rd24+784], {%r70, %r69, %r69, %r69};
	st.local.v4.u32 	[%rd24+800], {%r70, %r69, %r69, %r69};
	st.local.v4.u32 	[%rd24+816], {%r69, %r69, %r69, %r69};
	st.local.v4.u32 	[%rd24+832], {%r70, %r70, %r70, %r69};
	st.local.v4.u32 	[%rd24+848], {%r70, %r69, %r69, %r69};
	st.local.v4.u32 	[%rd24+864], {%r70, %r69, %r69, %r69};
	st.local.v4.u32 	[%rd24+880], {%r69, %r69, %r69, %r69};
	st.local.v4.u32 	[%rd24+896], {%r70, %r69, %r69, %r69};
	st.local.v4.u32 	[%rd24+912], {%r69, %r69, %r69, %r69};
	st.local.v4.u32 	[%rd24+928], {%r69, %r69, %r69, %r69};
	st.local.v4.u32 	[%rd24+944], {%r69, %r69, %r69, %r69};
	st.local.v4.u32 	[%rd24+960], {%r70, %r69, %r69, %r69};
	st.local.v4.u32 	[%rd24+976], {%r69, %r69, %r69, %r69};
	st.local.v4.u32 	[%rd24+992], {%r69, %r69, %r69, %r69};
	st.local.v4.u32 	[%rd24+1008], {%r69, %r69, %r69, %r69};
	st.local.v4.u32 	[%rd24+1024], {%r69, %r69, %r69, %r70};
	st.local.v4.u32 	[%rd24+1040], {%r69, %r70, %r70, %r69};
	st.local.v4.u32 	[%rd24+1056], {%r69, %r70, %r70, %r69};
	st.local.v4.u32 	[%rd24+1072], {%r70, %r69, %r69, %r69};
	st.local.v4.u32 	[%rd24+1088], {%r69, %r70, %r70, %r70};
	st.local.v4.u32 	[%rd24+1104], {%r70, %r70, %r70, %r69};
	st.local.v4.u32 	[%rd24+1120], {%r70, %r70, %r70, %r69};
	st.local.v4.u32 	[%rd24+1136], {%r70, %r69, %r69, %r69};
	st.local.v4.u32 	[%rd24+1152], {%r69, %r70, %r70, %r69};
	st.local.v4.u32 	[%rd24+1168], {%r70, %r69, %r69, %r69};
	st.local.v4.u32 	[%rd24+1184], {%r70, %r69, %r69, %r69};
	st.local.v4.u32 	[%rd24+1200], {%r69, %r69, %r69, %r69};
	st.local.v4.u32 	[%rd24+1216], {%r70, %r70, %r70, %r69};
	st.local.v4.u32 	[%rd24+1232], {%r70, %r69, %r69, %r69};
	st.local.v4.u32 	[%rd24+1248], {%r70, %r69, %r69, %r69};
	st.local.v4.u32 	[%rd24+1264], {%r69, %r69, %r69, %r69};
	st.local.v4.u32 	[%rd24+1280], {%r69, %r70, %r70, %r69};
	st.local.v4.u32 	[%rd24+1296], {%r70, %r69, %r69, %r69};
	st.local.v4.u32 	[%rd24+1312], {%r70, %r69, %r69, %r69};
	st.local.v4.u32 	[%rd24+1328], {%r69, %r69, %r69, %r69};
	st.local.v4.u32 	[%rd24+1344], {%r70, %r70, %r70, %r69};
	st.local.v4.u32 	[%rd24+1360], {%r70, %r69, %r69, %r69};
	st.local.v4.u32 	[%rd24+1376], {%r70, %r69, %r69, %r69};
	st.local.v4.u32 	[%rd24+1392], {%r69, %r69, %r69, %r69};
	st.local.v4.u32 	[%rd24+1408], {%r70, %r69, %r69, %r69};
	st.local.v4.u32 	[%rd24+1424], {%r69, %r69, %r69, %r69};
	st.local.v4.u32 	[%rd24+1440], {%r69, %r69, %r69, %r69};
	st.local.v4.u32 	[%rd24+1456], {%r69, %r69, %r69, %r69};
	st.local.v4.u32 	[%rd24+1472], {%r70, %r69, %r69, %r69};
	st.local.v4.u32 	[%rd24+1488], {%r69, %r69, %r69, %r69};
	st.local.v4.u32 	[%rd24+1504], {%r69, %r69, %r69, %r69};
	st.local.v4.u32 	[%rd24+1520], {%r69, %r69, %r69, %r69};
	st.local.v4.u32 	[%rd24+1536], {%r69, %r70, %r70, %r69};
	st.local.v4.u32 	[%rd24+1552], {%r70, %r69, %r69, %r69};
	st.local.v4.u32 	[%rd24+1568], {%r70, %r69, %r69, %r69};
	st.local.v4.u32 	[%rd24+1584], {%r69, %r69, %r69, %r69};
	st.local.v4.u32 	[%rd24+1600], {%r70, %r70, %r70, %r69};
	st.local.v4.u32 	[%rd24+1616], {%r70, %r69, %r69, %r69};
	st.local.v4.u32 	[%rd24+1632], {%r70, %r69, %r69, %r69};
	st.local.v4.u32 	[%rd24+1648], {%r69, %r69, %r69, %r69};
	st.local.v4.u32 	[%rd24+1664], {%r70, %r69, %r69, %r69};
	st.local.v4.u32 	[%rd24+1680], {%r69, %r69, %r69, %r69};
	st.local.v4.u32 	[%rd24+1696], {%r69, %r69, %r69, %r69};
	st.local.v4.u32 	[%rd24+1712], {%r69, %r69, %r69, %r69};
	st.local.v4.u32 	[%rd24+1728], {%r70, %r69, %r69, %r69};
	st.local.v4.u32 	[%rd24+1744], {%r69, %r69, %r69, %r69};
	st.local.v4.u32 	[%rd24+1760], {%r69, %r69, %r69, %r69};
	st.local.v4.u32 	[%rd24+1776], {%r69, %r69, %r69, %r69};
	st.local.v4.u32 	[%rd24+1792], {%r70, %r69, %r69, %r69};
	st.local.v4.u32 	[%rd24+1808], {%r69, %r69, %r69, %r69};
	st.local.v4.u32 	[%rd24+1824], {%r69, %r69, %r69, %r69};
	st.local.v4.u32 	[%rd24+1840], {%r69, %r69, %r69, %r69};
	st.local.v4.u32 	[%rd24+1856], {%r70, %r69, %r69, %r69};
	st.local.v4.u32 	[%rd24+1872], {%r69, %r69, %r69, %r69};
	st.local.v4.u32 	[%rd24+1888], {%r69, %r69, %r69, %r69};
	st.local.v4.u32 	[%rd24+1904], {%r69, %r69, %r69, %r69};
	st.local.v4.u32 	[%rd24+1920], {%r69, %r69, %r69, %r69};
	st.local.v4.u32 	[%rd24+1936], {%r69, %r69, %r69, %r69};
	st.local.v4.u32 	[%rd24+1952], {%r69, %r69, %r69, %r69};
	st.local.v4.u32 	[%rd24+1968], {%r69, %r69, %r69, %r69};
	st.local.v4.u32 	[%rd24+1984], {%r69, %r69, %r69, %r69};
	st.local.v4.u32 	[%rd24+2000], {%r69, %r69, %r69, %r69};
	st.local.v4.u32 	[%rd24+2016], {%r69, %r69, %r69, %r69};
	st.local.v4.u32 	[%rd24+2032], {%r69, %r69, %r69, %r69};
	mul.wide.u32 	%rd75, %r343, 4;
	add.s64 	%rd76, %rd24, %rd75;
	ld.local.u32 	%r344, [%rd76];
	shl.b32 	%r345, %r344, 5;
	add.s32 	%r346, %r345, %r335;
	shl.b32 	%r347, %r17, 3;
	and.b32  	%r348, %r347, 448;
	and.b32  	%r349, %r48, 56;
	shr.u32 	%r350, %r55, 3;
	and.b32  	%r351, %r350, 7;
	or.b32  	%r352, %r349, %r351;
	or.b32  	%r353, %r352, %r348;
	st.local.v4.u32 	[%rd24], {%r69, %r69, %r69, %r69};
	st.local.v4.u32 	[%rd24+16], {%r69, %r69, %r69, %r70};
	st.local.v4.u32 	[%rd24+32], {%r69, %r69, %r69, %r70};
	st.local.v4.u32 	[%rd24+48], {%r69, %r70, %r70, %r69};
	st.local.v4.u32 	[%rd24+64], {%r69, %r69, %r69, %r70};
	st.local.v4.u32 	[%rd24+80], {%r69, %r70, %r70, %r70};
	st.local.v4.u32 	[%rd24+96], {%r69, %r70, %r70, %r70};
	st.local.v4.u32 	[%rd24+112], {%r70, %r70, %r70, %r69};
	st.local.v4.u32 	[%rd24+128], {%r69, %r69, %r69, %r70};
	st.local.v4.u32 	[%rd24+144], {%r69, %r70, %r70, %r69};
	st.local.v4.u32 	[%rd24+160], {%r69, %r70, %r70, %r69};
	st.local.v4.u32 	[%rd24+176], {%r70, %r69, %r69, %r69};
	st.local.v4.u32 	[%rd24+192], {%r69, %r70, %r70, %r70};
	st.local.v4.u32 	[%rd24+208], {%r70, %r70, %r70, %r69};
	st.local.v4.u32 	[%rd24+224], {%r70, %r70, %r70, %r69};
	st.local.v4.u32 	[%rd24+240], {%r70, %r69, %r69, %r69};
	st.local.v4.u32 	[%rd24+256], {%r69, %r69, %r69, %r70};
	st.local.v4.u32 	[%rd24+272], {%r69, %r70, %r70, %r69};
	st.local.v4.u32 	[%rd24+288], {%r69, %r70, %r70, %r69};
	st.local.v4.u32 	[%rd24+304], {%r70, %r69, %r69, %r69};
	st.local.v4.u32 	[%rd24+320], {%r69, %r70, %r70, %r70};
	st.local.v4.u32 	[%rd24+336], {%r70, %r70, %r70, %r69};
	st.local.v4.u32 	[%rd24+352], {%r70, %r70, %r70, %r69};
	st.local.v4.u32 	[%rd24+368], {%r70, %r69, %r69, %r69};
	st.local.v4.u32 	[%rd24+384], {%r69, %r70, %r70, %r69};
	st.local.v4.u32 	[%rd24+400], {%r70, %r69, %r69, %r69};
	st.local.v4.u32 	[%rd24+416], {%r70, %r69, %r69, %r69};
	st.local.v4.u32 	[%rd24+432], {%r69, %r69, %r69, %r69};
	st.local.v4.u32 	[%rd24+448], {%r70, %r70, %r70, %r69};
	st.local.v4.u32 	[%rd24+464], {%r70, %r69, %r69, %r69};
	st.local.v4.u32 	[%rd24+480], {%r70, %r69, %r69, %r69};
	st.local.v4.u32 	[%rd24+496], {%r69, %r69, %r69, %r69};
	st.local.v4.u32 	[%rd24+512], {%r69, %r69, %r69, %r70};
	st.local.v4.u32 	[%rd24+528], {%r69, %r70, %r70, %r69};
	st.local.v4.u32 	[%rd24+544], {%r69, %r70, %r70, %r69};
	st.local.v4.u32 	[%rd24+560], {%r70, %r69, %r69, %r69};
	st.local.v4.u32 	[%rd24+576], {%r69, %r70, %r70, %r70};
	st.local.v4.u32 	[%rd24+592], {%r70, %r70, %r70, %r69};
	st.local.v4.u32 	[%rd24+608], {%r70, %r70, %r70, %r69};
	st.local.v4.u32 	[%rd24+624], {%r70, %r69, %r69, %r69};
	st.local.v4.u32 	[%rd24+640], {%r69, %r70, %r70, %r69};
	st.local.v4.u32 	[%rd24+656], {%r70, %r69, %r69, %r69};
	st.local.v4.u32 	[%rd24+672], {%r70, %r69, %r69, %r69};
	st.local.v4.u32 	[%rd24+688], {%r69, %r69, %r69, %r69};
	st.local.v4.u32 	[%rd24+704], {%r70, %r70, %r70, %r69};
	st.local.v4.u32 	[%rd24+720], {%r70, %r69, %r69, %r69};
	st.local.v4.u32 	[%rd24+736], {%r70, %r69, %r69, %r69};
	st.local.v4.u32 	[%rd24+752], {%r69, %r69, %r69, %r69};
	st.local.v4.u32 	[%rd24+768], {%r69, %r70, %r70, %r69};
	st.local.v4.u32 	[%rd24+784], {%r70, %r69, %r69, %r69};
	st.local.v4.u32 	[%rd24+800], {%r70, %r69, %r69, %r69};
	st.local.v4.u32 	[%rd24+816], {%r69, %r69, %r69, %r69};
	st.local.v4.u32 	[%rd24+832], {%r70, %r70, %r70, %r69};
	st.local.v4.u32 	[%rd24+848], {%r70, %r69, %r69, %r69};
	st.local.v4.u32 	[%rd24+864], {%r70, %r69, %r69, %r69};
	st.local.v4.u32 	[%rd24+880], {%r69, %r69, %r69, %r69};
	st.local.v4.u32 	[%rd24+896], {%r70, %r69, %r69, %r69};
	st.local.v4.u32 	[%rd24+912], {%r69, %r69, %r69, %r69};
	st.local.v4.u32 	[%rd24+928], {%r69, %r69, %r69, %r69};
	st.local.v4.u32 	[%rd24+944], {%r69, %r69, %r69, %r69};
	st.local.v4.u32 	[%rd24+960], {%r70, %r69, %r69, %r69};
	st.local.v4.u32 	[%rd24+976], {%r69, %r69, %r69, %r69};
	st.local.v4.u32 	[%rd24+992], {%r69, %r69, %r69, %r69};
	st.local.v4.u32 	[%rd24+1008], {%r69, %r69, %r69, %r69};
	st.local.v4.u32 	[%rd24+1024], {%r69, %r69, %r69, %r70};
	st.local.v4.u32 	[%rd24+1040], {%r69, %r70, %r70, %r69};
	st.local.v4.u32 	[%rd24+1056], {%r69, %r70, %r70, %r69};
	st.local.v4.u32 	[%rd24+1072], {%r70, %r69, %r69, %r69};
	st.local.v4.u32 	[%rd24+1088], {%r69, %r70, %r70, %r70};
	st.local.v4.u32 	[%rd24+1104], {%r70, %r70, %r70, %r69};
	st.local.v4.u32 	[%rd24+1120], {%r70, %r70, %r70, %r69};
	st.local.v4.u32 	[%rd24+1136], {%r70, %r69, %r69, %r69};
	st.local.v4.u32 	[%rd24+1152], {%r69, %r70, %r70, %r69};
	st.local.v4.u32 	[%rd24+1168], {%r70, %r69, %r69, %r69};
	st.local.v4.u32 	[%rd24+1184], {%r70, %r69, %r69, %r69};
	st.local.v4.u32 	[%rd24+1200], {%r69, %r69, %r69, %r69};
	st.local.v4.u32 	[%rd24+1216], {%r70, %r70, %r70, %r69};
	st.local.v4.u32 	[%rd24+1232], {%r70, %r69, %r69, %r69};
	st.local.v4.u32 	[%rd24+1248], {%r70, %r69, %r69, %r69};
	st.local.v4.u32 	[%rd24+1264], {%r69, %r69, %r69, %r69};
	st.local.v4.u32 	[%rd24+1280], {%r69, %r70, %r70, %r69};
	st.local.v4.u32 	[%rd24+1296], {%r70, %r69, %r69, %r69};
	st.local.v4.u32 	[%rd24+1312], {%r70, %r69, %r69, %r69};
	st.local.v4.u32 	[%rd24+1328], {%r69, %r69, %r69, %r69};
	st.local.v4.u32 	[%rd24+1344], {%r70, %r70, %r70, %r69};
	st.local.v4.u32 	[%rd24+1360], {%r70, %r69, %r69, %r69};
	st.local.v4.u32 	[%rd24+1376], {%r70, %r69, %r69, %r69};
	st.local.v4.u32 	[%rd24+1392], {%r69, %r69, %r69, %r69};
	st.local.v4.u32 	[%rd24+1408], {%r70, %r69, %r69, %r69};
	st.local.v4.u32 	[%rd24+1424], {%r69, %r69, %r69, %r69};
	st.local.v4.u32 	[%rd24+1440], {%r69, %r69, %r69, %r69};
	st.local.v4.u32 	[%rd24+1456], {%r69, %r69, %r69, %r69};
	st.local.v4.u32 	[%rd24+1472], {%r70, %r69, %r69, %r69};
	st.local.v4.u32 	[%rd24+1488], {%r69, %r69, %r69, %r69};
	st.local.v4.u32 	[%rd24+1504], {%r69, %r69, %r69, %r69};
	st.local.v4.u32 	[%rd24+1520], {%r69, %r69, %r69, %r69};
	st.local.v4.u32 	[%rd24+1536], {%r69, %r70, %r70, %r69};
	st.local.v4.u32 	[%rd24+1552], {%r70, %r69, %r69, %r69};
	st.local.v4.u32 	[%rd24+1568], {%r70, %r69, %r69, %r69};
	st.local.v4.u32 	[%rd24+1584], {%r69, %r69, %r69, %r69};
	st.local.v4.u32 	[%rd24+1600], {%r70, %r70, %r70, %r69};
	st.local.v4.u32 	[%rd24+1616], {%r70, %r69, %r69, %r69};
	st.local.v4.u32 	[%rd24+1632], {%r70, %r69, %r69, %r69};
	st.local.v4.u32 	[%rd24+1648], {%r69, %r69, %r69, %r69};
	st.local.v4.u32 	[%rd24+1664], {%r70, %r69, %r69, %r69};
	st.local.v4.u32 	[%rd24+1680], {%r69, %r69, %r69, %r69};
	st.local.v4.u32 	[%rd24+1696], {%r69, %r69, %r69, %r69};
	st.local.v4.u32 	[%rd24+1712], {%r69, %r69, %r69, %r69};
	st.local.v4.u32 	[%rd24+1728], {%r70, %r69, %r69, %r69};
	st.local.v4.u32 	[%rd24+1744], {%r69, %r69, %r69, %r69};
	st.local.v4.u32 	[%rd24+1760], {%r69, %r69, %r69, %r69};
	st.local.v4.u32 	[%rd24+1776], {%r69, %r69, %r69, %r69};
	st.local.v4.u32 	[%rd24+1792], {%r70, %r69, %r69, %r69};
	st.local.v4.u32 	[%rd24+1808], {%r69, %r69, %r69, %r69};
	st.local.v4.u32 	[%rd24+1824], {%r69, %r69, %r69, %r69};
	st.local.v4.u32 	[%rd24+1840], {%r69, %r69, %r69, %r69};
	st.local.v4.u32 	[%rd24+1856], {%r70, %r69, %r69, %r69};
	st.local.v4.u32 	[%rd24+1872], {%r69, %r69, %r69, %r69};
	st.local.v4.u32 	[%rd24+1888], {%r69, %r69, %r69, %r69};
	st.local.v4.u32 	[%rd24+1904], {%r69, %r69, %r69, %r69};
	st.local.v4.u32 	[%rd24+1920], {%r69, %r69, %r69, %r69};
	st.local.v4.u32 	[%rd24+1936], {%r69, %r69, %r69, %r69};
	st.local.v4.u32 	[%rd24+1952], {%r69, %r69, %r69, %r69};
	st.local.v4.u32 	[%rd24+1968], {%r69, %r69, %r69, %r69};
	st.local.v4.u32 	[%rd24+1984], {%r69, %r69, %r69, %r69};
	st.local.v4.u32 	[%rd24+2000], {%r69, %r69, %r69, %r69};
	st.local.v4.u32 	[%rd24+2016], {%r69, %r69, %r69, %r69};
	st.local.v4.u32 	[%rd24+2032], {%r69, %r69, %r69, %r69};
	mul.wide.u32 	%rd77, %r353, 4;
	add.s64 	%rd78, %rd24, %rd77;
	ld.local.u32 	%r354, [%rd78];
	shl.b32 	%r355, %r354, 4;
	add.s32 	%r356, %r355, %r346;
	shl.b32 	%r357, %r17, 4;
	and.b32  	%r358, %r357, 448;
	shl.b32 	%r359, %r48, 1;
	and.b32  	%r360, %r359, 56;
	shr.u32 	%r361, %r55, 2;
	and.b32  	%r362, %r361, 7;
	or.b32  	%r363, %r360, %r362;
	or.b32  	%r364, %r363, %r358;
	st.local.v4.u32 	[%rd24], {%r69, %r69, %r69, %r69};
	st.local.v4.u32 	[%rd24+16], {%r69, %r69, %r69, %r70};
	st.local.v4.u32 	[%rd24+32], {%r69, %r69, %r69, %r70};
	st.local.v4.u32 	[%rd24+48], {%r69, %r70, %r70, %r69};
	st.local.v4.u32 	[%rd24+64], {%r69, %r69, %r69, %r70};
	st.local.v4.u32 	[%rd24+80], {%r69, %r70, %r70, %r70};
	st.local.v4.u32 	[%rd24+96], {%r69, %r70, %r70, %r70};
	st.local.v4.u32 	[%rd24+112], {%r70, %r70, %r70, %r69};
	st.local.v4.u32 	[%rd24+128], {%r69, %r69, %r69, %r70};
	st.local.v4.u32 	[%rd24+144], {%r69, %r70, %r70, %r69};
	st.local.v4.u32 	[%rd24+160], {%r69, %r70, %r70, %r69};
	st.local.v4.u32 	[%rd24+176], {%r70, %r69, %r69, %r69};
	st.local.v4.u32 	[%rd24+192], {%r69, %r70, %r70, %r70};
	st.local.v4.u32 	[%rd24+208], {%r70, %r70, %r70, %r69};
	st.local.v4.u32 	[%rd24+224], {%r70, %r70, %r70, %r69};
	st.local.v4.u32 	[%rd24+240], {%r70, %r69, %r69, %r69};
	st.local.v4.u32 	[%rd24+256], {%r69, %r69, %r69, %r70};
	st.local.v4.u32 	[%rd24+272], {%r69, %r70, %r70, %r69};
	st.local.v4.u32 	[%rd24+288], {%r69, %r70, %r70, %r69};
	st.local.v4.u32 	[%rd24+304], {%r70, %r69, %r69, %r69};
	st.local.v4.u32 	[%rd24+320], {%r69, %r70, %r70, %r70};
	st.local.v4.u32 	[%rd24+336], {%r70, %r70, %r70, %r69};
	st.local.v4.u32 	[%rd24+352], {%r70, %r70, %r70, %r69};
	st.local.v4.u32 	[%rd24+368], {%r70, %r69, %r69, %r69};
	st.local.v4.u32 	[%rd24+384], {%r69, %r70, %r70, %r69};
	st.local.v4.u32 	[%rd24+400], {%r70, %r69, %r69, %r69};
	st.local.v4.u32 	[%rd24+416], {%r70, %r69, %r69, %r69};
	st.local.v4.u32 	[%rd24+432], {%r69, %r69, %r69, %r69};
	st.local.v4.u32 	[%rd24+448], {%r70, %r70, %r70, %r69};
	st.local.v4.u32 	[%rd24+464], {%r70, %r69, %r69, %r69};
	st.local.v4.u32 	[%rd24+480], {%r70, %r69, %r69, %r69};
	st.local.v4.u32 	[%rd24+496], {%r69, %r69, %r69, %r69};
	st.local.v4.u32 	[%rd24+512], {%r69, %r69, %r69, %r70};
	st.local.v4.u32 	[%rd24+528], {%r69, %r70, %r70, %r69};
	st.local.v4.u32 	[%rd24+544], {%r69, %r70, %r70, %r69};
	st.local.v4.u32 	[%rd24+560], {%r70, %r69, %r69, %r69};
	st.local.v4.u32 	[%rd24+576], {%r69, %r70, %r70, %r70};
	st.local.v4.u32 	[%rd24+592], {%r70, %r70, %r70, %r69};
	st.local.v4.u32 	[%rd24+608], {%r70, %r70, %r70, %r69};
	st.local.v4.u32 	[%rd24+624], {%r70, %r69, %r69, %r69};
	st.local.v4.u32 	[%rd24+640], {%r69, %r70, %r70, %r69};
	st.local.v4.u32 	[%rd24+656], {%r70, %r69, %r69, %r69};
	st.local.v4.u32 	[%rd24+672], {%r70, %r69, %r69, %r69};
	st.local.v4.u32 	[%rd24+688], {%r69, %r69, %r69, %r69};
	st.local.v4.u32 	[%rd24+704], {%r70, %r70, %r70, %r69};
	st.local.v4.u32 	[%rd24+720], {%r70, %r69, %r69, %r69};
	st.local.v4.u32 	[%rd24+736], {%r70, %r69, %r69, %r69};
	st.local.v4.u32 	[%rd24+752], {%r69, %r69, %r69, %r69};
	st.local.v4.u32 	[%rd24+768], {%r69, %r70, %r70, %r69};
	st.local.v4.u32 	[%rd24+784], {%r70, %r69, %r69, %r69};
	st.local.v4.u32 	[%rd24+800], {%r70, %r69, %r69, %r69};
	st.local.v4.u32 	[%rd24+816], {%r69, %r69, %r69, %r69};
	st.local.v4.u32 	[%rd24+832], {%r70, %r70, %r70, %r69};
	st.local.v4.u32 	[%rd24+848], {%r70, %r69, %r69, %r69};
	st.local.v4.u32 	[%rd24+864], {%r70, %r69, %r69, %r69};
	st.local.v4.u32 	[%rd24+880], {%r69, %r69, %r69, %r69};
	st.local.v4.u32 	[%rd24+896], {%r70, %r69, %r69, %r69};
	st.local.v4.u32 	[%rd24+912], {%r69, %r69, %r69, %r69};
	st.local.v4.u32 	[%rd24+928], {%r69, %r69, %r69, %r69};
	st.local.v4.u32 	[%rd24+944], {%r69, %r69, %r69, %r69};
	st.local.v4.u32 	[%rd24+960], {%r70, %r69, %r69, %r69};
	st.local.v4.u32 	[%rd24+976], {%r69, %r69, %r69, %r69};
	st.local.v4.u32 	[%rd24+992], {%r69, %r69, %r69, %r69};
	st.local.v4.u32 	[%rd24+1008], {%r69, %r69, %r69, %r69};
	st.local.v4.u32 	[%rd24+1024], {%r69, %r69, %r69, %r70};
	st.local.v4.u32 	[%rd24+1040], {%r69, %r70, %r70, %r69};
	st.local.v4.u32 	[%rd24+1056], {%r69, %r70, %r70, %r69};
	st.local.v4.u32 	[%rd24+1072], {%r70, %r69, %r69, %r69};
	st.local.v4.u32 	[%rd24+1088], {%r69, %r70, %r70, %r70};
	st.local.v4.u32 	[%rd24+1104], {%r70, %r70, %r70, %r69};
	st.local.v4.u32 	[%rd24+1120], {%r70, %r70, %r70, %r69};
	st.local.v4.u32 	[%rd24+1136], {%r70, %r69, %r69, %r69};
	st.local.v4.u32 	[%rd24+1152], {%r69, %r70, %r70, %r69};
	st.local.v4.u32 	[%rd24+1168], {%r70, %r69, %r69, %r69};
	st.local.v4.u32 	[%rd24+1184], {%r70, %r69, %r69, %r69};
	st.local.v4.u32 	[%rd24+1200], {%r69, %r69, %r69, %r69};
	st.local.v4.u32 	[%rd24+1216], {%r70, %r70, %r70, %r69};
	st.local.v4.u32 	[%rd24+1232], {%r70, %r69, %r69, %r69};
	st.local.v4.u32 	[%rd24+1248], {%r70, %r69, %r69, %r69};
	st.local.v4.u32 	[%rd24+1264], {%r69, %r69, %r69, %r69};
	st.local.v4.u32 	[%rd24+1280], {%r69, %r70, %r70, %r69};
	st.local.v4.u32 	[%rd24+1296], {%r70, %r69, %r69, %r69};
	st.local.v4.u32 	[%rd24+1312], {%r70, %r69, %r69, %r69};
	st.local.v4.u32 	[%rd24+1328], {%r69, %r69, %r69, %r69};
	st.local.v4.u32 	[%rd24+1344], {%r70, %r70, %r70, %r69};
	st.local.v4.u32 	[%rd24+1360], {%r70, %r69, %r69, %r69};
	st.local.v4.u32 	[%rd24+1376], {%r70, %r69, %r69, %r69};
	st.local.v4.u32 	[%rd24+1392], {%r69, %r69, %r69, %r69};
	st.local.v4.u32 	[%rd24+1408], {%r70, %r69, %r69, %r69};
	st.local.v4.u32 	[%rd24+1424], {%r69, %r69, %r69, %r69};
	st.local.v4.u32 	[%rd24+1440], {%r69, %r69, %r69, %r69};
	st.local.v4.u32 	[%rd24+1456], {%r69, %r69, %r69, %r69};
	st.local.v4.u32 	[%rd24+1472], {%r70, %r69, %r69, %r69};
	st.local.v4.u32 	[%rd24+1488], {%r69, %r69, %r69, %r69};
	st.local.v4.u32 	[%rd24+1504], {%r69, %r69, %r69, %r69};
	st.local.v4.u32 	[%rd24+1520], {%r69, %r69, %r69, %r69};
	st.local.v4.u32 	[%rd24+1536], {%r69, %r70, %r70, %r69};
	st.local.v4.u32 	[%rd24+1552], {%r70, %r69, %r69, %r69};
	st.local.v4.u32 	[%rd24+1568], {%r70, %r69, %r69, %r69};
	st.local.v4.u32 	[%rd24+1584], {%r69, %r69, %r69, %r69};
	st.local.v4.u32 	[%rd24+1600], {%r70, %r70, %r70, %r69};
	st.local.v4.u32 	[%rd24+1616], {%r70, %r69, %r69, %r69};
	st.local.v4.u32 	[%rd24+1632], {%r70, %r69, %r69, %r69};
	st.local.v4.u32 	[%rd24+1648], {%r69, %r69, %r69, %r69};
	st.local.v4.u32 	[%rd24+1664], {%r70, %r69, %r69, %r69};
	st.local.v4.u32 	[%rd24+1680], {%r69, %r69, %r69, %r69};
	st.local.v4.u32 	[%rd24+1696], {%r69, %r69, %r69, %r69};
	st.local.v4.u32 	[%rd24+1712], {%r69, %r69, %r69, %r69};
	st.local.v4.u32 	[%rd24+1728], {%r70, %r69, %r69, %r69};
	st.local.v4.u32 	[%rd24+1744], {%r69, %r69, %r69, %r69};
	st.local.v4.u32 	[%rd24+1760], {%r69, %r69, %r69, %r69};
	st.local.v4.u32 	[%rd24+1776], {%r69, %r69, %r69, %r69};
	st.local.v4.u32 	[%rd24+1792], {%r70, %r69, %r69, %r69};
	st.local.v4.u32 	[%rd24+1808], {%r69, %r69, %r69, %r69};
	st.local.v4.u32 	[%rd24+1824], {%r69, %r69, %r69, %r69};
	st.local.v4.u32 	[%rd24+1840], {%r69, %r69, %r69, %r69};
	st.local.v4.u32 	[%rd24+1856], {%r70, %r69, %r69, %r69};
	st.local.v4.u32 	[%rd24+1872], {%r69, %r69, %r69, %r69};
	st.local.v4.u32 	[%rd24+1888], {%r69, %r69, %r69, %r69};
	st.local.v4.u32 	[%rd24+1904], {%r69, %r69, %r69, %r69};
	st.local.v4.u32 	[%rd24+1920], {%r69, %r69, %r69, %r69};
	st.local.v4.u32 	[%rd24+1936], {%r69, %r69, %r69, %r69};
	st.local.v4.u32 	[%rd24+1952], {%r69, %r69, %r69, %r69};
	st.local.v4.u32 	[%rd24+1968], {%r69, %r69, %r69, %r69};
	st.local.v4.u32 	[%rd24+1984], {%r69, %r69, %r69, %r69};
	st.local.v4.u32 	[%rd24+2000], {%r69, %r69, %r69, %r69};
	st.local.v4.u32 	[%rd24+2016], {%r69, %r69, %r69, %r69};
	st.local.v4.u32 	[%rd24+2032], {%r69, %r69, %r69, %r69};
	mul.wide.u32 	%rd79, %r364, 4;
	add.s64 	%rd80, %rd24, %rd79;
	ld.local.u32 	%r365, [%rd80];
	shl.b32 	%r366, %r365, 3;
	add.s32 	%r367, %r366, %r356;
	shl.b32 	%r368, %r17, 5;
	and.b32  	%r369, %r368, 448;
	shl.b32 	%r370, %r48, 2;
	and.b32  	%r371, %r370, 56;
	shr.u32 	%r372, %r55, 1;
	and.b32  	%r373, %r372, 7;
	or.b32  	%r374, %r371, %r373;
	or.b32  	%r375, %r374, %r369;
	st.local.v4.u32 	[%rd24], {%r69, %r69, %r69, %r69};
	st.local.v4.u32 	[%rd24+16], {%r69, %r69, %r69, %r70};
	st.local.v4.u32 	[%rd24+32], {%r69, %r69, %r69, %r70};
	st.local.v4.u32 	[%rd24+48], {%r69, %r70, %r70, %r69};
	st.local.v4.u32 	[%rd24+64], {%r69, %r69, %r69, %r70};
	st.local.v4.u32 	[%rd24+80], {%r69, %r70, %r70, %r70};
	st.local.v4.u32 	[%rd24+96], {%r69, %r70, %r70, %r70};
	st.local.v4.u32 	[%rd24+112], {%r70, %r70, %r70, %r69};
	st.local.v4.u32 	[%rd24+128], {%r69, %r69, %r69, %r70};
	st.local.v4.u32 	[%rd24+144], {%r69, %r70, %r70, %r69};
	st.local.v4.u32 	[%rd24+160], {%r69, %r70, %r70, %r69};
	st.local.v4.u32 	[%rd24+176], {%r70, %r69, %r69, %r69};
	st.local.v4.u32 	[%rd24+192], {%r69, %r70, %r70, %r70};
	st.local.v4.u32 	[%rd24+208], {%r70, %r70, %r70, %r69};
	st.local.v4.u32 	[%rd24+224], {%r70, %r70, %r70, %r69};
	st.local.v4.u32 	[%rd24+240], {%r70, %r69, %r69, %r69};
	st.local.v4.u32 	[%rd24+256], {%r69, %r69, %r69, %r70};
	st.local.v4.u32 	[%rd24+272], {%r69, %r70, %r70, %r69};
	st.local.v4.u32 	[%rd24+288], {%r69, %r70, %r70, %r69};
	st.local.v4.u32 	[%rd24+304], {%r70, %r69, %r69, %r69};
	st.local.v4.u32 	[%rd24+320], {%r69, %r70, %r70, %r70};
	st.local.v4.u32 	[%rd24+336], {%r70, %r70, %r70, %r69};
	st.local.v4.u32 	[%rd24+352], {%r70, %r70, %r70, %r69};
	st.local.v4.u32 	[%rd24+368], {%r70, %r69, %r69, %r69};
	st.local.v4.u32 	[%rd24+384], {%r69, %r70, %r70, %r69};
	st.local.v4.u32 	[%rd24+400], {%r70, %r69, %r69, %r69};
	st.local.v4.u32 	[%rd24+416], {%r70, %r69, %r69, %r69};
	st.local.v4.u32 	[%rd24+432], {%r69, %r69, %r69, %r69};
	st.local.v4.u32 	[%rd24+448], {%r70, %r70, %r70, %r69};
	st.local.v4.u32 	[%rd24+464], {%r70, %r69, %r69, %r69};
	st.local.v4.u32 	[%rd24+480], {%r70, %r69, %r69, %r69};
	st.local.v4.u32 	[%rd24+496], {%r69, %r69, %r69, %r69};
	st.local.v4.u32 	[%rd24+512], {%r69, %r69, %r69, %r70};
	st.local.v4.u32 	[%rd24+528], {%r69, %r70, %r70, %r69};
	st.local.v4.u32 	[%rd24+544], {%r69, %r70, %r70, %r69};
	st.local.v4.u32 	[%rd24+560], {%r70, %r69, %r69, %r69};
	st.local.v4.u32 	[%rd24+576], {%r69, %r70, %r70, %r70};
	st.local.v4.u32 	[%rd24+592], {%r70, %r70, %r70, %r69};
	st.local.v4.u32 	[%rd24+608], {%r70, %r70, %r70, %r69};
	st.local.v4.u32 	[%rd24+624], {%r70, %r69, %r69, %r69};
	st.local.v4.u32 	[%rd24+640], {%r69, %r70, %r70, %r69};
	st.local.v4.u32 	[%rd24+656], {%r70, %r69, %r69, %r69};
	st.local.v4.u32 	[%rd24+672], {%r70, %r69, %r69, %r69};
	st.local.v4.u32 	[%rd24+688], {%r69, %r69, %r69, %r69};
	st.local.v4.u32 	[%rd24+704], {%r70, %r70, %r70, %r69};
	st.local.v4.u32 	[%rd24+720], {%r70, %r69, %r69, %r69};
	st.local.v4.u32 	[%rd24+736], {%r70, %r69, %r69, %r69};
	st.local.v4.u32 	[%rd24+752], {%r69, %r69, %r69, %r69};
	st.local.v4.u32 	[%rd24+768], {%r69, %r70, %r70, %r69};
	st.local.v4.u32 	[%rd24+784], {%r70, %r69, %r69, %r69};
	st.local.v4.u32 	[%rd24+800], {%r70, %r69, %r69, %r69};
	st.local.v4.u32 	[%rd24+816], {%r69, %r69, %r69, %r69};
	st.local.v4.u32 	[%rd24+832], {%r70, %r70, %r70, %r69};
	st.local.v4.u32 	[%rd24+848], {%r70, %r69, %r69, %r69};
	st.local.v4.u32 	[%rd24+864], {%r70, %r69, %r69, %r69};
	st.local.v4.u32 	[%rd24+880], {%r69, %r69, %r69, %r69};
	st.local.v4.u32 	[%rd24+896], {%r70, %r69, %r69, %r69};
	st.local.v4.u32 	[%rd24+912], {%r69, %r69, %r69, %r69};
	st.local.v4.u32 	[%rd24+928], {%r69, %r69, %r69, %r69};
	st.local.v4.u32 	[%rd24+944], {%r69, %r69, %r69, %r69};
	st.local.v4.u32 	[%rd24+960], {%r70, %r69, %r69, %r69};
	st.local.v4.u32 	[%rd24+976], {%r69, %r69, %r69, %r69};
	st.local.v4.u32 	[%rd24+992], {%r69, %r69, %r69, %r69};
	st.local.v4.u32 	[%rd24+1008], {%r69, %r69, %r69, %r69};
	st.local.v4.u32 	[%rd24+1024], {%r69, %r69, %r69, %r70};
	st.local.v4.u32 	[%rd24+1040], {%r69, %r70, %r70, %r69};
	st.local.v4.u32 	[%rd24+1056], {%r69, %r70, %r70, %r69};
	st.local.v4.u32 	[%rd24+1072], {%r70, %r69, %r69, %r69};
	st.local.v4.u32 	[%rd24+1088], {%r69, %r70, %r70, %r70};
	st.local.v4.u32 	[%rd24+1104], {%r70, %r70, %r70, %r69};
	st.local.v4.u32 	[%rd24+1120], {%r70, %r70, %r70, %r69};
	st.local.v4.u32 	[%rd24+1136], {%r70, %r69, %r69, %r69};
	st.local.v4.u32 	[%rd24+1152], {%r69, %r70, %r70, %r69};
	st.local.v4.u32 	[%rd24+1168], {%r70, %r69, %r69, %r69};
	st.local.v4.u32 	[%rd24+1184], {%r70, %r69, %r69, %r69};
	st.local.v4.u32 	[%rd24+1200], {%r69, %r69, %r69, %r69};
	st.local.v4.u32 	[%rd24+1216], {%r70, %r70, %r70, %r69};
	st.local.v4.u32 	[%rd24+1232], {%r70, %r69, %r69, %r69};
	st.local.v4.u32 	[%rd24+1248], {%r70, %r69, %r69, %r69};
	st.local.v4.u32 	[%rd24+1264], {%r69, %r69, %r69, %r69};
	st.local.v4.u32 	[%rd24+1280], {%r69, %r70, %r70, %r69};
	st.local.v4.u32 	[%rd24+1296], {%r70, %r69, %r69, %r69};
	st.local.v4.u32 	[%rd24+1312], {%r70, %r69, %r69, %r69};
	st.local.v4.u32 	[%rd24+1328], {%r69, %r69, %r69, %r69};
	st.local.v4.u32 	[%rd24+1344], {%r70, %r70, %r70, %r69};
	st.local.v4.u32 	[%rd24+1360], {%r70, %r69, %r69, %r69};
	st.local.v4.u32 	[%rd24+1376], {%r70, %r69, %r69, %r69};
	st.local.v4.u32 	[%rd24+1392], {%r69, %r69, %r69, %r69};
	st.local.v4.u32 	[%rd24+1408], {%r70, %r69, %r69, %r69};
	st.local.v4.u32 	[%rd24+1424], {%r69, %r69, %r69, %r69};
	st.local.v4.u32 	[%rd24+1440], {%r69, %r69, %r69, %r69};
	st.local.v4.u32 	[%rd24+1456], {%r69, %r69, %r69, %r69};
	st.local.v4.u32 	[%rd24+1472], {%r70, %r69, %r69, %r69};
	st.local.v4.u32 	[%rd24+1488], {%r69, %r69, %r69, %r69};
	st.local.v4.u32 	[%rd24+1504], {%r69, %r69, %r69, %r69};
	st.local.v4.u32 	[%rd24+1520], {%r69, %r69, %r69, %r69};
	st.local.v4.u32 	[%rd24+1536], {%r69, %r70, %r70, %r69};
	st.local.v4.u32 	[%rd24+1552], {%r70, %r69, %r69, %r69};
	st.local.v4.u32 	[%rd24+1568], {%r70, %r69, %r69, %r69};
	st.local.v4.u32 	[%rd24+1584], {%r69, %r69, %r69, %r69};
	st.local.v4.u32 	[%rd24+1600], {%r70, %r70, %r70, %r69};
	st.local.v4.u32 	[%rd24+1616], {%r70, %r69, %r69, %r69};
	st.local.v4.u32 	[%rd24+1632], {%r70, %r69, %r69, %r69};
	st.local.v4.u32 	[%rd24+1648], {%r69, %r69, %r69, %r69};
	st.local.v4.u32 	[%rd24+1664], {%r70, %r69, %r69, %r69};
	st.local.v4.u32 	[%rd24+1680], {%r69, %r69, %r69, %r69};
	st.local.v4.u32 	[%rd24+1696], {%r69, %r69, %r69, %r69};
	st.local.v4.u32 	[%rd24+1712], {%r69, %r69, %r69, %r69};
	st.local.v4.u32 	[%rd24+1728], {%r70, %r69, %r69, %r69};
	st.local.v4.u32 	[%rd24+1744], {%r69, %r69, %r69, %r69};
	st.local.v4.u32 	[%rd24+1760], {%r69, %r69, %r69, %r69};
	st.local.v4.u32 	[%rd24+1776], {%r69, %r69, %r69, %r69};
	st.local.v4.u32 	[%rd24+1792], {%r70, %r69, %r69, %r69};
	st.local.v4.u32 	[%rd24+1808], {%r69, %r69, %r69, %r69};
	st.local.v4.u32 	[%rd24+1824], {%r69, %r69, %r69, %r69};
	st.local.v4.u32 	[%rd24+1840], {%r69, %r69, %r69, %r69};
	st.local.v4.u32 	[%rd24+1856], {%r70, %r69, %r69, %r69};
	st.local.v4.u32 	[%rd24+1872], {%r69, %r69, %r69, %r69};
	st.local.v4.u32 	[%rd24+1888], {%r69, %r69, %r69, %r69};
	st.local.v4.u32 	[%rd24+1904], {%r69, %r69, %r69, %r69};
	st.local.v4.u32 	[%rd24+1920], {%r69, %r69, %r69, %r69};
	st.local.v4.u32 	[%rd24+1936], {%r69, %r69, %r69, %r69};
	st.local.v4.u32 	[%rd24+1952], {%r69, %r69, %r69, %r69};
	st.local.v4.u32 	[%rd24+1968], {%r69, %r69, %r69, %r69};
	st.local.v4.u32 	[%rd24+1984], {%r69, %r69, %r69, %r69};
	st.local.v4.u32 	[%rd24+2000], {%r69, %r69, %r69, %r69};
	st.local.v4.u32 	[%rd24+2016], {%r69, %r69, %r69, %r69};
	st.local.v4.u32 	[%rd24+2032], {%r69, %r69, %r69, %r69};
	mul.wide.u32 	%rd81, %r375, 4;
	add.s64 	%rd82, %rd24, %rd81;
	ld.local.u32 	%r376, [%rd82];
	shl.b32 	%r377, %r376, 2;
	add.s32 	%r378, %r377, %r367;
	shl.b32 	%r379, %r17, 6;
	and.b32  	%r380, %r379, 448;
	shl.b32 	%r381, %r48, 3;
	and.b32  	%r382, %r381, 56;
	and.b32  	%r383, %r55, 7;
	or.b32  	%r384, %r382, %r383;
	or.b32  	%r385, %r384, %r380;
	st.local.v4.u32 	[%rd24], {%r69, %r69, %r69, %r69};
	st.local.v4.u32 	[%rd24+16], {%r69, %r69, %r69, %r70};
	st.local.v4.u32 	[%rd24+32], {%r69, %r69, %r69, %r70};
	st.local.v4.u32 	[%rd24+48], {%r69, %r70, %r70, %r69};
	st.local.v4.u32 	[%rd24+64], {%r69, %r69, %r69, %r70};
	st.local.v4.u32 	[%rd24+80], {%r69, %r70, %r70, %r70};
	st.local.v4.u32 	[%rd24+96], {%r69, %r70, %r70, %r70};
	st.local.v4.u32 	[%rd24+112], {%r70, %r70, %r70, %r69};
	st.local.v4.u32 	[%rd24+128], {%r69, %r69, %r69, %r70};
	st.local.v4.u32 	[%rd24+144], {%r69, %r70, %r70, %r69};
	st.local.v4.u32 	[%rd24+160], {%r69, %r70, %r70, %r69};
	st.local.v4.u32 	[%rd24+176], {%r70, %r69, %r69, %r69};
	st.local.v4.u32 	[%rd24+192], {%r69, %r70, %r70, %r70};
	st.local.v4.u32 	[%rd24+208], {%r70, %r70, %r70, %r69};
	st.local.v4.u32 	[%rd24+224], {%r70, %r70, %r70, %r69};
	st.local.v4.u32 	[%rd24+240], {%r70, %r69, %r69, %r69};
	st.local.v4.u32 	[%rd24+256], {%r69, %r69, %r69, %r70};
	st.local.v4.u32 	[%rd24+272], {%r69, %r70, %r70, %r69};
	st.local.v4.u32 	[%rd24+288], {%r69, %r70, %r70, %r69};
	st.local.v4.u32 	[%rd24+304], {%r70, %r69, %r69, %r69};
	st.local.v4.u32 	[%rd24+320], {%r69, %r70, %r70, %r70};
	st.local.v4.u32 	[%rd24+336], {%r70, %r70, %r70, %r69};
	st.local.v4.u32 	[%rd24+352], {%r70, %r70, %r70, %r69};
	st.local.v4.u32 	[%rd24+368], {%r70, %r69, %r69, %r69};
	st.local.v4.u32 	[%rd24+384], {%r69, %r70, %r70, %r69};
	st.local.v4.u32 	[%rd24+400], {%r70, %r69, %r69, %r69};
	st.local.v4.u32 	[%rd24+416], {%r70, %r69, %r69, %r69};
	st.local.v4.u32 	[%rd24+432], {%r69, %r69, %r69, %r69};
	st.local.v4.u32 	[%rd24+448], {%r70, %r70, %r70, %r69};
	st.local.v4.u32 	[%rd24+464], {%r70, %r69, %r69, %r69};
	st.local.v4.u32 	[%rd24+480], {%r70, %r69, %r69, %r69};
	st.local.v4.u32 	[%rd24+496], {%r69, %r69, %r69, %r69};
	st.local.v4.u32 	[%rd24+512], {%r69, %r69, %r69, %r70};
	st.local.v4.u32 	[%rd24+528], {%r69, %r70, %r70, %r69};
	st.local.v4.u32 	[%rd24+544], {%r69, %r70, %r70, %r69};
	st.local.v4.u32 	[%rd24+560], {%r70, %r69, %r69, %r69};
	st.local.v4.u32 	[%rd24+576], {%r69, %r70, %r70, %r70};
	st.local.v4.u32 	[%rd24+592], {%r70, %r70, %r70, %r69};
	st.local.v4.u32 	[%rd24+608], {%r70, %r70, %r70, %r69};
	st.local.v4.u32 	[%rd24+624], {%r70, %r69, %r69, %r69};
	st.local.v4.u32 	[%rd24+640], {%r69, %r70, %r70, %r69};
	st.local.v4.u32 	[%rd24+656], {%r70, %r69, %r69, %r69};
	st.local.v4.u32 	[%rd24+672], {%r70, %r69, %r69, %r69};
	st.local.v4.u32 	[%rd24+688], {%r69, %r69, %r69, %r69};
	st.local.v4.u32 	[%rd24+704], {%r70, %r70, %r70, %r69};
	st.local.v4.u32 	[%rd24+720], {%r70, %r69, %r69, %r69};
	st.local.v4.u32 	[%rd24+736], {%r70, %r69, %r69, %r69};
	st.local.v4.u32 	[%rd24+752], {%r69, %r69, %r69, %r69};
	st.local.v4.u32 	[%rd24+768], {%r69, %r70, %r70, %r69};
	st.local.v4.u32 	[%rd24+784], {%r70, %r69, %r69, %r69};
	st.local.v4.u32 	[%rd24+800], {%r70, %r69, %r69, %r69};
	st.local.v4.u32 	[%rd24+816], {%r69, %r69, %r69, %r69};
	st.local.v4.u32 	[%rd24+832], {%r70, %r70, %r70, %r69};
	st.local.v4.u32 	[%rd24+848], {%r70, %r69, %r69, %r69};
	st.local.v4.u32 	[%rd24+864], {%r70, %r69, %r69, %r69};
	st.local.v4.u32 	[%rd24+880], {%r69, %r69, %r69, %r69};
	st.local.v4.u32 	[%rd24+896], {%r70, %r69, %r69, %r69};
	st.local.v4.u32 	[%rd24+912], {%r69, %r69, %r69, %r69};
	st.local.v4.u32 	[%rd24+928], {%r69, %r69, %r69, %r69};
	st.local.v4.u32 	[%rd24+944], {%r69, %r69, %r69, %r69};
	st.local.v4.u32 	[%rd24+960], {%r70, %r69, %r69, %r69};
	st.local.v4.u32 	[%rd24+976], {%r69, %r69, %r69, %r69};
	st.local.v4.u32 	[%rd24+992], {%r69, %r69, %r69, %r69};
	st.local.v4.u32 	[%rd24+1008], {%r69, %r69, %r69, %r69};
	st.local.v4.u32 	[%rd24+1024], {%r69, %r69, %r69, %r70};
	st.local.v4.u32 	[%rd24+1040], {%r69, %r70, %r70, %r69};
	st.local.v4.u32 	[%rd24+1056], {%r69, %r70, %r70, %r69};
	st.local.v4.u32 	[%rd24+1072], {%r70, %r69, %r69, %r69};
	st.local.v4.u32 	[%rd24+1088], {%r69, %r70, %r70, %r70};
	st.local.v4.u32 	[%rd24+1104], {%r70, %r70, %r70, %r69};
	st.local.v4.u32 	[%rd24+1120], {%r70, %r70, %r70, %r69};
	st.local.v4.u32 	[%rd24+1136], {%r70, %r69, %r69, %r69};
	st.local.v4.u32 	[%rd24+1152], {%r69, %r70, %r70, %r69};
	st.local.v4.u32 	[%rd24+1168], {%r70, %r69, %r69, %r69};
	st.local.v4.u32 	[%rd24+1184], {%r70, %r69, %r69, %r69};
	st.local.v4.u32 	[%rd24+1200], {%r69, %r69, %r69, %r69};
	st.local.v4.u32 	[%rd24+1216], {%r70, %r70, %r70, %r69};
	st.local.v4.u32 	[%rd24+1232], {%r70, %r69, %r69, %r69};
	st.local.v4.u32 	[%rd24+1248], {%r70, %r69, %r69, %r69};
	st.local.v4.u32 	[%rd24+1264], {%r69, %r69, %r69, %r69};
	st.local.v4.u32 	[%rd24+1280], {%r69, %r70, %r70, %r69};
	st.local.v4.u32 	[%rd24+1296], {%r70, %r69, %r69, %r69};
	st.local.v4.u32 	[%rd24+1312], {%r70, %r69, %r69, %r69};
	st.local.v4.u32 	[%rd24+1328], {%r69, %r69, %r69, %r69};
	st.local.v4.u32 	[%rd24+1344], {%r70, %r70, %r70, %r69};
	st.local.v4.u32 	[%rd24+1360], {%r70, %r69, %r69, %r69};
	st.local.v4.u32 	[%rd24+1376], {%r70, %r69, %r69, %r69};
	st.local.v4.u32 	[%rd24+1392], {%r69, %r69, %r69, %r69};
	st.local.v4.u32 	[%rd24+1408], {%r70, %r69, %r69, %r69};
	st.local.v4.u32 	[%rd24+1424], {%r69, %r69, %r69, %r69};
	st.local.v4.u32 	[%rd24+1440], {%r69, %r69, %r69, %r69};
	st.local.v4.u32 	[%rd24+1456], {%r69, %r69, %r69, %r69};
	st.local.v4.u32 	[%rd24+1472], {%r70, %r69, %r69, %r69};
	st.local.v4.u32 	[%rd24+1488], {%r69, %r69, %r69, %r69};
	st.local.v4.u32 	[%rd24+1504], {%r69, %r69, %r69, %r69};
	st.local.v4.u32 	[%rd24+1520], {%r69, %r69, %r69, %r69};
	st.local.v4.u32 	[%rd24+1536], {%r69, %r70, %r70, %r69};
	st.local.v4.u32 	[%rd24+1552], {%r70, %r69, %r69, %r69};
	st.local.v4.u32 	[%rd24+1568], {%r70, %r69, %r69, %r69};
	st.local.v4.u32 	[%rd24+1584], {%r69, %r69, %r69, %r69};
	st.local.v4.u32 	[%rd24+1600], {%r70, %r70, %r70, %r69};
	st.local.v4.u32 	[%rd24+1616], {%r70, %r69, %r69, %r69};
	st.local.v4.u32 	[%rd24+1632], {%r70, %r69, %r69, %r69};
	st.local.v4.u32 	[%rd24+1648], {%r69, %r69, %r69, %r69};
	st.local.v4.u32 	[%rd24+1664], {%r70, %r69, %r69, %r69};
	st.local.v4.u32 	[%rd24+1680], {%r69, %r69, %r69, %r69};
	st.local.v4.u32 	[%rd24+1696], {%r69, %r69, %r69, %r69};
	st.local.v4.u32 	[%rd24+1712], {%r69, %r69, %r69, %r69};
	st.local.v4.u32 	[%rd24+1728], {%r70, %r69, %r69, %r69};
	st.local.v4.u32 	[%rd24+1744], {%r69, %r69, %r69, %r69};
	st.local.v4.u32 	[%rd24+1760], {%r69, %r69, %r69, %r69};
	st.local.v4.u32 	[%rd24+1776], {%r69, %r69, %r69, %r69};
	st.local.v4.u32 	[%rd24+1792], {%r70, %r69, %r69, %r69};
	st.local.v4.u32 	[%rd24+1808], {%r69, %r69, %r69, %r69};
	st.local.v4.u32 	[%rd24+1824], {%r69, %r69, %r69, %r69};
	st.local.v4.u32 	[%rd24+1840], {%r69, %r69, %r69, %r69};
	st.local.v4.u32 	[%rd24+1856], {%r70, %r69, %r69, %r69};
	st.local.v4.u32 	[%rd24+1872], {%r69, %r69, %r69, %r69};
	st.local.v4.u32 	[%rd24+1888], {%r69, %r69, %r69, %r69};
	st.local.v4.u32 	[%rd24+1904], {%r69, %r69, %r69, %r69};
	st.local.v4.u32 	[%rd24+1920], {%r69, %r69, %r69, %r69};
	st.local.v4.u32 	[%rd24+1936], {%r69, %r69, %r69, %r69};
	st.local.v4.u32 	[%rd24+1952], {%r69, %r69, %r69, %r69};
	st.local.v4.u32 	[%rd24+1968], {%r69, %r69, %r69, %r69};
	st.local.v4.u32 	[%rd24+1984], {%r69, %r69, %r69, %r69};
	st.local.v4.u32 	[%rd24+2000], {%r69, %r69, %r69, %r69};
	st.local.v4.u32 	[%rd24+2016], {%r69, %r69, %r69, %r69};
	st.local.v4.u32 	[%rd24+2032], {%r69, %r69, %r69, %r69};
	mul.wide.u32 	%rd83, %r385, 4;
	add.s64 	%rd84, %rd24, %rd83;
	ld.local.u32 	%r386, [%rd84];
	shl.b32 	%r387, %r386, 1;
	add.s32 	%r388, %r387, %r378;
	shf.l.wrap.b32 	%r389, %r61, %r17, 7;
	and.b32  	%r390, %r389, 448;
	shl.b32 	%r391, %r48, 7;
	and.b32  	%r392, %r391, 256;
	and.b32  	%r393, %r391, 128;
	shr.u32 	%r394, %r59, 25;
	and.b32  	%r395, %r394, 64;
	shl.b32 	%r396, %r55, 7;
	and.b32  	%r397, %r396, 256;
	and.b32  	%r398, %r396, 128;
	shr.u32 	%r399, %r57, 25;
	and.b32  	%r400, %r399, 64;
	add.s32 	%r401, %r390, %r393;
	add.s32 	%r402, %r401, %r392;
	add.s32 	%r403, %r402, %r395;
	add.s32 	%r404, %r403, %r398;
	add.s32 	%r405, %r404, %r397;
	add.s32 	%r406, %r405, %r400;
	add.u64 	%rd86, %SPL, 0;
	st.local.v4.u32 	[%rd86], {%r69, %r69, %r69, %r69};
	st.local.v4.u32 	[%rd86+16], {%r69, %r69, %r69, %r70};
	st.local.v4.u32 	[%rd86+32], {%r69, %r69, %r69, %r70};
	st.local.v4.u32 	[%rd86+48], {%r69, %r70, %r70, %r69};
	st.local.v4.u32 	[%rd86+64], {%r69, %r69, %r69, %r70};
	st.local.v4.u32 	[%rd86+80], {%r69, %r70, %r70, %r70};
	st.local.v4.u32 	[%rd86+96], {%r69, %r70, %r70, %r70};
	st.local.v4.u32 	[%rd86+112], {%r70, %r70, %r70, %r69};
	st.local.v4.u32 	[%rd86+128], {%r69, %r69, %r69, %r70};
	st.local.v4.u32 	[%rd86+144], {%r69, %r70, %r70, %r69};
	st.local.v4.u32 	[%rd86+160], {%r69, %r70, %r70, %r69};
	st.local.v4.u32 	[%rd86+176], {%r70, %r69, %r69, %r69};
	st.local.v4.u32 	[%rd86+192], {%r69, %r70, %r70, %r70};
	st.local.v4.u32 	[%rd86+208], {%r70, %r70, %r70, %r69};
	st.local.v4.u32 	[%rd86+224], {%r70, %r70, %r70, %r69};
	st.local.v4.u32 	[%rd86+240], {%r70, %r69, %r69, %r69};
	st.local.v4.u32 	[%rd86+256], {%r69, %r69, %r69, %r70};
	st.local.v4.u32 	[%rd86+272], {%r69, %r70, %r70, %r69};
	st.local.v4.u32 	[%rd86+288], {%r69, %r70, %r70, %r69};
	st.local.v4.u32 	[%rd86+304], {%r70, %r69, %r69, %r69};
	st.local.v4.u32 	[%rd86+320], {%r69, %r70, %r70, %r70};
	st.local.v4.u32 	[%rd86+336], {%r70, %r70, %r70, %r69};
	st.local.v4.u32 	[%rd86+352], {%r70, %r70, %r70, %r69};
	st.local.v4.u32 	[%rd86+368], {%r70, %r69, %r69, %r69};
	st.local.v4.u32 	[%rd86+384], {%r69, %r70, %r70, %r69};
	st.local.v4.u32 	[%rd86+400], {%r70, %r69, %r69, %r69};
	st.local.v4.u32 	[%rd86+416], {%r70, %r69, %r69, %r69};
	st.local.v4.u32 	[%rd86+432], {%r69, %r69, %r69, %r69};
	st.local.v4.u32 	[%rd86+448], {%r70, %r70, %r70, %r69};
	st.local.v4.u32 	[%rd86+464], {%r70, %r69, %r69, %r69};
	st.local.v4.u32 	[%rd86+480], {%r70, %r69, %r69, %r69};
	st.local.v4.u32 	[%rd86+496], {%r69, %r69, %r69, %r69};
	st.local.v4.u32 	[%rd86+512], {%r69, %r69, %r69, %r70};
	st.local.v4.u32 	[%rd86+528], {%r69, %r70, %r70, %r69};
	st.local.v4.u32 	[%rd86+544], {%r69, %r70, %r70, %r69};
	st.local.v4.u32 	[%rd86+560], {%r70, %r69, %r69, %r69};
	st.local.v4.u32 	[%rd86+576], {%r69, %r70, %r70, %r70};
	st.local.v4.u32 	[%rd86+592], {%r70, %r70, %r70, %r69};
	st.local.v4.u32 	[%rd86+608], {%r70, %r70, %r70, %r69};
	st.local.v4.u32 	[%rd86+624], {%r70, %r69, %r69, %r69};
	st.local.v4.u32 	[%rd86+640], {%r69, %r70, %r70, %r69};
	st.local.v4.u32 	[%rd86+656], {%r70, %r69, %r69, %r69};
	st.local.v4.u32 	[%rd86+672], {%r70, %r69, %r69, %r69};
	st.local.v4.u32 	[%rd86+688], {%r69, %r69, %r69, %r69};
	st.local.v4.u32 	[%rd86+704], {%r70, %r70, %r70, %r69};
	st.local.v4.u32 	[%rd86+720], {%r70, %r69, %r69, %r69};
	st.local.v4.u32 	[%rd86+736], {%r70, %r69, %r69, %r69};
	st.local.v4.u32 	[%rd86+752], {%r69, %r69, %r69, %r69};
	st.local.v4.u32 	[%rd86+768], {%r69, %r70, %r70, %r69};
	st.local.v4.u32 	[%rd86+784], {%r70, %r69, %r69, %r69};
	st.local.v4.u32 	[%rd86+800], {%r70, %r69, %r69, %r69};
	st.local.v4.u32 	[%rd86+816], {%r69, %r69, %r69, %r69};
	st.local.v4.u32 	[%rd86+832], {%r70, %r70, %r70, %r69};
	st.local.v4.u32 	[%rd86+848], {%r70, %r69, %r69, %r69};
	st.local.v4.u32 	[%rd86+864], {%r70, %r69, %r69, %r69};
	st.local.v4.u32 	[%rd86+880], {%r69, %r69, %r69, %r69};
	st.local.v4.u32 	[%rd86+896], {%r70, %r69, %r69, %r69};
	st.local.v4.u32 	[%rd86+912], {%r69, %r69, %r69, %r69};
	st.local.v4.u32 	[%rd86+928], {%r69, %r69, %r69, %r69};
	st.local.v4.u32 	[%rd86+944], {%r69, %r69, %r69, %r69};
	st.local.v4.u32 	[%rd86+960], {%r70, %r69, %r69, %r69};
	st.local.v4.u32 	[%rd86+976], {%r69, %r69, %r69, %r69};
	st.local.v4.u32 	[%rd86+992], {%r69, %r69, %r69, %r69};
	st.local.v4.u32 	[%rd86+1008], {%r69, %r69, %r69, %r69};
	st.local.v4.u32 	[%rd86+1024], {%r69, %r69, %r69, %r70};
	st.local.v4.u32 	[%rd86+1040], {%r69, %r70, %r70, %r69};
	st.local.v4.u32 	[%rd86+1056], {%r69, %r70, %r70, %r69};
	st.local.v4.u32 	[%rd86+1072], {%r70, %r69, %r69, %r69};
	st.local.v4.u32 	[%rd86+1088], {%r69, %r70, %r70, %r70};
	st.local.v4.u32 	[%rd86+1104], {%r70, %r70, %r70, %r69};
	st.local.v4.u32 	[%rd86+1120], {%r70, %r70, %r70, %r69};
	st.local.v4.u32 	[%rd86+1136], {%r70, %r69, %r69, %r69};
	st.local.v4.u32 	[%rd86+1152], {%r69, %r70, %r70, %r69};
	st.local.v4.u32 	[%rd86+1168], {%r70, %r69, %r69, %r69};
	st.local.v4.u32 	[%rd86+1184], {%r70, %r69, %r69, %r69};
	st.local.v4.u32 	[%rd86+1200], {%r69, %r69, %r69, %r69};
	st.local.v4.u32 	[%rd86+1216], {%r70, %r70, %r70, %r69};
	st.local.v4.u32 	[%rd86+1232], {%r70, %r69, %r69, %r69};
	st.local.v4.u32 	[%rd86+1248], {%r70, %r69, %r69, %r69};
	st.local.v4.u32 	[%rd86+1264], {%r69, %r69, %r69, %r69};
	st.local.v4.u32 	[%rd86+1280], {%r69, %r70, %r70, %r69};
	st.local.v4.u32 	[%rd86+1296], {%r70, %r69, %r69, %r69};
	st.local.v4.u32 	[%rd86+1312], {%r70, %r69, %r69, %r69};
	st.local.v4.u32 	[%rd86+1328], {%r69, %r69, %r69, %r69};
	st.local.v4.u32 	[%rd86+1344], {%r70, %r70, %r70, %r69};
	st.local.v4.u32 	[%rd86+1360], {%r70, %r69, %r69, %r69};
	st.local.v4.u32 	[%rd86+1376], {%r70, %r69, %r69, %r69};
	st.local.v4.u32 	[%rd86+1392], {%r69, %r69, %r69, %r69};
	st.local.v4.u32 	[%rd86+1408], {%r70, %r69, %r69, %r69};
	st.local.v4.u32 	[%rd86+1424], {%r69, %r69, %r69, %r69};
	st.local.v4.u32 	[%rd86+1440], {%r69, %r69, %r69, %r69};
	st.local.v4.u32 	[%rd86+1456], {%r69, %r69, %r69, %r69};
	st.local.v4.u32 	[%rd86+1472], {%r70, %r69, %r69, %r69};
	st.local.v4.u32 	[%rd86+1488], {%r69, %r69, %r69, %r69};
	st.local.v4.u32 	[%rd86+1504], {%r69, %r69, %r69, %r69};
	st.local.v4.u32 	[%rd86+1520], {%r69, %r69, %r69, %r69};
	st.local.v4.u32 	[%rd86+1536], {%r69, %r70, %r70, %r69};
	st.local.v4.u32 	[%rd86+1552], {%r70, %r69, %r69, %r69};
	st.local.v4.u32 	[%rd86+1568], {%r70, %r69, %r69, %r69};
	st.local.v4.u32 	[%rd86+1584], {%r69, %r69, %r69, %r69};
	st.local.v4.u32 	[%rd86+1600], {%r70, %r70, %r70, %r69};
	st.local.v4.u32 	[%rd86+1616], {%r70, %r69, %r69, %r69};
	st.local.v4.u32 	[%rd86+1632], {%r70, %r69, %r69, %r69};
	st.local.v4.u32 	[%rd86+1648], {%r69, %r69, %r69, %r69};
	st.local.v4.u32 	[%rd86+1664], {%r70, %r69, %r69, %r69};
	st.local.v4.u32 	[%rd86+1680], {%r69, %r69, %r69, %r69};
	st.local.v4.u32 	[%rd86+1696], {%r69, %r69, %r69, %r69};
	st.local.v4.u32 	[%rd86+1712], {%r69, %r69, %r69, %r69};
	st.local.v4.u32 	[%rd86+1728], {%r70, %r69, %r69, %r69};
	st.local.v4.u32 	[%rd86+1744], {%r69, %r69, %r69, %r69};
	st.local.v4.u32 	[%rd86+1760], {%r69, %r69, %r69, %r69};
	st.local.v4.u32 	[%rd86+1776], {%r69, %r69, %r69, %r69};
	st.local.v4.u32 	[%rd86+1792], {%r70, %r69, %r69, %r69};
	st.local.v4.u32 	[%rd86+1808], {%r69, %r69, %r69, %r69};
	st.local.v4.u32 	[%rd86+1824], {%r69, %r69, %r69, %r69};
	st.local.v4.u32 	[%rd86+1840], {%r69, %r69, %r69, %r69};
	st.local.v4.u32 	[%rd86+1856], {%r70, %r69, %r69, %r69};
	st.local.v4.u32 	[%rd86+1872], {%r69, %r69, %r69, %r69};
	st.local.v4.u32 	[%rd86+1888], {%r69, %r69, %r69, %r69};
	st.local.v4.u32 	[%rd86+1904], {%r69, %r69, %r69, %r69};
	st.local.v4.u32 	[%rd86+1920], {%r69, %r69, %r69, %r69};
	st.local.v4.u32 	[%rd86+1936], {%r69, %r69, %r69, %r69};
	st.local.v4.u32 	[%rd86+1952], {%r69, %r69, %r69, %r69};
	st.local.v4.u32 	[%rd86+1968], {%r69, %r69, %r69, %r69};
	st.local.v4.u32 	[%rd86+1984], {%r69, %r69, %r69, %r69};
	st.local.v4.u32 	[%rd86+2000], {%r69, %r69, %r69, %r69};
	st.local.v4.u32 	[%rd86+2016], {%r69, %r69, %r69, %r69};
	st.local.v4.u32 	[%rd86+2032], {%r69, %r69, %r69, %r69};
	mul.wide.u32 	%rd87, %r406, 4;
	add.s64 	%rd88, %rd86, %rd87;
	ld.local.u32 	%r407, [%rd88];
	add.s32 	%r408, %r407, %r388;
	and.b32  	%r409, %r62, 256;
	and.b32  	%r410, %r62, 128;
	shl.b32 	%r411, %r13, 6;
	and.b32  	%r412, %r411, 64;
	and.b32  	%r413, %r97, 256;
	and.b32  	%r414, %r97, 128;
	shl.b32 	%r415, %r60, 6;
	and.b32  	%r416, %r415, 64;
	and.b32  	%r417, %r132, 256;
	and.b32  	%r418, %r132, 128;
	shl.b32 	%r419, %r58, 6;
	and.b32  	%r420, %r419, 64;
	or.b32  	%r421, %r409, %r412;
	or.b32  	%r422, %r421, %r410;
	add.s32 	%r423, %r422, %r416;
	add.s32 	%r424, %r423, %r413;
	add.s32 	%r425, %r424, %r414;
	add.s32 	%r426, %r425, %r420;
	add.s32 	%r427, %r426, %r417;
	add.s32 	%r428, %r427, %r418;
	add.u64 	%rd90, %SPL, 0;
	st.local.v4.u32 	[%rd90], {%r69, %r69, %r69, %r69};
	st.local.v4.u32 	[%rd90+16], {%r69, %r69, %r69, %r70};
	st.local.v4.u32 	[%rd90+32], {%r69, %r69, %r69, %r70};
	st.local.v4.u32 	[%rd90+48], {%r69, %r70, %r70, %r69};
	st.local.v4.u32 	[%rd90+64], {%r69, %r69, %r69, %r70};
	st.local.v4.u32 	[%rd90+80], {%r69, %r70, %r70, %r70};
	st.local.v4.u32 	[%rd90+96], {%r69, %r70, %r70, %r70};
	st.local.v4.u32 	[%rd90+112], {%r70, %r70, %r70, %r69};
	st.local.v4.u32 	[%rd90+128], {%r69, %r69, %r69, %r70};
	st.local.v4.u32 	[%rd90+144], {%r69, %r70, %r70, %r69};
	st.local.v4.u32 	[%rd90+160], {%r69, %r70, %r70, %r69};
	st.local.v4.u32 	[%rd90+176], {%r70, %r69, %r69, %r69};
	st.local.v4.u32 	[%rd90+192], {%r69, %r70, %r70, %r70};
	st.local.v4.u32 	[%rd90+208], {%r70, %r70, %r70, %r69};
	st.local.v4.u32 	[%rd90+224], {%r70, %r70, %r70, %r69};
	st.local.v4.u32 	[%rd90+240], {%r70, %r69, %r69, %r69};
	st.local.v4.u32 	[%rd90+256], {%r69, %r69, %r69, %r70};
	st.local.v4.u32 	[%rd90+272], {%r69, %r70, %r70, %r69};
	st.local.v4.u32 	[%rd90+288], {%r69, %r70, %r70, %r69};
	st.local.v4.u32 	[%rd90+304], {%r70, %r69, %r69, %r69};
	st.local.v4.u32 	[%rd90+320], {%r69, %r70, %r70, %r70};
	st.local.v4.u32 	[%rd90+336], {%r70, %r70, %r70, %r69};
	st.local.v4.u32 	[%rd90+352], {%r70, %r70, %r70, %r69};
	st.local.v4.u32 	[%rd90+368], {%r70, %r69, %r69, %r69};
	st.local.v4.u32 	[%rd90+384], {%r69, %r70, %r70, %r69};
	st.local.v4.u32 	[%rd90+400], {%r70, %r69, %r69, %r69};
	st.local.v4.u32 	[%rd90+416], {%r70, %r69, %r69, %r69};
	st.local.v4.u32 	[%rd90+432], {%r69, %r69, %r69, %r69};
	st.local.v4.u32 	[%rd90+448], {%r70, %r70, %r70, %r69};
	st.local.v4.u32 	[%rd90+464], {%r70, %r69, %r69, %r69};
	st.local.v4.u32 	[%rd90+480], {%r70, %r69, %r69, %r69};
	st.local.v4.u32 	[%rd90+496], {%r69, %r69, %r69, %r69};
	st.local.v4.u32 	[%rd90+512], {%r69, %r69, %r69, %r70};
	st.local.v4.u32 	[%rd90+528], {%r69, %r70, %r70, %r69};
	st.local.v4.u32 	[%rd90+544], {%r69, %r70, %r70, %r69};
	st.local.v4.u32 	[%rd90+560], {%r70, %r69, %r69, %r69};
	st.local.v4.u32 	[%rd90+576], {%r69, %r70, %r70, %r70};
	st.local.v4.u32 	[%rd90+592], {%r70, %r70, %r70, %r69};
	st.local.v4.u32 	[%rd90+608], {%r70, %r70, %r70, %r69};
	st.local.v4.u32 	[%rd90+624], {%r70, %r69, %r69, %r69};
	st.local.v4.u32 	[%rd90+640], {%r69, %r70, %r70, %r69};
	st.local.v4.u32 	[%rd90+656], {%r70, %r69, %r69, %r69};
	st.local.v4.u32 	[%rd90+672], {%r70, %r69, %r69, %r69};
	st.local.v4.u32 	[%rd90+688], {%r69, %r69, %r69, %r69};
	st.local.v4.u32 	[%rd90+704], {%r70, %r70, %r70, %r69};
	st.local.v4.u32 	[%rd90+720], {%r70, %r69, %r69, %r69};
	st.local.v4.u32 	[%rd90+736], {%r70, %r69, %r69, %r69};
	st.local.v4.u32 	[%rd90+752], {%r69, %r69, %r69, %r69};
	st.local.v4.u32 	[%rd90+768], {%r69, %r70, %r70, %r69};
	st.local.v4.u32 	[%rd90+784], {%r70, %r69, %r69, %r69};
	st.local.v4.u32 	[%rd90+800], {%r70, %r69, %r69, %r69};
	st.local.v4.u32 	[%rd90+816], {%r69, %r69, %r69, %r69};
	st.local.v4.u32 	[%rd90+832], {%r70, %r70, %r70, %r69};
	st.local.v4.u32 	[%rd90+848], {%r70, %r69, %r69, %r69};
	st.local.v4.u32 	[%rd90+864], {%r70, %r69, %r69, %r69};
	st.local.v4.u32 	[%rd90+880], {%r69, %r69, %r69, %r69};
	st.local.v4.u32 	[%rd90+896], {%r70, %r69, %r69, %r69};
	st.local.v4.u32 	[%rd90+912], {%r69, %r69, %r69, %r69};
	st.local.v4.u32 	[%rd90+928], {%r69, %r69, %r69, %r69};
	st.local.v4.u32 	[%rd90+944], {%r69, %r69, %r69, %r69};
	st.local.v4.u32 	[%rd90+960], {%r70, %r69, %r69, %r69};
	st.local.v4.u32 	[%rd90+976], {%r69, %r69, %r69, %r69};
	st.local.v4.u32 	[%rd90+992], {%r69, %r69, %r69, %r69};
	st.local.v4.u32 	[%rd90+1008], {%r69, %r69, %r69, %r69};
	st.local.v4.u32 	[%rd90+1024], {%r69, %r69, %r69, %r70};
	st.local.v4.u32 	[%rd90+1040], {%r69, %r70, %r70, %r69};
	st.local.v4.u32 	[%rd90+1056], {%r69, %r70, %r70, %r69};
	st.local.v4.u32 	[%rd90+1072], {%r70, %r69, %r69, %r69};
	st.local.v4.u32 	[%rd90+1088], {%r69, %r70, %r70, %r70};
	st.local.v4.u32 	[%rd90+1104], {%r70, %r70, %r70, %r69};
	st.local.v4.u32 	[%rd90+1120], {%r70, %r70, %r70, %r69};
	st.local.v4.u32 	[%rd90+1136], {%r70, %r69, %r69, %r69};
	st.local.v4.u32 	[%rd90+1152], {%r69, %r70, %r70, %r69};
	st.local.v4.u32 	[%rd90+1168], {%r70, %r69, %r69, %r69};
	st.local.v4.u32 	[%rd90+1184], {%r70, %r69, %r69, %r69};
	st.local.v4.u32 	[%rd90+1200], {%r69, %r69, %r69, %r69};
	st.local.v4.u32 	[%rd90+1216], {%r70, %r70, %r70, %r69};
	st.local.v4.u32 	[%rd90+1232], {%r70, %r69, %r69, %r69};
	st.local.v4.u32 	[%rd90+1248], {%r70, %r69, %r69, %r69};
	st.local.v4.u32 	[%rd90+1264], {%r69, %r69, %r69, %r69};
	st.local.v4.u32 	[%rd90+1280], {%r69, %r70, %r70, %r69};
	st.local.v4.u32 	[%rd90+1296], {%r70, %r69, %r69, %r69};
	st.local.v4.u32 	[%rd90+1312], {%r70, %r69, %r69, %r69};
	st.local.v4.u32 	[%rd90+1328], {%r69, %r69, %r69, %r69};
	st.local.v4.u32 	[%rd90+1344], {%r70, %r70, %r70, %r69};
	st.local.v4.u32 	[%rd90+1360], {%r70, %r69, %r69, %r69};
	st.local.v4.u32 	[%rd90+1376], {%r70, %r69, %r69, %r69};
	st.local.v4.u32 	[%rd90+1392], {%r69, %r69, %r69, %r69};
	st.local.v4.u32 	[%rd90+1408], {%r70, %r69, %r69, %r69};
	st.local.v4.u32 	[%rd90+1424], {%r69, %r69, %r69, %r69};
	st.local.v4.u32 	[%rd90+1440], {%r69, %r69, %r69, %r69};
	st.local.v4.u32 	[%rd90+1456], {%r69, %r69, %r69, %r69};
	st.local.v4.u32 	[%rd90+1472], {%r70, %r69, %r69, %r69};
	st.local.v4.u32 	[%rd90+1488], {%r69, %r69, %r69, %r69};
	st.local.v4.u32 	[%rd90+1504], {%r69, %r69, %r69, %r69};
	st.local.v4.u32 	[%rd90+1520], {%r69, %r69, %r69, %r69};
	st.local.v4.u32 	[%rd90+1536], {%r69, %r70, %r70, %r69};
	st.local.v4.u32 	[%rd90+1552], {%r70, %r69, %r69, %r69};
	st.local.v4.u32 	[%rd90+1568], {%r70, %r69, %r69, %r69};
	st.local.v4.u32 	[%rd90+1584], {%r69, %r69, %r69, %r69};
	st.local.v4.u32 	[%rd90+1600], {%r70, %r70, %r70, %r69};
	st.local.v4.u32 	[%rd90+1616], {%r70, %r69, %r69, %r69};
	st.local.v4.u32 	[%rd90+1632], {%r70, %r69, %r69, %r69};
	st.local.v4.u32 	[%rd90+1648], {%r69, %r69, %r69, %r69};
	st.local.v4.u32 	[%rd90+1664], {%r70, %r69, %r69, %r69};
	st.local.v4.u32 	[%rd90+1680], {%r69, %r69, %r69, %r69};
	st.local.v4.u32 	[%rd90+1696], {%r69, %r69, %r69, %r69};
	st.local.v4.u32 	[%rd90+1712], {%r69, %r69, %r69, %r69};
	st.local.v4.u32 	[%rd90+1728], {%r70, %r69, %r69, %r69};
	st.local.v4.u32 	[%rd90+1744], {%r69, %r69, %r69, %r69};
	st.local.v4.u32 	[%rd90+1760], {%r69, %r69, %r69, %r69};
	st.local.v4.u32 	[%rd90+1776], {%r69, %r69, %r69, %r69};
	st.local.v4.u32 	[%rd90+1792], {%r70, %r69, %r69, %r69};
	st.local.v4.u32 	[%rd90+1808], {%r69, %r69, %r69, %r69};
	st.local.v4.u32 	[%rd90+1824], {%r69, %r69, %r69, %r69};
	st.local.v4.u32 	[%rd90+1840], {%r69, %r69, %r69, %r69};
	st.local.v4.u32 	[%rd90+1856], {%r70, %r69, %r69, %r69};
	st.local.v4.u32 	[%rd90+1872], {%r69, %r69, %r69, %r69};
	st.local.v4.u32 	[%rd90+1888], {%r69, %r69, %r69, %r69};
	st.local.v4.u32 	[%rd90+1904], {%r69, %r69, %r69, %r69};
	st.local.v4.u32 	[%rd90+1920], {%r69, %r69, %r69, %r69};
	st.local.v4.u32 	[%rd90+1936], {%r69, %r69, %r69, %r69};
	st.local.v4.u32 	[%rd90+1952], {%r69, %r69, %r69, %r69};
	st.local.v4.u32 	[%rd90+1968], {%r69, %r69, %r69, %r69};
	st.local.v4.u32 	[%rd90+1984], {%r69, %r69, %r69, %r69};
	st.local.v4.u32 	[%rd90+2000], {%r69, %r69, %r69, %r69};
	st.local.v4.u32 	[%rd90+2016], {%r69, %r69, %r69, %r69};
	st.local.v4.u32 	[%rd90+2032], {%r69, %r69, %r69, %r69};
	mul.wide.u32 	%rd91, %r428, 4;
	add.s64 	%rd92, %rd90, %rd91;
	ld.local.u32 	%r429, [%rd92];
	shl.b32 	%r430, %r429, 31;
	add.s32 	%r431, %r408, %r430;
	mad.lo.s32 	%r436, %r3, %r31, %r1;
	cvta.to.global.u64 	%rd93, %rd98;
	mul.wide.s32 	%rd94, %r436, 4;
	add.s64 	%rd95, %rd93, %rd94;
	st.global.u32 	[%rd95], %r431;
$L__BB0_14:
	ret;

}


// ===== COMPILED SASS (sm_100) =====

	.target	sm_100

	.elftype	@"ET_EXEC"


//--------------------- .note.nv.tkinfo           --------------------------
	.section	.note.nv.tkinfo,"",@"SHT_NOTE"
	.sectionflags	@"SHF_NOTE_NV_TKINFO"
	.tkinfo
        /*0018*/ 	.word	0x00000002
        /*0030*/ 	.string	""
        /*0030*/ 	.string	"ptxas"
        /*0030*/ 	.string	"Cuda compilation tools, release 13.0, V13.0.88"
        /*0030*/ 	.string	"Build cuda_13.0.r13.0/compiler.36424714_0"
        /*0030*/ 	.string	"-arch sm_100 -m 64 "



//--------------------- .note.nv.cuinfo           --------------------------
	.section	.note.nv.cuinfo,"",@"SHT_NOTE"
	.sectionflags	@"SHF_NOTE_NV_CUINFO"
        /*0018*/ 	.short	0x0002
        /*001a*/ 	.short	0x0064
        /*001c*/ 	.short	0x0082
	.zero		2


//--------------------- .nv.info                  --------------------------
	.section	.nv.info,"",@"SHT_CUDA_INFO"
	.align	4


	//----- nvinfo : EIATTR_REGCOUNT
	.align		4
        /*0000*/ 	.byte	0x04, 0x2f
        /*0002*/ 	.short	(.L_1 - .L_0)
	.align		4
.L_0:
        /*0004*/ 	.word	index@(_Z6RunGoLPjS_iib)
        /*0008*/ 	.word	0x00000028


	//----- nvinfo : EIATTR_FRAME_SIZE
	.align		4
.L_1:
        /*000c*/ 	.byte	0x04, 0x11
        /*000e*/ 	.short	(.L_3 - .L_2)
	.align		4
.L_2:
        /*0010*/ 	.word	index@(_Z6RunGoLPjS_iib)
        /*0014*/ 	.word	0x00001000


	//----- nvinfo : EIATTR_MIN_STACK_SIZE
	.align		4
.L_3:
        /*0018*/ 	.byte	0x04, 0x12
        /*001a*/ 	.short	(.L_5 - .L_4)
	.align		4
.L_4:
        /*001c*/ 	.word	index@(_Z6RunGoLPjS_iib)
        /*0020*/ 	.word	0x00001000
.L_5:


//--------------------- .nv.compat                --------------------------
	.section	.nv.compat,"",@"SHT_CUDA_COMPAT_INFO"
	.align	4
        /*0000*/ 	.byte	0x02, 0x09, 0x00, 0x00, 0x02, 0x02, 0x01, 0x00, 0x02, 0x05, 0x05, 0x00, 0x03, 0x07, 0x01, 0x01
        /*0010*/ 	.byte	0x02, 0x03, 0x00, 0x00, 0x02, 0x06, 0x01, 0x00, 0x04, 0x0b, 0x08, 0x00, 0x09, 0x00, 0x00, 0x00
        /*0020*/ 	.byte	0x00, 0x00, 0x00, 0x00


//--------------------- .nv.info._Z6RunGoLPjS_iib --------------------------
	.section	.nv.info._Z6RunGoLPjS_iib,"",@"SHT_CUDA_INFO"
	.sectionflags	@""
	.align	4


	//----- nvinfo : EIATTR_CUDA_API_VERSION
	.align		4
        /*0000*/ 	.byte	0x04, 0x37
        /*0002*/ 	.short	(.L_7 - .L_6)
.L_6:
        /*0004*/ 	.word	0x00000082


	//----- nvinfo : EIATTR_KPARAM_INFO
	.align		4
.L_7:
        /*0008*/ 	.byte	0x04, 0x17
        /*000a*/ 	.short	(.L_9 - .L_8)
.L_8:
        /*000c*/ 	.word	0x00000000
        /*0010*/ 	.short	0x0004
        /*0012*/ 	.short	0x0018
        /*0014*/ 	.byte	0x00, 0xf0, 0x05, 0x00


	//----- nvinfo : EIATTR_KPARAM_INFO
	.align		4
.L_9:
        /*0018*/ 	.byte	0x04, 0x17
        /*001a*/ 	.short	(.L_11 - .L_10)
.L_10:
        /*001c*/ 	.word	0x00000000
        /*0020*/ 	.short	0x0003
        /*0022*/ 	.short	0x0014
        /*0024*/ 	.byte	0x00, 0xf0, 0x11, 0x00


	//----- nvinfo : EIATTR_KPARAM_INFO
	.align		4
.L_11:
        /*0028*/ 	.byte	0x04, 0x17
        /*002a*/ 	.short	(.L_13 - .L_12)
.L_12:
        /*002c*/ 	.word	0x00000000
        /*0030*/ 	.short	0x0002
        /*0032*/ 	.short	0x0010
        /*0034*/ 	.byte	0x00, 0xf0, 0x11, 0x00


	//----- nvinfo : EIATTR_KPARAM_INFO
	.align		4
.L_13:
        /*0038*/ 	.byte	0x04, 0x17
        /*003a*/ 	.short	(.L_15 - .L_14)
.L_14:
        /*003c*/ 	.word	0x00000000
        /*0040*/ 	.short	0x0001
        /*0042*/ 	.short	0x0008
        /*0044*/ 	.byte	0x00, 0xf5, 0x21, 0x00


	//----- nvinfo : EIATTR_KPARAM_INFO
	.align		4
.L_15:
        /*0048*/ 	.byte	0x04, 0x17
        /*004a*/ 	.short	(.L_17 - .L_16)
.L_16:
        /*004c*/ 	.word	0x00000000
        /*0050*/ 	.short	0x0000
        /*0052*/ 	.short	0x0000
        /*0054*/ 	.byte	0x00, 0xf5, 0x21, 0x00


	//----- nvinfo : EIATTR_SPARSE_MMA_MASK
	.align		4
.L_17:
        /*0058*/ 	.byte	0x03, 0x50
        /*005a*/ 	.short	0x0000


	//----- nvinfo : EIATTR_MAXREG_COUNT
	.align		4
        /*005c*/ 	.byte	0x03, 0x1b
        /*005e*/ 	.short	0x00ff


	//----- nvinfo : EIATTR_MERCURY_ISA_VERSION
	.align		4
        /*0060*/ 	.byte	0x03, 0x5f
        /*0062*/ 	.short	0x0101


	//----- nvinfo : EIATTR_VRC_CTA_INIT_COUNT
	.align		4
        /*0064*/ 	.byte	0x02, 0x4a
	.zero		1
	.zero		1


	//----- nvinfo : EIATTR_EXIT_INSTR_OFFSETS
	.align		4
        /*0068*/ 	.byte	0x04, 0x1c
        /*006a*/ 	.short	(.L_19 - .L_18)


	//   ....[0]....
.L_18:
        /*006c*/ 	.word	0x000000d0


	//   ....[1]....
        /*0070*/ 	.word	0x0001f8d0


	//----- nvinfo : EIATTR_CRS_STACK_SIZE
	.align		4
.L_19:
        /*0074*/ 	.byte	0x04, 0x1e
        /*0076*/ 	.short	(.L_21 - .L_20)
.L_20:
        /*0078*/ 	.word	0x00000000


	//----- nvinfo : EIATTR_CBANK_PARAM_SIZE
	.align		4
.L_21:
        /*007c*/ 	.byte	0x03, 0x19
        /*007e*/ 	.short	0x0019


	//----- nvinfo : EIATTR_PARAM_CBANK
	.align		4
        /*0080*/ 	.byte	0x04, 0x0a
        /*0082*/ 	.short	(.L_23 - .L_22)
	.align		4
.L_22:
        /*0084*/ 	.word	index@(.nv.constant0._Z6RunGoLPjS_iib)
        /*0088*/ 	.short	0x0380
        /*008a*/ 	.short	0x0019


	//----- nvinfo : EIATTR_SW_WAR
	.align		4
.L_23:
        /*008c*/ 	.byte	0x04, 0x36
        /*008e*/ 	.short	(.L_25 - .L_24)
.L_24:
        /*0090*/ 	.word	0x00000008
.L_25:


//--------------------- .nv.callgraph             --------------------------
	.section	.nv.callgraph,"",@"SHT_CUDA_CALLGRAPH"
	.align	4
	.sectionentsize	8
	.align		4
        /*0000*/ 	.word	0x00000000
	.align		4
        /*0004*/ 	.word	0xffffffff
	.align		4
        /*0008*/ 	.word	0x00000000
	.align		4
        /*000c*/ 	.word	0xfffffffe
	.align		4
        /*0010*/ 	.word	0x00000000
	.align		4
        /*0014*/ 	.word	0xfffffffd
	.align		4
        /*0018*/ 	.word	0x00000000
	.align		4
        /*001c*/ 	.word	0xfffffffc


//--------------------- .text._Z6RunGoLPjS_iib    --------------------------
	.section	.text._Z6RunGoLPjS_iib,"ax",@progbits
	.align	128
        .global         _Z6RunGoLPjS_iib
        .type           _Z6RunGoLPjS_iib,@function
        .size           _Z6RunGoLPjS_iib,(.L_x_13 - _Z6RunGoLPjS_iib)
        .other          _Z6RunGoLPjS_iib,@"STO_CUDA_ENTRY STV_DEFAULT"
_Z6RunGoLPjS_iib:
.text._Z6RunGoLPjS_iib:
[----:B------:R-:W0:Y:S01]  /*0000*/  LDC R1, c[0x0][0x37c] ;  /* 0x0000df00ff017b82 */ /* 0x000e220000000800 */
[----:B------:R-:W1:Y:S07]  /*0010*/  S2R R24, SR_TID.X ;  /* 0x0000000000187919 */ /* 0x000e6e0000002100 */
[----:B------:R-:W1:Y:S01]  /*0020*/  LDC R3, c[0x0][0x360] ;  /* 0x0000d800ff037b82 */ /* 0x000e620000000800 */
[----:B0-----:R-:W-:Y:S01]  /*0030*/  VIADD R1, R1, 0xfffff000 ;  /* 0xfffff00001017836 */ /* 0x001fe20000000000 */
[----:B------:R-:W0:Y:S06]  /*0040*/  S2R R25, SR_TID.Y ;  /* 0x0000000000197919 */ /* 0x000e2c0000002200 */
[----:B------:R-:W1:Y:S08]  /*0050*/  S2UR UR4, SR_CTAID.X ;  /* 0x00000000000479c3 */ /* 0x000e700000002500 */
[----:B------:R-:W0:Y:S08]  /*0060*/  S2UR UR5, SR_CTAID.Y ;  /* 0x00000000000579c3 */ /* 0x000e300000002600 */
[----:B------:R-:W0:Y:S08]  /*0070*/  LDC R0, c[0x0][0x364] ;  /* 0x0000d900ff007b82 */ /* 0x000e300000000800 */
[----:B------:R-:W2:Y:S01]  /*0080*/  LDC R5, c[0x0][0x390] ;  /* 0x0000e400ff057b82 */ /* 0x000ea20000000800 */
[----:B-1----:R-:W-:-:S02]  /*0090*/  IMAD R24, R3, UR4, R24 ;  /* 0x0000000403187c24 */ /* 0x002fc4000f8e0218 */
[----:B0-----:R-:W-:-:S05]  /*00a0*/  IMAD R25, R0, UR5, R25 ;  /* 0x0000000500197c24 */ /* 0x001fca000f8e0219 */
[----:B------:R-:W-:-:S04]  /*00b0*/  VIMNMX R0, PT, PT, R24, R25, !PT ;  /* 0x0000001918007248 */ /* 0x000fc80007fe0100 */
[----:B--2---:R-:W-:-:S13]  /*00c0*/  ISETP.GE.AND P0, PT, R0, R5, PT ;  /* 0x000000050000720c */ /* 0x004fda0003f06270 */
[----:B------:R-:W-:Y:S05]  /*00d0*/  @P0 EXIT ;  /* 0x000000000000094d */ /* 0x000fea0003800000 */
[C---:B------:R-:W-:Y:S01]  /*00e0*/  ISETP.GE.AND P0, PT, R24.reuse, 0x1, PT ;  /* 0x000000011800780c */ /* 0x040fe20003f06270 */
[----:B------:R-:W-:Y:S01]  /*00f0*/  VIADD R0, R5, 0x1f ;  /* 0x0000001f05007836 */ /* 0x000fe20000000000 */
[----:B------:R-:W-:Y:S01]  /*0100*/  BSSY.RECONVERGENT B0, `(.L_x_0) ;  /* 0x0000020000007945 */ /* 0x000fe20003800200 */
[----:B------:R-:W-:-:S03]  /*0110*/  IADD3 R7, PT, PT, R24, -0x1, RZ ;  /* 0xffffffff18077810 */ /* 0x000fc60007ffe0ff */
[----:B------:R-:W-:-:S04]  /*0120*/  SHF.R.S32.HI R3, RZ, 0x1f, R0 ;  /* 0x0000001fff037819 */ /* 0x000fc80000011400 */
[----:B------:R-:W-:Y:S01]  /*0130*/  LEA.HI R0, R3, R0, RZ, 0x5 ;  /* 0x0000000003007211 */ /* 0x000fe200078f28ff */
[----:B------:R-:W-:-:S03]  /*0140*/  VIADD R3, R25, 0xffffffff ;  /* 0xffffffff19037836 */ /* 0x000fc60000000000 */
[----:B------:R-:W-:Y:S01]  /*0150*/  SHF.R.S32.HI R0, RZ, 0x5, R0 ;  /* 0x00000005ff007819 */ /* 0x000fe20000011400 */
[----:B------:R-:W-:Y:S06]  /*0160*/  @!P0 BRA `(.L_x_1) ;  /* 0x0000000000608947 */ /* 0x000fec0003800000 */
[-C--:B------:R-:W-:Y:S02]  /*0170*/  IABS R6, R0.reuse ;  /* 0x0000000000067213 */ /* 0x080fe40000000000 */
[----:B------:R-:W-:Y:S02]  /*0180*/  IABS R8, R0 ;  /* 0x0000000000087213 */ /* 0x000fe40000000000 */
[----:B------:R-:W0:Y:S01]  /*0190*/  I2F.RP R2, R6 ;  /* 0x0000000600027306 */ /* 0x000e220000209400 */
[----:B------:R-:W-:Y:S02]  /*01a0*/  ISETP.GE.AND P2, PT, R7, RZ, PT ;  /* 0x000000ff0700720c */ /* 0x000fe40003f46270 */
[----:B------:R-:W-:-:S05]  /*01b0*/  IMAD.MOV R8, RZ, RZ, -R8 ;  /* 0x000000ffff087224 */ /* 0x000fca00078e0a08 */
[----:B0-----:R-:W0:Y:S02]  /*01c0*/  MUFU.RCP R2, R2 ;  /* 0x0000000200027308 */ /* 0x001e240000001000 */
[----:B0-----:R-:W-:Y:S01]  /*01d0*/  VIADD R4, R2, 0xffffffe ;  /* 0x0ffffffe02047836 */ /* 0x001fe20000000000 */
[----:B------:R-:W-:-:S05]  /*01e0*/  IABS R2, R7 ;  /* 0x0000000700027213 */ /* 0x000fca0000000000 */
[----:B------:R0:W1:Y:S02]  /*01f0*/  F2I.FTZ.U32.TRUNC.NTZ R5, R4 ;  /* 0x0000000400057305 */ /* 0x000064000021f000 */
[----:B0-----:R-:W-:Y:S01]  /*0200*/  IMAD.MOV.U32 R4, RZ, RZ, RZ ;  /* 0x000000ffff047224 */ /* 0x001fe200078e00ff */
[----:B-1----:R-:W-:-:S05]  /*0210*/  IADD3 R9, PT, PT, RZ, -R5, RZ ;  /* 0x80000005ff097210 */ /* 0x002fca0007ffe0ff */
[----:B------:R-:W-:-:S04]  /*0220*/  IMAD R9, R9, R6, RZ ;  /* 0x0000000609097224 */ /* 0x000fc800078e02ff */
[----:B------:R-:W-:-:S06]  /*0230*/  IMAD.HI.U32 R5, R5, R9, R4 ;  /* 0x0000000905057227 */ /* 0x000fcc00078e0004 */
[----:B------:R-:W-:-:S04]  /*0240*/  IMAD.HI.U32 R5, R5, R2, RZ ;  /* 0x0000000205057227 */ /* 0x000fc800078e00ff */
[----:B------:R-:W-:-:S05]  /*0250*/  IMAD R5, R5, R8, R2 ;  /* 0x0000000805057224 */ /* 0x000fca00078e0202 */
[----:B------:R-:W-:-:S13]  /*0260*/  ISETP.GT.U32.AND P0, PT, R6, R5, PT ;  /* 0x000000050600720c */ /* 0x000fda0003f04070 */
[----:B------:R-:W-:Y:S02]  /*0270*/  @!P0 IADD3 R5, PT, PT, R5, -R6, RZ ;  /* 0x8000000605058210 */ /* 0x000fe40007ffe0ff */
[----:B------:R-:W-:Y:S02]  /*0280*/  ISETP.NE.AND P0, PT, R0, RZ, PT ;  /* 0x000000ff0000720c */ /* 0x000fe40003f05270 */
[----:B------:R-:W-:-:S13]  /*0290*/  ISETP.GT.U32.AND P1, PT, R6, R5, PT ;  /* 0x000000050600720c */ /* 0x000fda0003f24070 */
[----:B------:R-:W-:-:S04]  /*02a0*/  @!P1 IMAD.IADD R5, R5, 0x1, -R6 ;  /* 0x0000000105059824 */ /* 0x000fc800078e0a06 */
[----:B------:R-:W-:Y:S01]  /*02b0*/  @!P2 IMAD.MOV R5, RZ, RZ, -R5 ;  /* 0x000000ffff05a224 */ /* 0x000fe200078e0a05 */
[----:B------:R-:W-:-:S04]  /*02c0*/  @!P0 LOP3.LUT R5, RZ, R0, RZ, 0x33, !PT ;  /* 0x00000000ff058212 */ /* 0x000fc800078e33ff */
[----:B------:R-:W-:Y:S01]  /*02d0*/  MOV R26, R5 ;  /* 0x00000005001a7202 */ /* 0x000fe20000000f00 */
[----:B------:R-:W-:Y:S06]  /*02e0*/  BRA `(.L_x_2) ;  /* 0x0000000000047947 */ /* 0x000fec0003800000 */
.L_x_1:
[----:B------:R-:W-:-:S07]  /*02f0*/  IMAD.IADD R26, R7, 0x1, R0 ;  /* 0x00000001071a7824 */ /* 0x000fce00078e0200 */
.L_x_2:
[----:B------:R-:W-:Y:S05]  /*0300*/  BSYNC.RECONVERGENT B0 ;  /* 0x0000000000007941 */ /* 0x000fea0003800200 */
.L_x_0:
[----:B------:R-:W-:Y:S01]  /*0310*/  ISETP.NE.AND P0, PT, R25, RZ, PT ;  /* 0x000000ff1900720c */ /* 0x000fe20003f05270 */
[----:B------:R-:W0:Y:S01]  /*0320*/  LDCU.64 UR4, c[0x0][0x358] ;  /* 0x00006b00ff0477ac */ /* 0x000e220008000a00 */
[----:B------:R-:W-:Y:S11]  /*0330*/  BSSY.RECONVERGENT B0, `(.L_x_3) ;  /* 0x000001d000007945 */ /* 0x000ff60003800200 */
[----:B------:R-:W-:Y:S05]  /*0340*/  @!P0 BRA `(.L_x_4) ;  /* 0x0000000000608947 */ /* 0x000fea0003800000 */
[----:B------:R-:W1:Y:S01]  /*0350*/  LDCU UR6, c[0x0][0x394] ;  /* 0x00007280ff0677ac */ /* 0x000e620008000800 */
[----:B------:R-:W-:Y:S01]  /*0360*/  ISETP.GE.AND P2, PT, R3, RZ, PT ;  /* 0x000000ff0300720c */ /* 0x000fe20003f46270 */
[----:B-1----:R-:W-:-:S05]  /*0370*/  IMAD.U32 R28, RZ, RZ, UR6 ;  /* 0x00000006ff1c7e24 */ /* 0x002fca000f8e00ff */
[----:B------:R-:W-:-:S04]  /*0380*/  IABS R7, R28 ;  /* 0x0000001c00077213 */ /* 0x000fc80000000000 */
[----:B------:R-:W1:Y:S08]  /*0390*/  I2F.RP R2, R7 ;  /* 0x0000000700027306 */ /* 0x000e700000209400 */
[----:B-1----:R-:W1:Y:S02]  /*03a0*/  MUFU.RCP R2, R2 ;  /* 0x0000000200027308 */ /* 0x002e640000001000 */
[----:B-1----:R-:W-:-:S06]  /*03b0*/  IADD3 R4, PT, PT, R2, 0xffffffe, RZ ;  /* 0x0ffffffe02047810 */ /* 0x002fcc0007ffe0ff */
[----:B------:R1:W2:Y:S02]  /*03c0*/  F2I.FTZ.U32.TRUNC.NTZ R5, R4 ;  /* 0x0000000400057305 */ /* 0x0002a4000021f000 */
[----:B-1----:R-:W-:Y:S02]  /*03d0*/  IMAD.MOV.U32 R4, RZ, RZ, RZ ;  /* 0x000000ffff047224 */ /* 0x002fe400078e00ff */
[----:B--2---:R-:W-:-:S04]  /*03e0*/  IMAD.MOV R6, RZ, RZ, -R5 ;  /* 0x000000ffff067224 */ /* 0x004fc800078e0a05 */
[----:B------:R-:W-:Y:S01]  /*03f0*/  IMAD R9, R6, R7, RZ ;  /* 0x0000000706097224 */ /* 0x000fe200078e02ff */
[----:B------:R-:W-:-:S03]  /*0400*/  IABS R6, R3 ;  /* 0x0000000300067213 */ /* 0x000fc60000000000 */
[----:B------:R-:W-:-:S06]  /*0410*/  IMAD.HI.U32 R5, R5, R9, R4 ;  /* 0x0000000905057227 */ /* 0x000fcc00078e0004 */
[----:B------:R-:W-:-:S05]  /*0420*/  IMAD.HI.U32 R5, R5, R6, RZ ;  /* 0x0000000605057227 */ /* 0x000fca00078e00ff */
[----:B------:R-:W-:-:S05]  /*0430*/  IADD3 R5, PT, PT, -R5, RZ, RZ ;  /* 0x000000ff05057210 */ /* 0x000fca0007ffe1ff */
[----:B------:R-:W-:-:S05]  /*0440*/  IMAD R2, R7, R5, R6 ;  /* 0x0000000507027224 */ /* 0x000fca00078e0206 */
[----:B------:R-:W-:-:S13]  /*0450*/  ISETP.GT.U32.AND P0, PT, R7, R2, PT ;  /* 0x000000020700720c */ /* 0x000fda0003f04070 */
[----:B------:R-:W-:Y:S01]  /*0460*/  @!P0 IMAD.IADD R2, R2, 0x1, -R7 ;  /* 0x0000000102028824 */ /* 0x000fe200078e0a07 */
[----:B------:R-:W-:-:S04]  /*0470*/  ISETP.NE.AND P0, PT, R28, RZ, PT ;  /* 0x000000ff1c00720c */ /* 0x000fc80003f05270 */
[----:B------:R-:W-:-:S13]  /*0480*/  ISETP.GT.U32.AND P1, PT, R7, R2, PT ;  /* 0x000000020700720c */ /* 0x000fda0003f24070 */
[----:B------:R-:W-:-:S05]  /*0490*/  @!P1 IMAD.IADD R2, R2, 0x1, -R7 ;  /* 0x0000000102029824 */ /* 0x000fca00078e0a07 */
[----:B------:R-:W-:Y:S02]  /*04a0*/  @!P2 IADD3 R2, PT, PT, -R2, RZ, RZ ;  /* 0x000000ff0202a210 */ /* 0x000fe40007ffe1ff */
[----:B------:R-:W-:Y:S01]  /*04b0*/  @!P0 LOP3.LUT R2, RZ, R28, RZ, 0x33, !PT ;  /* 0x0000001cff028212 */ /* 0x000fe200078e33ff */
[----:B------:R-:W-:Y:S06]  /*04c0*/  BRA `(.L_x_5) ;  /* 0x00000000000c7947 */ /* 0x000fec0003800000 */
.L_x_4:
[----:B------:R-:W1:Y:S02]  /*04d0*/  LDCU UR6, c[0x0][0x394] ;  /* 0x00007280ff0677ac */ /* 0x000e640008000800 */
[----:B-1----:R-:W-:-:S04]  /*04e0*/  IMAD.U32 R28, RZ, RZ, UR6 ;  /* 0x00000006ff1c7e24 */ /* 0x002fc8000f8e00ff */
[----:B------:R-:W-:-:S07]  /*04f0*/  IMAD.IADD R2, R3, 0x1, R28 ;  /* 0x0000000103027824 */ /* 0x000fce00078e021c */
.L_x_5:
[----:B0-----:R-:W-:Y:S05]  /*0500*/  BSYNC.RECONVERGENT B0 ;  /* 0x0000000000007941 */ /* 0x001fea0003800200 */
.L_x_3:
[----:B------:R-:W0:Y:S01]  /*0510*/  LDC.64 R34, c[0x0][0x380] ;  /* 0x0000e000ff227b82 */ /* 0x000e220000000a00 */
[----:B------:R-:W-:-:S05]  /*0520*/  IMAD R27, R2, R0, RZ ;  /* 0x00000000021b7224 */ /* 0x000fca00078e02ff */
[----:B------:R-:W-:-:S05]  /*0530*/  IADD3 R3, PT, PT, R27, R26, RZ ;  /* 0x0000001a1b037210 */ /* 0x000fca0007ffe0ff */
[----:B0-----:R-:W-:-:S06]  /*0540*/  IMAD.WIDE R2, R3, 0x4, R34 ;  /* 0x0000000403027825 */ /* 0x001fcc00078e0222 */
[----:B------:R0:W5:Y:S01]  /*0550*/  LDG.E R3, desc[UR4][R2.64] ;  /* 0x0000000402037981 */ /* 0x000162000c1e1900 */
[----:B------:R-:W-:Y:S01]  /*0560*/  ISETP.GE.AND P0, PT, R24, RZ, PT ;  /* 0x000000ff1800720c */ /* 0x000fe20003f06270 */
[----:B------:R-:W-:-:S12]  /*0570*/  BSSY.RECONVERGENT B0, `(.L_x_6) ;  /* 0x000001d000007945 */ /* 0x000fd80003800200 */
[----:B0-----:R-:W-:Y:S05]  /*0580*/  @!P0 BRA `(.L_x_7) ;  /* 0x0000000000688947 */ /* 0x001fea0003800000 */
[-C--:B------:R-:W-:Y:S02]  /*0590*/  IABS R7, R0.reuse ;  /* 0x0000000000077213 */ /* 0x080fe40000000000 */
[----:B------:R-:W-:Y:S02]  /*05a0*/  IABS R10, R0 ;  /* 0x00000000000a7213 */ /* 0x000fe40000000000 */
[----:B------:R-:W0:Y:S01]  /*05b0*/  I2F.RP R2, R7 ;  /* 0x0000000700027306 */ /* 0x000e220000209400 */
[----:B------:R-:W-:Y:S02]  /*05c0*/  IABS R8, R24 ;  /* 0x0000001800087213 */ /* 0x000fe40000000000 */
[----:B------:R-:W-:Y:S02]  /*05d0*/  IADD3 R10, PT, PT, RZ, -R10, RZ ;  /* 0x8000000aff0a7210 */ /* 0x000fe40007ffe0ff */
[----:B------:R-:W-:Y:S02]  /*05e0*/  ISETP.GE.AND P1, PT, R24, RZ, PT ;  /* 0x000000ff1800720c */ /* 0x000fe40003f26270 */
[----:B------:R-:W-:Y:S01]  /*05f0*/  ISETP.NE.AND P2, PT, R0, RZ, PT ;  /* 0x000000ff0000720c */ /* 0x000fe20003f45270 */
[----:B0-----:R-:W0:Y:S02]  /*0600*/  MUFU.RCP R2, R2 ;  /* 0x0000000200027308 */ /* 0x001e240000001000 */
[----:B0-----:R-:W-:-:S06]  /*0610*/  VIADD R4, R2, 0xffffffe ;  /* 0x0ffffffe02047836 */ /* 0x001fcc0000000000 */
[----:B------:R0:W1:Y:S02]  /*0620*/  F2I.FTZ.U32.TRUNC.NTZ R5, R4 ;  /* 0x0000000400057305 */ /* 0x000064000021f000 */
[----:B0-----:R-:W-:Y:S02]  /*0630*/  IMAD.MOV.U32 R4, RZ, RZ, RZ ;  /* 0x000000ffff047224 */ /* 0x001fe400078e00ff */
[----:B-1----:R-:W-:-:S04]  /*0640*/  IMAD.MOV R6, RZ, RZ, -R5 ;  /* 0x000000ffff067224 */ /* 0x002fc800078e0a05 */
[----:B------:R-:W-:-:S04]  /*0650*/  IMAD R9, R6, R7, RZ ;  /* 0x0000000706097224 */ /* 0x000fc800078e02ff */
[----:B------:R-:W-:-:S04]  /*0660*/  IMAD.HI.U32 R6, R5, R9, R4 ;  /* 0x0000000905067227 */ /* 0x000fc800078e0004 */
[----:B------:R-:W-:Y:S01]  /*0670*/  IMAD.MOV.U32 R5, RZ, RZ, R8 ;  /* 0x000000ffff057224 */ /* 0x000fe200078e0008 */
[----:B------:R-:W-:-:S03]  /*0680*/  MOV R8, R10 ;  /* 0x0000000a00087202 */ /* 0x000fc60000000f00 */
[----:B------:R-:W-:-:S04]  /*0690*/  IMAD.HI.U32 R2, R6, R5, RZ ;  /* 0x0000000506027227 */ /* 0x000fc800078e00ff */
[----:B------:R-:W-:-:S05]  /*06a0*/  IMAD R2, R2, R8, R5 ;  /* 0x0000000802027224 */ /* 0x000fca00078e0205 */
[----:B------:R-:W-:-:S13]  /*06b0*/  ISETP.GT.U32.AND P0, PT, R7, R2, PT ;  /* 0x000000020700720c */ /* 0x000fda0003f04070 */
[----:B------:R-:W-:-:S05]  /*06c0*/  @!P0 IMAD.IADD R2, R2, 0x1, -R7 ;  /* 0x0000000102028824 */ /* 0x000fca00078e0a07 */
[----:B------:R-:W-:-:S13]  /*06d0*/  ISETP.GT.U32.AND P0, PT, R7, R2, PT ;  /* 0x000000020700720c */ /* 0x000fda0003f04070 */
[----:B------:R-:W-:-:S05]  /*06e0*/  @!P0 IMAD.IADD R2, R2, 0x1, -R7 ;  /* 0x0000000102028824 */ /* 0x000fca00078e0a07 */
[----:B------:R-:W-:Y:S02]  /*06f0*/  @!P1 IADD3 R2, PT, PT, -R2, RZ, RZ ;  /* 0x000000ff02029210 */ /* 0x000fe40007ffe1ff */
[----:B------:R-:W-:-:S05]  /*0700*/  @!P2 LOP3.LUT R2, RZ, R0, RZ, 0x33, !PT ;  /* 0x00000000ff02a212 */ /* 0x000fca00078e33ff */
[----:B------:R-:W-:Y:S01]  /*0710*/  IMAD.MOV.U32 R31, RZ, RZ, R2 ;  /* 0x000000ffff1f7224 */ /* 0x000fe200078e0002 */
[----:B------:R-:W-:Y:S06]  /*0720*/  BRA `(.L_x_8) ;  /* 0x0000000000047947 */ /* 0x000fec0003800000 */
.L_x_7:
[----:B------:R-:W-:-:S07]  /*0730*/  IMAD.IADD R31, R24, 0x1, R0 ;  /* 0x00000001181f7824 */ /* 0x000fce00078e0200 */
.L_x_8:
[----:B------:R-:W-:Y:S05]  /*0740*/  BSYNC.RECONVERGENT B0 ;  /* 0x0000000000007941 */ /* 0x000fea0003800200 */
.L_x_6:
[----:B------:R-:W-:-:S05]  /*0750*/  IADD3 R5, PT, PT, R27, R31, RZ ;  /* 0x0000001f1b057210 */ /* 0x000fca0007ffe0ff */
[----:B------:R-:W-:-:S05]  /*0760*/  IMAD.WIDE R4, R5, 0x4, R34 ;  /* 0x0000000405047825 */ /* 0x000fca00078e0222 */
[----:B------:R0:W5:Y:S01]  /*0770*/  LDG.E R2, desc[UR4][R4.64] ;  /* 0x0000000404027981 */ /* 0x000162000c1e1900 */
[C---:B------:R-:W-:Y:S01]  /*0780*/  ISETP.GE.AND P0, PT, R24.reuse, -0x1, PT ;  /* 0xffffffff1800780c */ /* 0x040fe20003f06270 */
[----:B------:R-:W-:Y:S01]  /*0790*/  BSSY.RECONVERGENT B0, `(.L_x_9) ;  /* 0x000001d000007945 */ /* 0x000fe20003800200 */
[----:B------:R-:W-:-:S11]  /*07a0*/  VIADD R29, R24, 0x1 ;  /* 0x00000001181d7836 */ /* 0x000fd60000000000 */
[----:B0-----:R-:W-:Y:S05]  /*07b0*/  @!P0 BRA `(.L_x_10) ;  /* 0x0000000000648947 */ /* 0x001fea0003800000 */
[-C--:B------:R-:W-:Y:S02]  /*07c0*/  IABS R7, R0.reuse ;  /* 0x0000000000077213 */ /* 0x080fe40000000000 */
[----:B------:R-:W-:Y:S02]  /*07d0*/  IABS R10, R29 ;  /* 0x0000001d000a7213 */ /* 0x000fe40000000000 */
[----:B------:R-:W0:Y:S01]  /*07e0*/  I2F.RP R6, R7 ;  /* 0x0000000700067306 */ /* 0x000e220000209400 */
[----:B------:R-:W-:Y:S02]  /*07f0*/  IABS R11, R0 ;  /* 0x00000000000b7213 */ /* 0x000fe40000000000 */
[----:B------:R-:W-:Y:S02]  /*0800*/  ISETP.GE.AND P1, PT, R29, RZ, PT ;  /* 0x000000ff1d00720c */ /* 0x000fe40003f26270 */
[----:B------:R-:W-:-:S03]  /*0810*/  ISETP.NE.AND P2, PT, R0, RZ, PT ;  /* 0x000000ff0000720c */ /* 0x000fc60003f45270 */
[----:B0-----:R-:W0:Y:S02]  /*0820*/  MUFU.RCP R6, R6 ;  /* 0x0000000600067308 */ /* 0x001e240000001000 */
[----:B0-----:R-:W-:Y:S02]  /*0830*/  VIADD R4, R6, 0xffffffe ;  /* 0x0ffffffe06047836 */ /* 0x001fe40000000000 */
[----:B------:R-:W-:-:S04]  /*0840*/  IMAD.MOV R6, RZ, RZ, -R11 ;  /* 0x000000ffff067224 */ /* 0x000fc800078e0a0b */
[----:B------:R0:W1:Y:S02]  /*0850*/  F2I.FTZ.U32.TRUNC.NTZ R5, R4 ;  /* 0x0000000400057305 */ /* 0x000064000021f000 */
[----:B0-----:R-:W-:Y:S01]  /*0860*/  IMAD.MOV.U32 R4, RZ, RZ, RZ ;  /* 0x000000ffff047224 */ /* 0x001fe200078e00ff */
[----:B-1----:R-:W-:-:S05]  /*0870*/  IADD3 R8, PT, PT, RZ, -R5, RZ ;  /* 0x80000005ff087210 */ /* 0x002fca0007ffe0ff */
[----:B------:R-:W-:-:S04]  /*0880*/  IMAD R9, R8, R7, RZ ;  /* 0x0000000708097224 */ /* 0x000fc800078e02ff */
[----:B------:R-:W-:Y:S01]  /*0890*/  IMAD.HI.U32 R8, R5, R9, R4 ;  /* 0x0000000905087227 */ /* 0x000fe200078e0004 */
[----:B------:R-:W-:-:S05]  /*08a0*/  MOV R5, R10 ;  /* 0x0000000a00057202 */ /* 0x000fca0000000f00 */
        /* <DEDUP_REMOVED lines=10> */
.L_x_10:
[----:B------:R-:W-:-:S07]  /*0950*/  IMAD.IADD R29, R29, 0x1, R0 ;  /* 0x000000011d1d7824 */ /* 0x000fce00078e0200 */
.L_x_11:
[----:B------:R-:W-:Y:S05]  /*0960*/  BSYNC.RECONVERGENT B0 ;  /* 0x0000000000007941 */ /* 0x000fea0003800200 */
.L_x_9:
[----:B------:R-:W-:Y:S01]  /*0970*/  IABS R30, R28 ;  /* 0x0000001c001e7213 */ /* 0x000fe20000000000 */
[----:B------:R-:W-:Y:S01]  /*0980*/  HFMA2 R19, -RZ, RZ, 0, 5.9604644775390625e-08 ;  /* 0x00000001ff137431 */ /* 0x000fe200000001ff */
[----:B------:R-:W-:Y:S01]  /*0990*/  CS2R R16, SRZ ;  /* 0x0000000000107805 */ /* 0x000fe2000001ff00 */
[----:B------:R-:W-:Y:S01]  /*09a0*/  IMAD.MOV.U32 R18, RZ, RZ, RZ ;  /* 0x000000ffff127224 */ /* 0x000fe200078e00ff */
[----:B------:R-:W0:Y:S01]  /*09b0*/  I2F.RP R32, R30 ;  /* 0x0000001e00207306 */ /* 0x000e220000209400 */
[----:B------:R-:W-:Y:S02]  /*09c0*/  HFMA2 R20, -RZ, RZ, 0, 0 ;  /* 0x00000000ff147431 */ /* 0x000fe400000001ff */
[----:B------:R-:W-:Y:S01]  /*09d0*/  IMAD.MOV.U32 R21, RZ, RZ, 0x1 ;  /* 0x00000001ff157424 */ /* 0x000fe200078e00ff */
[----:B------:R-:W-:Y:S01]  /*09e0*/  MOV R23, 0x1 ;  /* 0x0000000100177802 */ /* 0x000fe20000000f00 */
[----:B------:R1:W-:Y:S01]  /*09f0*/  STL.128 [R1+0x810], R16 ;  /* 0x0008101001007387 */ /* 0x0003e20000100c00 */
[----:B------:R-:W-:-:S02]  /*0a00*/  IMAD.MOV.U32 R22, RZ, RZ, 0x1 ;  /* 0x00000001ff167424 */ /* 0x000fc400078e00ff */
[----:B------:R-:W-:Y:S02]  /*0a10*/  HFMA2 R8, -RZ, RZ, 0, 0 ;  /* 0x00000000ff087431 */ /* 0x000fe400000001ff */
[----:B------:R-:W-:Y:S01]  /*0a20*/  IMAD.MOV.U32 R9, RZ, RZ, 0x1 ;  /* 0x00000001ff097424 */ /* 0x000fe200078e00ff */
[----:B------:R-:W-:Y:S01]  /*0a30*/  CS2R R4, SRZ ;  /* 0x0000000000047805 */ /* 0x000fe2000001ff00 */
[----:B------:R-:W-:Y:S01]  /*0a40*/  IMAD.MOV.U32 R10, RZ, RZ, 0x1 ;  /* 0x00000001ff0a7424 */ /* 0x000fe200078e00ff */
[----:B------:R-:W-:Y:S01]  /*0a50*/  STL.128 [R1+0x860], R20 ;  /* 0x0008601401007387 */ /* 0x000fe20000100c00 */
[----:B------:R-:W-:Y:S01]  /*0a60*/  IMAD.MOV.U32 R11, RZ, RZ, RZ ;  /* 0x000000ffff0b7224 */ /* 0x000fe200078e00ff */
[----:B------:R-:W-:Y:S01]  /*0a70*/  MOV R7, 0x1 ;  /* 0x0000000100077802 */ /* 0x000fe20000000f00 */
[----:B------:R-:W-:Y:S01]  /*0a80*/  IMAD.MOV.U32 R6, RZ, RZ, RZ ;  /* 0x000000ffff067224 */ /* 0x000fe200078e00ff */
[----:B------:R2:W-:Y:S01]  /*0a90*/  STL.128 [R1+0x8c0], R20 ;  /* 0x0008c01401007387 */ /* 0x0005e20000100c00 */
[----:B0-----:R-:W0:Y:S01]  /*0aa0*/  MUFU.RCP R32, R32 ;  /* 0x0000002000207308 */ /* 0x001e220000001000 */
[----:B------:R-:W-:Y:S01]  /*0ab0*/  CS2R R12, SRZ ;  /* 0x00000000000c7805 */ /* 0x000fe2000001ff00 */
[----:B------:R-:W-:Y:S01]  /*0ac0*/  IMAD.MOV.U32 R14, RZ, RZ, RZ ;  /* 0x000000ffff0e7224 */ /* 0x000fe200078e00ff */
[----:B------:R3:W-:Y:S01]  /*0ad0*/  STL.128 [R1+0x830], R8 ;  /* 0x0008300801007387 */ /* 0x0007e20000100c00 */
[----:B------:R-:W-:Y:S01]  /*0ae0*/  MOV R15, 0x1 ;  /* 0x00000001000f7802 */ /* 0x000fe20000000f00 */
[----:B-1----:R-:W-:-:S02]  /*0af0*/  IMAD.MOV.U32 R17, RZ, RZ, 0x1 ;  /* 0x00000001ff117424 */ /* 0x002fc400078e00ff */
[----:B------:R-:W-:Y:S01]  /*0b00*/  IMAD.MOV.U32 R18, RZ, RZ, 0x1 ;  /* 0x00000001ff127424 */ /* 0x000fe200078e00ff */
[----:B------:R1:W-:Y:S04]  /*0b10*/  STL.128 [R1+0x820], R4 ;  /* 0x0008200401007387 */ /* 0x0003e80000100c00 */
[----:B------:R4:W-:Y:S01]  /*0b20*/  STL.128 [R1+0x850], R16 ;  /* 0x0008501001007387 */ /* 0x0009e20000100c00 */
[----:B--2---:R-:W-:-:S03]  /*0b30*/  IMAD.MOV.U32 R23, RZ, RZ, RZ ;  /* 0x000000ffff177224 */ /* 0x004fc600078e00ff */
[----:B------:R2:W-:Y:S01]  /*0b40*/  STL.128 [R1+0x840], R12 ;  /* 0x0008400c01007387 */ /* 0x0005e20000100c00 */
[----:B0-----:R-:W-:Y:S01]  /*0b50*/  IADD3 R32, PT, PT, R32, 0xffffffe, RZ ;  /* 0x0ffffffe20207810 */ /* 0x001fe20007ffe0ff */
[----:B---3--:R-:W-:Y:S02]  /*0b60*/  IMAD.MOV.U32 R9, RZ, RZ, RZ ;  /* 0x000000ffff097224 */ /* 0x008fe400078e00ff */
[----:B------:R-:W-:Y:S01]  /*0b70*/  STL.128 [R1+0x920], R20 ;  /* 0x0009201401007387 */ /* 0x000fe20000100c00 */
[----:B------:R0:W3:Y:S01]  /*0b80*/  F2I.FTZ.U32.TRUNC.NTZ R33, R32 ;  /* 0x0000002000217305 */ /* 0x0000e2000021f000 */
[----:B------:R-:W-:Y:S01]  /*0b90*/  MOV R10, RZ ;  /* 0x000000ff000a7202 */ /* 0x000fe20000000f00 */
[----:B------:R-:W-:Y:S01]  /*0ba0*/  IMAD.MOV.U32 R11, RZ, RZ, 0x1 ;  /* 0x00000001ff0b7424 */ /* 0x000fe200078e00ff */
[----:B------:R3:W-:Y:S01]  /*0bb0*/  STL.128 [R1+0x980], R20 ;  /* 0x0009801401007387 */ /* 0x0007e20000100c00 */
[----:B-1----:R-:W-:Y:S02]  /*0bc0*/  HFMA2 R6, -RZ, RZ, 0, 5.9604644775390625e-08 ;  /* 0x00000001ff067431 */ /* 0x002fe400000001ff */
[----:B------:R-:W-:-:S02]  /*0bd0*/  IMAD.MOV.U32 R4, RZ, RZ, 0x1 ;  /* 0x00000001ff047424 */ /* 0x000fc400078e00ff */
[----:B----4-:R-:W-:Y:S01]  /*0be0*/  IMAD.MOV.U32 R19, RZ, RZ, RZ ;  /* 0x000000ffff137224 */ /* 0x010fe200078e00ff */
[----:B------:R1:W-:Y:S01]  /*0bf0*/  STL.128 [R1+0x880], R8 ;  /* 0x0008800801007387 */ /* 0x0003e20000100c00 */
[----:B0-----:R-:W-:Y:S02]  /*0c00*/  IMAD.MOV.U32 R32, RZ, RZ, RZ ;  /* 0x000000ffff207224 */ /* 0x001fe400078e00ff */
[----:B------:R-:W-:Y:S01]  /*0c10*/  IMAD.MOV.U32 R5, RZ, RZ, 0x1 ;  /* 0x00000001ff057424 */ /* 0x000fe200078e00ff */
[----:B------:R0:W-:Y:S01]  /*0c20*/  STL.128 [R1+0x8a0], R16 ;  /* 0x0008a01001007387 */ /* 0x0001e20000100c00 */
[----:B------:R-:W-:Y:S02]  /*0c30*/  IMAD.MOV.U32 R7, RZ, RZ, RZ ;  /* 0x000000ffff077224 */ /* 0x000fe400078e00ff */
[----:B--2---:R-:W-:Y:S02]  /*0c40*/  HFMA2 R14, -RZ, RZ, 0, 5.9604644775390625e-08 ;  /* 0x00000001ff0e7431 */ /* 0x004fe400000001ff */
[----:B---3--:R-:W-:-:S02]  /*0c50*/  IMAD.MOV R37, RZ, RZ, -R33 ;  /* 0x000000ffff257224 */ /* 0x008fc400078e0a21 */
[----:B------:R-:W-:Y:S01]  /*0c60*/  IMAD.MOV.U32 R13, RZ, RZ, 0x1 ;  /* 0x00000001ff0d7424 */ /* 0x000fe200078e00ff */
[----:B------:R2:W-:Y:S01]  /*0c70*/  STL.128 [R1+0x870], R4 ;  /* 0x0008700401007387 */ /* 0x0005e20000100c00 */
[----:B------:R-:W-:Y:S02]  /*0c80*/  IMAD R37, R37, R30, RZ ;  /* 0x0000001e25257224 */ /* 0x000fe400078e02ff */
[----:B------:R-:W-:Y:S02]  /*0c90*/  VIADD R20, R25, 0x1 ;  /* 0x0000000119147836 */ /* 0x000fe40000000000 */
[----:B------:R-:W-:Y:S02]  /*0ca0*/  IMAD.MOV.U32 R15, RZ, RZ, RZ ;  /* 0x000000ffff0f7224 */ /* 0x000fe400078e00ff */
[----:B-1----:R-:W-:Y:S02]  /*0cb0*/  HFMA2 R9, -RZ, RZ, 0, 5.9604644775390625e-08 ;  /* 0x00000001ff097431 */ /* 0x002fe400000001ff */
[----:B------:R-:W-:Y:S01]  /*0cc0*/  IMAD.MOV.U32 R8, RZ, RZ, 0x1 ;  /* 0x00000001ff087424 */ /* 0x000fe200078e00ff */
[----:B------:R-:W-:Y:S01]  /*0cd0*/  IABS R21, R20 ;  /* 0x0000001400157213 */ /* 0x000fe20000000000 */
[----:B------:R-:W-:-:S02]  /*0ce0*/  IMAD.MOV.U32 R10, RZ, RZ, 0x1 ;  /* 0x00000001ff0a7424 */ /* 0x000fc400078e00ff */
[----:B0-----:R-:W-:Y:S02]  /*0cf0*/  HFMA2 R18, -RZ, RZ, 0, 0 ;  /* 0x00000000ff127431 */ /* 0x001fe400000001ff */
[----:B------:R-:W-:Y:S01]  /*0d00*/  IMAD.MOV.U32 R16, RZ, RZ, 0x1 ;  /* 0x00000001ff107424 */ /* 0x000fe200078e00ff */
[----:B------:R0:W-:Y:S01]  /*0d10*/  STL.128 [R1+0x890], R12 ;  /* 0x0008900c01007387 */ /* 0x0001e20000100c00 */
[----:B------:R-:W-:Y:S02]  /*0d20*/  IMAD.MOV.U32 R17, RZ, RZ, RZ ;  /* 0x000000ffff117224 */ /* 0x000fe400078e00ff */
[----:B------:R-:W-:Y:S01]  /*0d30*/  IMAD.MOV.U32 R11, RZ, RZ, RZ ;  /* 0x000000ffff0b7224 */ /* 0x000fe200078e00ff */
[----:B--2---:R-:W-:Y:S01]  /*0d40*/  MOV R5, RZ ;  /* 0x000000ff00057202 */ /* 0x004fe20000000f00 */
[----:B------:R-:W-:Y:S01]  /*0d50*/  IMAD.MOV.U32 R6, RZ, RZ, RZ ;  /* 0x000000ffff067224 */ /* 0x000fe200078e00ff */
[----:B------:R1:W-:Y:S04]  /*0d60*/  STL.128 [R1+0x8f0], R16 ;  /* 0x0008f01001007387 */ /* 0x0003e80000100c00 */
[----:B------:R2:W-:Y:S04]  /*0d70*/  STL.128 [R1+0x8d0], R8 ;  /* 0x0008d00801007387 */ /* 0x0005e80000100c00 */
[----:B------:R3:W-:Y:S01]  /*0d80*/  STL.128 [R1+0x8b0], R4 ;  /* 0x0008b00401007387 */ /* 0x0007e20000100c00 */
[----:B0-----:R-:W-:-:S05]  /*0d90*/  MOV R12, 0x1 ;  /* 0x00000001000c7802 */ /* 0x001fca0000000f00 */
[----:B------:R0:W-:Y:S01]  /*0da0*/  STL.128 [R1+0x8e0], R12 ;  /* 0x0008e00c01007387 */ /* 0x0001e20000100c00 */
[----:B-1----:R-:W-:Y:S02]  /*0db0*/  IMAD.MOV.U32 R17, RZ, RZ, 0x1 ;  /* 0x00000001ff117424 */ /* 0x002fe400078e00ff */
[----:B------:R-:W-:Y:S01]  /*0dc0*/  IMAD.MOV.U32 R18, RZ, RZ, 0x1 ;  /* 0x00000001ff127424 */ /* 0x000fe200078e00ff */
[----:B--2---:R-:W-:-:S04]  /*0dd0*/  MOV R8, RZ ;  /* 0x000000ff00087202 */ /* 0x004fc80000000f00 */
[----:B------:R1:W-:Y:S01]  /*0de0*/  STL.128 [R1+0x950], R16 ;  /* 0x0009501001007387 */ /* 0x0003e20000100c00 */
[----:B---3--:R-:W-:Y:S02]  /*0df0*/  IMAD.MOV.U32 R4, RZ, RZ, RZ ;  /* 0x000000ffff047224 */ /* 0x008fe400078e00ff */
[----:B------:R-:W-:Y:S01]  /*0e00*/  IMAD.MOV.U32 R7, RZ, RZ, 0x1 ;  /* 0x00000001ff077424 */ /* 0x000fe200078e00ff */
[----:B------:R2:W-:Y:S04]  /*0e10*/  STL.128 [R1+0x910], R8 ;  /* 0x0009100801007387 */ /* 0x0005e80000100c00 */
[----:B------:R3:W-:Y:S01]  /*0e20*/  STL.128 [R1+0x900], R4 ;  /* 0x0009000401007387 */ /* 0x0007e20000100c00 */
[----:B0-----:R-:W-:Y:S02]  /*0e30*/  HFMA2 R14, -RZ, RZ, 0, 0 ;  /* 0x00000000ff0e7431 */ /* 0x001fe400000001ff */
[----:B------:R-:W-:Y:S01]  /*0e40*/  IMAD.MOV.U32 R13, RZ, RZ, RZ ;  /* 0x000000ffff0d7224 */ /* 0x000fe200078e00ff */
[----:B-1----:R-:W-:Y:S01]  /*0e50*/  IABS R17, R25 ;  /* 0x0000001900117213 */ /* 0x002fe20000000000 */
[----:B------:R-:W-:-:S03]  /*0e60*/  IMAD.HI.U32 R16, R33, R37, R32 ;  /* 0x0000002521107227 */ /* 0x000fc600078e0020 */
[----:B------:R-:W-:Y:S01]  /*0e70*/  STL.128 [R1+0x930], R12 ;  /* 0x0009300c01007387 */ /* 0x000fe20000100c00 */
[----:B--2---:R-:W-:Y:S01]  /*0e80*/  MOV R8, 0x1 ;  /* 0x0000000100087802 */ /* 0x004fe20000000f00 */
[----:B------:R-:W-:Y:S02]  /*0e90*/  IMAD.MOV.U32 R23, RZ, RZ, R17 ;  /* 0x000000ffff177224 */ /* 0x000fe400078e0011 */
[----:B------:R-:W-:Y:S01]  /*0ea0*/  STL.128 [R1+0x970], R12 ;  /* 0x0009700c01007387 */ /* 0x000fe20000100c00 */
[----:B---3--:R-:W-:Y:S02]  /*0eb0*/  IMAD.MOV.U32 R5, RZ, RZ, 0x1 ;  /* 0x00000001ff057424 */ /* 0x008fe400078e00ff */
[C---:B------:R-:W-:Y:S01]  /*0ec0*/  IMAD.HI.U32 R17, R16.reuse, R23, RZ ;  /* 0x0000001710117227 */ /* 0x040fe200078e00ff */
[----:B------:R0:W-:Y:S03]  /*0ed0*/  STL.128 [R1+0x960], R8 ;  /* 0x0009600801007387 */ /* 0x0001e60000100c00 */
[----:B------:R-:W-:-:S04]  /*0ee0*/  IMAD.HI.U32 R16, R16, R21, RZ ;  /* 0x0000001510107227 */ /* 0x000fc800078e00ff */
[----:B------:R-:W-:Y:S01]  /*0ef0*/  IMAD.MOV R17, RZ, RZ, -R17 ;  /* 0x000000ffff117224 */ /* 0x000fe200078e0a11 */
[----:B------:R-:W-:Y:S01]  /*0f00*/  IADD3 R16, PT, PT, -R16, RZ, RZ ;  /* 0x000000ff10107210 */ /* 0x000fe20007ffe1ff */
[----:B------:R-:W-:Y:S02]  /*0f10*/  IMAD.MOV.U32 R6, RZ, RZ, 0x1 ;  /* 0x00000001ff067424 */ /* 0x000fe400078e00ff */
[C---:B------:R-:W-:Y:S02]  /*0f20*/  IMAD R23, R30.reuse, R17, R23 ;  /* 0x000000111e177224 */ /* 0x040fe400078e0217 */
[----:B------:R-:W-:Y:S02]  /*0f30*/  HFMA2 R17, -RZ, RZ, 0, 5.9604644775390625e-08 ;  /* 0x00000001ff117431 */ /* 0x000fe400000001ff */
[C---:B------:R-:W-:Y:S01]  /*0f40*/  IMAD R21, R30.reuse, R16, R21 ;  /* 0x000000101e157224 */ /* 0x040fe200078e0215 */
[----:B------:R1:W-:Y:S01]  /*0f50*/  STL.128 [R1+0x940], R4 ;  /* 0x0009400401007387 */ /* 0x0003e20000100c00 */
[----:B------:R-:W-:Y:S01]  /*0f60*/  IMAD.MOV.U32 R16, RZ, RZ, RZ ;  /* 0x000000ffff107224 */ /* 0x000fe200078e00ff */
[C---:B------:R-:W-:Y:S01]  /*0f70*/  ISETP.GT.U32.AND P0, PT, R30.reuse, R23, PT ;  /* 0x000000171e00720c */ /* 0x040fe20003f04070 */
[----:B0-----:R-:W-:Y:S01]  /*0f80*/  IMAD.MOV.U32 R9, RZ, RZ, RZ ;  /* 0x000000ffff097224 */ /* 0x001fe200078e00ff */
[----:B------:R-:W-:Y:S01]  /*0f90*/  ISETP.GT.U32.AND P2, PT, R30, R21, PT ;  /* 0x000000151e00720c */ /* 0x000fe20003f44070 */
[----:B------:R-:W-:Y:S01]  /*0fa0*/  HFMA2 R13, -RZ, RZ, 0, 5.9604644775390625e-08 ;  /* 0x00000001ff0d7431 */ /* 0x000fe200000001ff */
[----:B------:R-:W-:Y:S01]  /*0fb0*/  MOV R10, RZ ;  /* 0x000000ff000a7202 */ /* 0x000fe20000000f00 */
[----:B------:R0:W-:Y:S01]  /*0fc0*/  STL.128 [R1+0xa10], R16 ;  /* 0x000a101001007387 */ /* 0x0001e20000100c00 */
[----:B------:R-:W-:-:S03]  /*0fd0*/  IMAD.MOV.U32 R14, RZ, RZ, 0x1 ;  /* 0x00000001ff0e7424 */ /* 0x000fc600078e00ff */
[----:B------:R-:W-:Y:S04]  /*0fe0*/  STL.128 [R1+0x9a0], R8 ;  /* 0x0009a00801007387 */ /* 0x000fe80000100c00 */
[--C-:B------:R-:W-:Y:S01]  /*0ff0*/  @!P0 IMAD.IADD R23, R23, 0x1, -R30.reuse ;  /* 0x0000000117178824 */ /* 0x100fe200078e0a1e */
[----:B------:R-:W-:Y:S01]  /*1000*/  ISETP.GE.AND P0, PT, R25, RZ, PT ;  /* 0x000000ff1900720c */ /* 0x000fe20003f06270 */
[----:B------:R-:W-:Y:S01]  /*1010*/  @!P2 IMAD.IADD R21, R21, 0x1, -R30 ;  /* 0x000000011515a824 */ /* 0x000fe200078e0a1e */
[----:B------:R-:W-:Y:S01]  /*1020*/  STL.128 [R1+0x9e0], R8 ;  /* 0x0009e00801007387 */ /* 0x000fe20000100c00 */
[----:B-1----:R-:W-:Y:S01]  /*1030*/  HFMA2 R4, -RZ, RZ, 0, 5.9604644775390625e-08 ;  /* 0x00000001ff047431 */ /* 0x002fe200000001ff */
[C---:B------:R-:W-:Y:S01]  /*1040*/  ISETP.GT.U32.AND P1, PT, R30.reuse, R23, PT ;  /* 0x000000171e00720c */ /* 0x040fe20003f24070 */
[----:B------:R-:W-:Y:S01]  /*1050*/  IMAD.MOV.U32 R5, RZ, RZ, RZ ;  /* 0x000000ffff057224 */ /* 0x000fe200078e00ff */
[----:B------:R-:W-:Y:S01]  /*1060*/  ISETP.GT.U32.AND P2, PT, R30, R21, PT ;  /* 0x000000151e00720c */ /* 0x000fe20003f44070 */
[----:B------:R1:W-:Y:S01]  /*1070*/  STL.128 [R1+0xa30], R8 ;  /* 0x000a300801007387 */ /* 0x0003e20000100c00 */
[----:B------:R-:W-:Y:S01]  /*1080*/  CS2R R6, SRZ ;  /* 0x0000000000067805 */ /* 0x000fe2000001ff00 */
[----:B0-----:R-:W-:Y:S01]  /*1090*/  IMAD.MOV.U32 R16, RZ, RZ, 0x1 ;  /* 0x00000001ff107424 */ /* 0x001fe200078e00ff */
[----:B------:R-:W-:Y:S01]  /*10a0*/  MOV R18, RZ ;  /* 0x000000ff00127202 */ /* 0x000fe20000000f00 */
[----:B------:R-:W-:Y:S01]  /*10b0*/  IMAD.MOV.U32 R17, RZ, RZ, RZ ;  /* 0x000000ffff117224 */ /* 0x000fe200078e00ff */
[----:B------:R0:W-:Y:S04]  /*10c0*/  STL.128 [R1+0x9c0], R12 ;  /* 0x0009c00c01007387 */ /* 0x0001e80000100c00 */
[----:B------:R-:W-:Y:S01]  /*10d0*/  STL.128 [R1+0x990], R4 ;  /* 0x0009900401007387 */ /* 0x000fe20000100c00 */
[----:B------:R-:W-:-:S02]  /*10e0*/  @!P1 IADD3 R23, PT, PT, R23, -R30, RZ ;  /* 0x8000001e17179210 */ /* 0x000fc40007ffe0ff */
[----:B------:R-:W-:Y:S01]  /*10f0*/  ISETP.GE.AND P1, PT, R20, RZ, PT ;  /* 0x000000ff1400720c */ /* 0x000fe20003f26270 */
[----:B------:R-:W-:Y:S01]  /*1100*/  @!P2 IMAD.IADD R21, R21, 0x1, -R30 ;  /* 0x000000011515a824 */ /* 0x000fe200078e0a1e */
[----:B------:R-:W-:Y:S01]  /*1110*/  ISETP.NE.AND P2, PT, R28, RZ, PT ;  /* 0x000000ff1c00720c */ /* 0x000fe20003f45270 */
[----:B------:R-:W-:Y:S01]  /*1120*/  @!P0 IMAD.MOV R23, RZ, RZ, -R23 ;  /* 0x000000ffff178224 */ /* 0x000fe200078e0a17 */
[----:B------:R-:W-:Y:S01]  /*1130*/  LOP3.LUT R30, RZ, R28, RZ, 0x33, !PT ;  /* 0x0000001cff1e7212 */ /* 0x000fe200078e33ff */
[----:B------:R2:W-:Y:S01]  /*1140*/  STL.128 [R1+0x9d0], R4 ;  /* 0x0009d00401007387 */ /* 0x0005e20000100c00 */
[----:B-1----:R-:W-:Y:S02]  /*1150*/  MOV R9, R21 ;  /* 0x0000001500097202 */ /* 0x002fe40000000f00 */
[----:B------:R-:W-:Y:S01]  /*1160*/  SEL R28, R30, R23, !P2 ;  /* 0x000000171e1c7207 */ /* 0x000fe20005000000 */
[----:B------:R1:W-:Y:S01]  /*1170*/  STL.128 [R1+0xa70], R16 ;  /* 0x000a701001007387 */ /* 0x0003e20000100c00 */
[----:B0-----:R-:W-:Y:S01]  /*1180*/  IMAD.MOV.U32 R12, RZ, RZ, RZ ;  /* 0x000000ffff0c7224 */ /* 0x001fe200078e00ff */
[----:B------:R-:W-:Y:S01]  /*1190*/  MOV R14, RZ ;  /* 0x000000ff000e7202 */ /* 0x000fe20000000f00 */
[----:B------:R-:W-:-:S02]  /*11a0*/  IMAD.MOV.U32 R13, RZ, RZ, RZ ;  /* 0x000000ffff0d7224 */ /* 0x000fc400078e00ff */
[----:B------:R-:W-:Y:S02]  /*11b0*/  @!P1 IMAD.MOV R9, RZ, RZ, -R9 ;  /* 0x000000ffff099224 */ /* 0x000fe400078e0a09 */
[----:B------:R-:W-:Y:S02]  /*11c0*/  IMAD R21, R28, R0, R31 ;  /* 0x000000001c157224 */ /* 0x000fe400078e021f */
[----:B------:R-:W-:Y:S01]  /*11d0*/  IMAD.MOV.U32 R15, RZ, RZ, 0x1 ;  /* 0x00000001ff0f7424 */ /* 0x000fe200078e00ff */
[----:B------:R-:W-:Y:S01]  /*11e0*/  SEL R30, R30, R9, !P2 ;  /* 0x000000091e1e7207 */ /* 0x000fe20005000000 */
[----:B------:R-:W-:Y:S01]  /*11f0*/  IMAD.WIDE R20, R21, 0x4, R34 ;  /* 0x0000000415147825 */ /* 0x000fe200078e0222 */
[----:B--2---:R-:W-:-:S03]  /*1200*/  MOV R4, RZ ;  /* 0x000000ff00047202 */ /* 0x004fc60000000f00 */
[----:B------:R-:W-:Y:S01]  /*1210*/  HFMA2 R10, -RZ, RZ, 0, 5.9604644775390625e-08 ;  /* 0x00000001ff0a7431 */ /* 0x000fe200000001ff */
[----:B------:R0:W-:Y:S01]  /*1220*/  STL.128 [R1+0xa00], R12 ;  /* 0x000a000c01007387 */ /* 0x0001e20000100c00 */
[----:B------:R-:W-:Y:S02]  /*1230*/  IMAD R23, R30, R0, R31 ;  /* 0x000000001e177224 */ /* 0x000fe400078e021f */
[----:B------:R-:W-:Y:S01]  /*1240*/  IMAD.MOV.U32 R5, RZ, RZ, 0x1 ;  /* 0x00000001ff057424 */ /* 0x000fe200078e00ff */
[----:B------:R-:W2:Y:S01]  /*1250*/  LDG.E R20, desc[UR4][R20.64] ;  /* 0x0000000414147981 */ /* 0x000ea2000c1e1900 */
[----:B------:R-:W-:-:S04]  /*1260*/  IMAD.WIDE R22, R23, 0x4, R34 ;  /* 0x0000000417167825 */ /* 0x000fc800078e0222 */
[----:B------:R-:W-:Y:S01]  /*1270*/  IMAD.MOV.U32 R6, RZ, RZ, 0x1 ;  /* 0x00000001ff067424 */ /* 0x000fe200078e00ff */
[----:B------:R3:W4:Y:S01]  /*1280*/  LDG.E R21, desc[UR4][R22.64] ;  /* 0x0000000416157981 */ /* 0x000722000c1e1900 */
[----:B-1----:R-:W-:Y:S01]  /*1290*/  MOV R17, 0x1 ;  /* 0x0000000100117802 */ /* 0x002fe20000000f00 */
[----:B------:R-:W-:Y:S02]  /*12a0*/  IMAD.MOV.U32 R18, RZ, RZ, 0x1 ;  /* 0x00000001ff127424 */ /* 0x000fe400078e00ff */
[----:B0-----:R-:W-:Y:S01]  /*12b0*/  HFMA2 R13, -RZ, RZ, 0, 5.9604644775390625e-08 ;  /* 0x00000001ff0d7431 */ /* 0x001fe200000001ff */
[----:B------:R0:W-:Y:S01]  /*12c0*/  STL.128 [R1+0xa20], R4 ;  /* 0x000a200401007387 */ /* 0x0001e20000100c00 */
[----:B------:R-:W-:-:S03]  /*12d0*/  IMAD.MOV.U32 R14, RZ, RZ, 0x1 ;  /* 0x00000001ff0e7424 */ /* 0x000fc600078e00ff */
[----:B------:R1:W-:Y:S01]  /*12e0*/  STL.128 [R1+0xac0], R16 ;  /* 0x000ac01001007387 */ /* 0x0003e20000100c00 */
[----:B------:R-:W-:-:S03]  /*12f0*/  IMAD.MOV.U32 R9, RZ, RZ, 0x1 ;  /* 0x00000001ff097424 */ /* 0x000fc600078e00ff */
[----:B------:R-:W-:Y:S01]  /*1300*/  STL.128 [R1+0xa40], R12 ;  /* 0x000a400c01007387 */ /* 0x000fe20000100c00 */
[----:B0-----:R-:W-:Y:S02]  /*1310*/  IMAD.MOV.U32 R4, RZ, RZ, 0x1 ;  /* 0x00000001ff047424 */ /* 0x001fe400078e00ff */
[----:B-1----:R-:W-:-:S03]  /*1320*/  HFMA2 R18, -RZ, RZ, 0, 0 ;  /* 0x00000000ff127431 */ /* 0x002fc600000001ff */
[----:B------:R0:W-:Y:S01]  /*1330*/  STL.128 [R1+0xa50], R4 ;  /* 0x000a500401007387 */ /* 0x0001e20000100c00 */
[----:B------:R-:W-:-:S05]  /*1340*/  IMAD.MOV.U32 R17, RZ, RZ, RZ ;  /* 0x000000ffff117224 */ /* 0x000fca00078e00ff */
[----:B------:R-:W-:Y:S04]  /*1350*/  STL.128 [R1+0xb10], R16 ;  /* 0x000b101001007387 */ /* 0x000fe80000100c00 */
[----:B------:R1:W-:Y:S01]  /*1360*/  STL.128 [R1+0xb60], R16 ;  /* 0x000b601001007387 */ /* 0x0003e20000100c00 */
[----:B0-----:R-:W-:-:S05]  /*1370*/  IMAD.MOV.U32 R4, RZ, RZ, RZ ;  /* 0x000000ffff047224 */ /* 0x001fca00078e00ff */
[----:B------:R0:W-:Y:S01]  /*1380*/  STL.128 [R1+0xa80], R4 ;  /* 0x000a800401007387 */ /* 0x0001e20000100c00 */
[----:B-1----:R-:W-:Y:S02]  /*1390*/  HFMA2 R18, -RZ, RZ, 0, 5.9604644775390625e-08 ;  /* 0x00000001ff127431 */ /* 0x002fe400000001ff */
[----:B------:R-:W-:Y:S02]  /*13a0*/  IMAD.MOV.U32 R16, RZ, RZ, RZ ;  /* 0x000000ffff107224 */ /* 0x000fe400078e00ff */
[----:B------:R-:W-:Y:S01]  /*13b0*/  IMAD.MOV.U32 R17, RZ, RZ, 0x1 ;  /* 0x00000001ff117424 */ /* 0x000fe200078e00ff */
[----:B------:R1:W-:Y:S01]  /*13c0*/  STL.128 [R1+0xa60], R8 ;  /* 0x000a600801007387 */ /* 0x0003e20000100c00 */
[----:B------:R-:W-:Y:S02]  /*13d0*/  HFMA2 R13, -RZ, RZ, 0, 0 ;  /* 0x00000000ff0d7431 */ /* 0x000fe400000001ff */
[----:B0-----:R-:W-:Y:S02]  /*13e0*/  HFMA2 R5, -RZ, RZ, 0, 0 ;  /* 0x00000000ff057431 */ /* 0x001fe400000001ff */
[----:B------:R-:W-:-:S02]  /*13f0*/  IMAD.MOV.U32 R4, RZ, RZ, 0x1 ;  /* 0x00000001ff047424 */ /* 0x000fc400078e00ff */
[----:B------:R-:W-:Y:S01]  /*1400*/  IMAD.MOV.U32 R6, RZ, RZ, RZ ;  /* 0x000000ffff067224 */ /* 0x000fe200078e00ff */
[----:B------:R0:W-:Y:S01]  /*1410*/  STL.128 [R1+0xc10], R16 ;  /* 0x000c101001007387 */ /* 0x0001e20000100c00 */
[----:B------:R-:W-:Y:S01]  /*1420*/  IMAD.MOV.U32 R12, RZ, RZ, 0x1 ;  /* 0x00000001ff0c7424 */ /* 0x000fe200078e00ff */
[----:B------:R-:W-:Y:S02]  /*1430*/  CS2R R14, SRZ ;  /* 0x00000000000e7805 */ /* 0x000fe4000001ff00 */
[----:B------:R-:W-:Y:S01]  /*1440*/  STL.128 [R1+0xad0], R4 ;  /* 0x000ad00401007387 */ /* 0x000fe20000100c00 */
[----:B-1----:R-:W-:Y:S02]  /*1450*/  IMAD.MOV.U32 R9, RZ, RZ, RZ ;  /* 0x000000ffff097224 */ /* 0x002fe400078e00ff */
[----:B------:R-:W-:Y:S01]  /*1460*/  IMAD.MOV.U32 R10, RZ, RZ, RZ ;  /* 0x000000ffff0a7224 */ /* 0x000fe200078e00ff */
[----:B------:R-:W-:Y:S04]  /*1470*/  STL.128 [R1+0xb20], R4 ;  /* 0x000b200401007387 */ /* 0x000fe80000100c00 */
[----:B------:R1:W-:Y:S01]  /*1480*/  STL.128 [R1+0xb80], R4 ;  /* 0x000b800401007387 */ /* 0x0003e20000100c00 */
[----:B0-----:R-:W-:-:S03]  /*1490*/  HFMA2 R16, -RZ, RZ, 0, 5.9604644775390625e-08 ;  /* 0x00000001ff107431 */ /* 0x001fc600000001ff */
[----:B------:R0:W-:Y:S04]  /*14a0*/  STL.128 [R1+0xaa0], R8 ;  /* 0x000aa00801007387 */ /* 0x0001e80000100c00 */
[----:B------:R-:W-:Y:S01]  /*14b0*/  STL.128 [R1+0xa90], R12 ;  /* 0x000a900c01007387 */ /* 0x000fe20000100c00 */
[----:B-1----:R-:W-:Y:S01]  /*14c0*/  IMAD.MOV.U32 R4, RZ, RZ, RZ ;  /* 0x000000ffff047224 */ /* 0x002fe200078e00ff */
[----:B------:R-:W-:Y:S01]  /*14d0*/  MOV R6, 0x1 ;  /* 0x0000000100067802 */ /* 0x000fe20000000f00 */
[----:B------:R-:W-:Y:S01]  /*14e0*/  IMAD.MOV.U32 R5, RZ, RZ, 0x1 ;  /* 0x00000001ff057424 */ /* 0x000fe200078e00ff */
[----:B------:R1:W-:Y:S01]  /*14f0*/  STL.128 [R1+0xae0], R12 ;  /* 0x000ae00c01007387 */ /* 0x0003e20000100c00 */
[----:B0-----:R-:W-:Y:S01]  /*1500*/  IMAD.MOV.U32 R8, RZ, RZ, RZ ;  /* 0x000000ffff087224 */ /* 0x001fe200078e00ff */
[----:B------:R-:W-:Y:S01]  /*1510*/  MOV R9, 0x1 ;  /* 0x0000000100097802 */ /* 0x000fe20000000f00 */
[----:B------:R-:W-:Y:S01]  /*1520*/  IMAD.MOV.U32 R10, RZ, RZ, 0x1 ;  /* 0x00000001ff0a7424 */ /* 0x000fe200078e00ff */
[----:B------:R0:W-:Y:S04]  /*1530*/  STL.128 [R1+0xc20], R4 ;  /* 0x000c200401007387 */ /* 0x0001e80000100c00 */
[----:B------:R3:W-:Y:S04]  /*1540*/  STL.128 [R1+0xc50], R16 ;  /* 0x000c501001007387 */ /* 0x0007e80000100c00 */
[----:B------:R3:W-:Y:S01]  /*1550*/  STL.128 [R1+0xb00], R8 ;  /* 0x000b000801007387 */ /* 0x0007e20000100c00 */
[----:B-1----:R-:W-:-:S02]  /*1560*/  IMAD.MOV.U32 R13, RZ, RZ, 0x1 ;  /* 0x00000001ff0d7424 */ /* 0x002fc400078e00ff */
[----:B------:R-:W-:Y:S02]  /*1570*/  IMAD.MOV.U32 R14, RZ, RZ, 0x1 ;  /* 0x00000001ff0e7424 */ /* 0x000fe400078e00ff */
[----:B0-----:R-:W-:Y:S01]  /*1580*/  IMAD.MOV.U32 R4, RZ, RZ, 0x1 ;  /* 0x00000001ff047424 */ /* 0x001fe200078e00ff */
[----:B---3--:R-:W-:Y:S01]  /*1590*/  MOV R17, RZ ;  /* 0x000000ff00117202 */ /* 0x008fe20000000f00 */
[----:B------:R-:W-:Y:S01]  /*15a0*/  IMAD.MOV.U32 R18, RZ, RZ, RZ ;  /* 0x000000ffff127224 */ /* 0x000fe200078e00ff */
[----:B------:R0:W-:Y:S01]  /*15b0*/  STL.128 [R1+0xb40], R12 ;  /* 0x000b400c01007387 */ /* 0x0001e20000100c00 */
[----:B------:R-:W-:Y:S01]  /*15c0*/  MOV R8, 0x1 ;  /* 0x0000000100087802 */ /* 0x000fe20000000f00 */
[----:B------:R-:W-:Y:S02]  /*15d0*/  IMAD.MOV.U32 R9, RZ, RZ, RZ ;  /* 0x000000ffff097224 */ /* 0x000fe400078e00ff */
[----:B------:R1:W-:Y:S01]  /*15e0*/  STL.128 [R1+0xc60], R4 ;  /* 0x000c600401007387 */ /* 0x0003e20000100c00 */
[----:B------:R-:W-:-:S03]  /*15f0*/  IMAD.MOV.U32 R10, RZ, RZ, RZ ;  /* 0x000000ffff0a7224 */ /* 0x000fc600078e00ff */
[----:B------:R-:W-:Y:S04]  /*1600*/  STL.128 [R1+0xc90], R16 ;  /* 0x000c901001007387 */ /* 0x000fe80000100c00 */
[----:B------:R3:W-:Y:S01]  /*1610*/  STL.128 [R1+0xce0], R16 ;  /* 0x000ce01001007387 */ /* 0x0007e20000100c00 */
[----:B0-----:R-:W-:Y:S02]  /*1620*/  HFMA2 R13, -RZ, RZ, 0, 0 ;  /* 0x00000000ff0d7431 */ /* 0x001fe400000001ff */
[----:B------:R-:W-:Y:S02]  /*1630*/  IMAD.MOV.U32 R14, RZ, RZ, RZ ;  /* 0x000000ffff0e7224 */ /* 0x000fe400078e00ff */
[----:B-1----:R-:W-:Y:S02]  /*1640*/  HFMA2 R6, -RZ, RZ, 0, 0 ;  /* 0x00000000ff067431 */ /* 0x002fe400000001ff */
[----:B------:R-:W-:Y:S01]  /*1650*/  IMAD.MOV.U32 R5, RZ, RZ, RZ ;  /* 0x000000ffff057224 */ /* 0x000fe200078e00ff */
[----:B------:R0:W-:Y:S01]  /*1660*/  STL.128 [R1+0xb50], R8 ;  /* 0x000b500801007387 */ /* 0x0001e20000100c00 */
[----:B---3--:R-:W-:-:S02]  /*1670*/  HFMA2 R18, -RZ, RZ, 0, 5.9604644775390625e-08 ;  /* 0x00000001ff127431 */ /* 0x008fc400000001ff */
[----:B------:R-:W-:Y:S01]  /*1680*/  IMAD.MOV.U32 R17, RZ, RZ, 0x1 ;  /* 0x00000001ff117424 */ /* 0x000fe200078e00ff */
[----:B------:R-:W-:Y:S04]  /*1690*/  STL.128 [R1+0xbc0], R12 ;  /* 0x000bc00c01007387 */ /* 0x000fe80000100c00 */
[----:B------:R-:W-:Y:S01]  /*16a0*/  STL.128 [R1+0xc30], R12 ;  /* 0x000c300c01007387 */ /* 0x000fe20000100c00 */
[----:B0-----:R-:W-:Y:S01]  /*16b0*/  IMAD.MOV.U32 R8, RZ, RZ, RZ ;  /* 0x000000ffff087224 */ /* 0x001fe200078e00ff */
[----:B------:R-:W-:Y:S02]  /*16c0*/  MOV R11, 0x1 ;  /* 0x00000001000b7802 */ /* 0x000fe40000000f00 */
[----:B------:R0:W-:Y:S04]  /*16d0*/  STL.128 [R1+0xc70], R12 ;  /* 0x000c700c01007387 */ /* 0x0001e80000100c00 */
[----:B------:R1:W-:Y:S04]  /*16e0*/  STL.128 [R1+0xca0], R4 ;  /* 0x000ca00401007387 */ /* 0x0003e80000100c00 */
[----:B------:R3:W-:Y:S04]  /*16f0*/  STL.128 [R1+0xc00], R8 ;  /* 0x000c000801007387 */ /* 0x0007e80000100c00 */
[----:B------:R3:W-:Y:S01]  /*1700*/  STL.128 [R1+0xd40], R16 ;  /* 0x000d401001007387 */ /* 0x0007e20000100c00 */
[----:B0-----:R-:W-:-:S02]  /*1710*/  IMAD.MOV.U32 R13, RZ, RZ, 0x1 ;  /* 0x00000001ff0d7424 */ /* 0x001fc400078e00ff */
[----:B------:R-:W-:Y:S02]  /*1720*/  IMAD.MOV.U32 R14, RZ, RZ, 0x1 ;  /* 0x00000001ff0e7424 */ /* 0x000fe400078e00ff */
[----:B-1----:R-:W-:Y:S02]  /*1730*/  HFMA2 R4, -RZ, RZ, 0, 0 ;  /* 0x00000000ff047431 */ /* 0x002fe400000001ff */
[----:B------:R-:W-:Y:S02]  /*1740*/  IMAD.MOV.U32 R5, RZ, RZ, 0x1 ;  /* 0x00000001ff057424 */ /* 0x000fe400078e00ff */
[----:B------:R-:W-:Y:S02]  /*1750*/  IMAD.MOV.U32 R6, RZ, RZ, 0x1 ;  /* 0x00000001ff067424 */ /* 0x000fe400078e00ff */
[----:B---3--:R-:W-:Y:S02]  /*1760*/  IMAD.MOV.U32 R9, RZ, RZ, 0x1 ;  /* 0x00000001ff097424 */ /* 0x008fe400078e00ff */
[----:B------:R-:W-:-:S02]  /*1770*/  IMAD.MOV.U32 R10, RZ, RZ, 0x1 ;  /* 0x00000001ff0a7424 */ /* 0x000fc400078e00ff */
[----:B------:R-:W-:Y:S02]  /*1780*/  IMAD.MOV.U32 R17, RZ, RZ, RZ ;  /* 0x000000ffff117224 */ /* 0x000fe400078e00ff */
[----:B------:R-:W-:Y:S01]  /*1790*/  IMAD.MOV.U32 R18, RZ, RZ, RZ ;  /* 0x000000ffff127224 */ /* 0x000fe200078e00ff */
[----:B------:R0:W-:Y:S04]  /*17a0*/  STL.128 [R1+0xcc0], R12 ;  /* 0x000cc00c01007387 */ /* 0x0001e80000100c00 */
[----:B------:R1:W-:Y:S04]  /*17b0*/  STL.128 [R1+0xc40], R8 ;  /* 0x000c400801007387 */ /* 0x0003e80000100c00 */
[----:B------:R3:W-:Y:S04]  /*17c0*/  STL.128 [R1+0xd00], R4 ;  /* 0x000d000401007387 */ /* 0x0007e80000100c00 */
[----:B------:R3:W-:Y:S01]  /*17d0*/  STL.128 [R1+0xdc0], R16 ;  /* 0x000dc01001007387 */ /* 0x0007e20000100c00 */
[----:B0-----:R-:W-:Y:S01]  /*17e0*/  MOV R13, RZ ;  /* 0x000000ff000d7202 */ /* 0x001fe20000000f00 */
[----:B------:R-:W-:-:S02]  /*17f0*/  IMAD.MOV.U32 R14, RZ, RZ, RZ ;  /* 0x000000ffff0e7224 */ /* 0x000fc400078e00ff */
[----:B-1----:R-:W-:Y:S02]  /*1800*/  IMAD.MOV.U32 R11, RZ, RZ, RZ ;  /* 0x000000ffff0b7224 */ /* 0x002fe400078e00ff */
[----:B---3--:R-:W-:Y:S01]  /*1810*/  IMAD.MOV.U32 R4, RZ, RZ, 0x1 ;  /* 0x00000001ff047424 */ /* 0x008fe200078e00ff */
[----:B------:R-:W-:Y:S01]  /*1820*/  MOV R6, RZ ;  /* 0x000000ff00067202 */ /* 0x000fe20000000f00 */
[----:B------:R-:W-:Y:S01]  /*1830*/  IMAD.MOV.U32 R5, RZ, RZ, RZ ;  /* 0x000000ffff057224 */ /* 0x000fe200078e00ff */
[----:B------:R-:W-:Y:S01]  /*1840*/  MOV R17, 0x1 ;  /* 0x0000000100117802 */ /* 0x000fe20000000f00 */
[----:B------:R-:W-:Y:S01]  /*1850*/  IMAD.MOV.U32 R18, RZ, RZ, 0x1 ;  /* 0x00000001ff127424 */ /* 0x000fe200078e00ff */
[----:B------:R-:W-:Y:S04]  /*1860*/  STL.128 [R1+0xd10], R12 ;  /* 0x000d100c01007387 */ /* 0x000fe80000100c00 */
[----:B------:R-:W-:Y:S04]  /*1870*/  STL.128 [R1+0xd60], R12 ;  /* 0x000d600c01007387 */ /* 0x000fe80000100c00 */
[----:B------:R-:W-:Y:S04]  /*1880*/  STL.128 [R1+0xe10], R12 ;  /* 0x000e100c01007387 */ /* 0x000fe80000100c00 */
[----:B------:R-:W-:Y:S01]  /*1890*/  STL.128 [R1+0xe60], R12 ;  /* 0x000e600c01007387 */ /* 0x000fe20000100c00 */
[----:B-----5:R-:W-:-:S03]  /*18a0*/  SHF.R.U32.HI R22, RZ, 0x17, R2 ;  /* 0x00000017ff167819 */ /* 0x020fc60000011602 */
[----:B------:R0:W-:Y:S04]  /*18b0*/  STL.128 [R1+0xc80], R8 ;  /* 0x000c800801007387 */ /* 0x0001e80000100c00 */
[----:B------:R1:W-:Y:S04]  /*18c0*/  STL.128 [R1+0xd50], R4 ;  /* 0x000d500401007387 */ /* 0x0003e80000100c00 */
[----:B------:R3:W-:Y:S01]  /*18d0*/  STL.128 [R1+0xe40], R16 ;  /* 0x000e401001007387 */ /* 0x0007e20000100c00 */
[----:B0-----:R-:W-:Y:S01]  /*18e0*/  MOV R8, 0x1 ;  /* 0x0000000100087802 */ /* 0x001fe20000000f00 */
[----:B------:R-:W-:-:S02]  /*18f0*/  IMAD.MOV.U32 R9, RZ, RZ, RZ ;  /* 0x000000ffff097224 */ /* 0x000fc400078e00ff */
[----:B------:R-:W-:Y:S02]  /*1900*/  IMAD.MOV.U32 R10, RZ, RZ, RZ ;  /* 0x000000ffff0a7224 */ /* 0x000fe400078e00ff */
[----:B-1----:R-:W-:Y:S02]  /*1910*/  HFMA2 R4, -RZ, RZ, 0, 0 ;  /* 0x00000000ff047431 */ /* 0x002fe400000001ff */
[----:B------:R-:W-:Y:S02]  /*1920*/  IMAD.MOV.U32 R5, RZ, RZ, 0x1 ;  /* 0x00000001ff057424 */ /* 0x000fe400078e00ff */
[----:B---3--:R-:W-:Y:S01]  /*1930*/  IMAD.MOV.U32 R17, RZ, RZ, RZ ;  /* 0x000000ffff117224 */ /* 0x008fe200078e00ff */
[----:B------:R-:W-:Y:S01]  /*1940*/  MOV R18, RZ ;  /* 0x000000ff00127202 */ /* 0x000fe20000000f00 */
[----:B------:R-:W-:Y:S01]  /*1950*/  IMAD.MOV.U32 R6, RZ, RZ, 0x1 ;  /* 0x00000001ff067424 */ /* 0x000fe200078e00ff */
[----:B------:R-:W-:Y:S04]  /*1960*/  STL.128 [R1+0xcd0], R8 ;  /* 0x000cd00801007387 */ /* 0x000fe80000100c00 */
[----:B------:R-:W-:Y:S04]  /*1970*/  STL.128 [R1+0xd20], R8 ;  /* 0x000d200801007387 */ /* 0x000fe80000100c00 */
[----:B------:R-:W-:Y:S04]  /*1980*/  STL.128 [R1+0xd80], R8 ;  /* 0x000d800801007387 */ /* 0x000fe80000100c00 */
[----:B------:R-:W-:Y:S01]  /*1990*/  STL.128 [R1+0xe20], R8 ;  /* 0x000e200801007387 */ /* 0x000fe20000100c00 */
[----:B--2---:R-:W-:-:S03]  /*19a0*/  SHF.R.U32.HI R13, RZ, 0x1a, R20 ;  /* 0x0000001aff0d7819 */ /* 0x004fc60000011614 */
[----:B------:R4:W-:Y:S01]  /*19b0*/  STL.128 [R1+0xe80], R8 ;  /* 0x000e800801007387 */ /* 0x0009e20000100c00 */
[----:B------:R-:W-:-:S03]  /*19c0*/  LOP3.LUT R32, R13, 0x38, RZ, 0xc0, !PT ;  /* 0x000000380d207812 */ /* 0x000fc600078ec0ff */
[----:B------:R0:W-:Y:S04]  /*19d0*/  STL.128 [R1+0xec0], R16 ;  /* 0x000ec01001007387 */ /* 0x0001e80000100c00 */
[----:B------:R1:W-:Y:S01]  /*19e0*/  STL.128 [R1+0xe00], R4 ;  /* 0x000e000401007387 */ /* 0x0003e20000100c00 */
[----:B------:R-:W-:Y:S02]  /*19f0*/  IADD3 R23, PT, PT, R1, 0x800, RZ ;  /* 0x0000080001177810 */ /* 0x000fe40007ffe0ff */
[----:B----4-:R-:W-:Y:S02]  /*1a00*/  LEA.HI R9, R21, R32, RZ, 0x3 ;  /* 0x0000002015097211 */ /* 0x010fe400078f18ff */
[----:B0-----:R-:W-:Y:S01]  /*1a10*/  LOP3.LUT R16, R22, 0x1c0, RZ, 0xc0, !PT ;  /* 0x000001c016107812 */ /* 0x001fe200078ec0ff */
[----:B-1----:R-:W-:-:S02]  /*1a20*/  HFMA2 R5, -RZ, RZ, 0, 0 ;  /* 0x00000000ff057431 */ /* 0x002fc400000001ff */
[----:B------:R-:W-:Y:S02]  /*1a30*/  IMAD.MOV.U32 R4, RZ, RZ, 0x1 ;  /* 0x00000001ff047424 */ /* 0x000fe400078e00ff */
[----:B------:R-:W-:Y:S02]  /*1a40*/  IMAD.MOV.U32 R6, RZ, RZ, RZ ;  /* 0x000000ffff067224 */ /* 0x000fe400078e00ff */
[----:B------:R-:W-:Y:S02]  /*1a50*/  IMAD.IADD R16, R16, 0x1, R9 ;  /* 0x0000000110107824 */ /* 0x000fe400078e0209 */
[----:B------:R-:W-:Y:S01]  /*1a60*/  IMAD.MOV.U32 R13, RZ, RZ, RZ ;  /* 0x000000ffff0d7224 */ /* 0x000fe200078e00ff */
[----:B------:R-:W-:Y:S02]  /*1a70*/  STL.128 [R1+0xe50], R4 ;  /* 0x000e500401007387 */ /* 0x000fe40000100c00 */
[----:B------:R-:W-:Y:S02]  /*1a80*/  LEA R31, R16, R23, 0x2 ;  /* 0x00000017101f7211 */ /* 0x000fe400078e10ff */
[----:B------:R0:W-:Y:S01]  /*1a90*/  STL.128 [R1+0xf00], R4 ;  /* 0x000f000401007387 */ /* 0x0001e20000100c00 */
[----:B------:R-:W-:-:S02]  /*1aa0*/  IMAD.MOV.U32 R8, RZ, RZ, RZ ;  /* 0x000000ffff087224 */ /* 0x000fc400078e00ff */
[----:B------:R-:W-:Y:S01]  /*1ab0*/  IMAD.MOV.U32 R9, RZ, RZ, RZ ;  /* 0x000000ffff097224 */ /* 0x000fe200078e00ff */
[----:B------:R-:W-:Y:S01]  /*1ac0*/  STL.128 [R1+0xf40], R12 ;  /* 0x000f400c01007387 */ /* 0x000fe20000100c00 */
[----:B------:R-:W-:-:S03]  /*1ad0*/  IMAD.MOV.U32 R11, RZ, RZ, 0x1 ;  /* 0x00000001ff0b7424 */ /* 0x000fc600078e00ff */
[----:B------:R-:W-:Y:S01]  /*1ae0*/  STL.128 [R1+0x800], RZ ;  /* 0x000800ff01007387 */ /* 0x000fe20000100c00 */
[----:B0-----:R-:W-:Y:S02]  /*1af0*/  HFMA2 R7, -RZ, RZ, 0, 5.9604644775390625e-08 ;  /* 0x00000001ff077431 */ /* 0x001fe400000001ff */
[----:B------:R-:W-:Y:S01]  /*1b00*/  IMAD.MOV.U32 R4, RZ, RZ, RZ ;  /* 0x000000ffff047224 */ /* 0x000fe200078e00ff */
[----:B------:R-:W-:Y:S04]  /*1b10*/  STL.128 [R1+0x9b0], RZ ;  /* 0x0009b0ff01007387 */ /* 0x000fe80000100c00 */
        /* <DEDUP_REMOVED lines=43> */
[----:B------:R-:W2:Y:S04]  /*1dd0*/  LDL R31, [R31] ;  /* 0x000000001f1f7983 */ /* 0x000ea80000100800 */
[----:B------:R0:W-:Y:S04]  /*1de0*/  STL.128 [R1+0x820], R4 ;  /* 0x0008200401007387 */ /* 0x0001e80000100c00 */
[----:B------:R1:W-:Y:S01]  /*1df0*/  STL.128 [R1+0x810], R8 ;  /* 0x0008100801007387 */ /* 0x0003e20000100c00 */
[----:B0-----:R-:W-:Y:S01]  /*1e00*/  IMAD.MOV.U32 R5, RZ, RZ, 0x1 ;  /* 0x00000001ff057424 */ /* 0x001fe200078e00ff */
[----:B------:R-:W-:Y:S01]  /*1e10*/  MOV R6, 0x1 ;  /* 0x0000000100067802 */ /* 0x000fe20000000f00 */
[----:B-1----:R-:W-:-:S02]  /*1e20*/  HFMA2 R9, -RZ, RZ, 0, 5.9604644775390625e-08 ;  /* 0x00000001ff097431 */ /* 0x002fc400000001ff */
[----:B------:R-:W-:Y:S02]  /*1e30*/  IMAD.MOV.U32 R10, RZ, RZ, 0x1 ;  /* 0x00000001ff0a7424 */ /* 0x000fe400078e00ff */
[----:B------:R0:W-:Y:S04]  /*1e40*/  STL.128 [R1+0x860], R4 ;  /* 0x0008600401007387 */ /* 0x0001e80000100c00 */
[----:B------:R1:W-:Y:S01]  /*1e50*/  STL.128 [R1+0x850], R8 ;  /* 0x0008500801007387 */ /* 0x0003e20000100c00 */
[----:B0-----:R-:W-:Y:S02]  /*1e60*/  IMAD.MOV.U32 R7, RZ, RZ, RZ ;  /* 0x000000ffff077224 */ /* 0x001fe400078e00ff */
[----:B-1----:R-:W-:-:S03]  /*1e70*/  HFMA2 R10, -RZ, RZ, 0, 0 ;  /* 0x00000000ff0a7431 */ /* 0x002fc600000001ff */
[----:B------:R0:W-:Y:S01]  /*1e80*/  STL.128 [R1+0x8a0], R4 ;  /* 0x0008a00401007387 */ /* 0x0001e20000100c00 */
[----:B------:R-:W-:Y:S02]  /*1e90*/  IMAD.MOV.U32 R9, RZ, RZ, RZ ;  /* 0x000000ffff097224 */ /* 0x000fe400078e00ff */
[----:B------:R-:W-:-:S03]  /*1ea0*/  IMAD.MOV.U32 R16, RZ, RZ, RZ ;  /* 0x000000ffff107224 */ /* 0x000fc600078e00ff */
[----:B------:R1:W-:Y:S01]  /*1eb0*/  STL.128 [R1+0x880], R8 ;  /* 0x0008800801007387 */ /* 0x0003e20000100c00 */
[----:B------:R-:W-:Y:S02]  /*1ec0*/  IMAD.MOV.U32 R19, RZ, RZ, 0x1 ;  /* 0x00000001ff137424 */ /* 0x000fe400078e00ff */
[----:B0-----:R-:W-:-:S05]  /*1ed0*/  IMAD.MOV.U32 R4, RZ, RZ, 0x1 ;  /* 0x00000001ff047424 */ /* 0x001fca00078e00ff */
[----:B------:R0:W-:Y:S01]  /*1ee0*/  STL.128 [R1+0x8e0], R4 ;  /* 0x0008e00401007387 */ /* 0x0001e20000100c00 */
[----:B-1----:R-:W-:Y:S02]  /*1ef0*/  IMAD.MOV.U32 R9, RZ, RZ, 0x1 ;  /* 0x00000001ff097424 */ /* 0x002fe400078e00ff */
[----:B------:R-:W-:Y:S01]  /*1f00*/  IMAD.MOV.U32 R10, RZ, RZ, 0x1 ;  /* 0x00000001ff0a7424 */ /* 0x000fe200078e00ff */
[----:B------:R-:W-:Y:S01]  /*1f10*/  MOV R14, 0x1 ;  /* 0x00000001000e7802 */ /* 0x000fe20000000f00 */
[----:B------:R-:W-:Y:S02]  /*1f20*/  IMAD.MOV.U32 R12, RZ, RZ, RZ ;  /* 0x000000ffff0c7224 */ /* 0x000fe400078e00ff */
[----:B------:R-:W-:Y:S01]  /*1f30*/  IMAD.MOV.U32 R13, RZ, RZ, 0x1 ;  /* 0x00000001ff0d7424 */ /* 0x000fe200078e00ff */
[----:B------:R1:W-:Y:S01]  /*1f40*/  STL.128 [R1+0x8c0], R8 ;  /* 0x0008c00801007387 */ /* 0x0003e20000100c00 */
[----:B0-----:R-:W-:-:S03]  /*1f50*/  IMAD.MOV.U32 R4, RZ, RZ, RZ ;  /* 0x000000ffff047224 */ /* 0x001fc600078e00ff */
[----:B------:R0:W-:Y:S04]  /*1f60*/  STL.128 [R1+0x840], R16 ;  /* 0x0008401001007387 */ /* 0x0001e80000100c00 */
[----:B------:R3:W-:Y:S01]  /*1f70*/  STL.128 [R1+0x920], R4 ;  /* 0x0009200401007387 */ /* 0x0007e20000100c00 */
[----:B-1----:R-:W-:Y:S02]  /*1f80*/  HFMA2 R10, -RZ, RZ, 0, 0 ;  /* 0x00000000ff0a7431 */ /* 0x002fe400000001ff */
[----:B------:R-:W-:Y:S01]  /*1f90*/  IMAD.MOV.U32 R9, RZ, RZ, RZ ;  /* 0x000000ffff097224 */ /* 0x000fe200078e00ff */
[----:B------:R1:W-:Y:S01]  /*1fa0*/  STL.128 [R1+0x830], R12 ;  /* 0x0008300c01007387 */ /* 0x0003e20000100c00 */
[----:B0-----:R-:W-:Y:S01]  /*1fb0*/  IMAD.MOV.U32 R17, RZ, RZ, 0x1 ;  /* 0x00000001ff117424 */ /* 0x001fe200078e00ff */
[----:B------:R-:W-:Y:S01]  /*1fc0*/  MOV R19, RZ ;  /* 0x000000ff00137202 */ /* 0x000fe20000000f00 */
[----:B---3--:R-:W-:-:S02]  /*1fd0*/  HFMA2 R4, -RZ, RZ, 0, 5.9604644775390625e-08 ;  /* 0x00000001ff047431 */ /* 0x008fc400000001ff */
[----:B------:R-:W-:Y:S01]  /*1fe0*/  IMAD.MOV.U32 R18, RZ, RZ, 0x1 ;  /* 0x00000001ff127424 */ /* 0x000fe200078e00ff */
[----:B------:R0:W-:Y:S01]  /*1ff0*/  STL.128 [R1+0x900], R8 ;  /* 0x0009000801007387 */ /* 0x0001e20000100c00 */
[----:B-1----:R-:W-:-:S03]  /*2000*/  IMAD.MOV.U32 R12, RZ, RZ, 0x1 ;  /* 0x00000001ff0c7424 */ /* 0x002fc600078e00ff */
[----:B------:R1:W-:Y:S04]  /*2010*/  STL.128 [R1+0x890], R16 ;  /* 0x0008901001007387 */ /* 0x0003e80000100c00 */
[----:B------:R3:W-:Y:S04]  /*2020*/  STL.128 [R1+0x960], R4 ;  /* 0x0009600401007387 */ /* 0x0007e80000100c00 */
[----:B------:R4:W-:Y:S01]  /*2030*/  STL.128 [R1+0x870], R12 ;  /* 0x0008700c01007387 */ /* 0x0009e20000100c00 */
[----:B0-----:R-:W-:Y:S01]  /*2040*/  MOV R9, 0x1 ;  /* 0x0000000100097802 */ /* 0x001fe20000000f00 */
[----:B------:R-:W-:Y:S01]  /*2050*/  IMAD.MOV.U32 R10, RZ, RZ, 0x1 ;  /* 0x00000001ff0a7424 */ /* 0x000fe200078e00ff */
[----:B-1----:R-:W-:Y:S01]  /*2060*/  MOV R16, 0x1 ;  /* 0x0000000100107802 */ /* 0x002fe20000000f00 */
[----:B---3--:R-:W-:-:S02]  /*2070*/  IMAD.MOV.U32 R5, RZ, RZ, RZ ;  /* 0x000000ffff057224 */ /* 0x008fc400078e00ff */
[----:B------:R-:W-:Y:S02]  /*2080*/  IMAD.MOV.U32 R6, RZ, RZ, RZ ;  /* 0x000000ffff067224 */ /* 0x000fe400078e00ff */
[----:B----4-:R-:W-:Y:S02]  /*2090*/  HFMA2 R14, -RZ, RZ, 0, 0 ;  /* 0x00000000ff0e7431 */ /* 0x010fe400000001ff */
[----:B------:R-:W-:Y:S01]  /*20a0*/  IMAD.MOV.U32 R13, RZ, RZ, RZ ;  /* 0x000000ffff0d7224 */ /* 0x000fe200078e00ff */
[----:B------:R0:W-:Y:S04]  /*20b0*/  STL.128 [R1+0x8d0], R16 ;  /* 0x0008d01001007387 */ /* 0x0001e80000100c00 */
[----:B------:R1:W-:Y:S04]  /*20c0*/  STL.128 [R1+0x9a0], R4 ;  /* 0x0009a00401007387 */ /* 0x0003e80000100c00 */
[----:B------:R3:W-:Y:S04]  /*20d0*/  STL.128 [R1+0x940], R8 ;  /* 0x0009400801007387 */ /* 0x0007e80000100c00 */
[----:B------:R-:W-:Y:S01]  /*20e0*/  STL.128 [R1+0x8b0], R12 ;  /* 0x0008b00c01007387 */ /* 0x000fe20000100c00 */
[----:B0-----:R-:W-:-:S02]  /*20f0*/  IMAD.MOV.U32 R16, RZ, RZ, RZ ;  /* 0x000000ffff107224 */ /* 0x001fc400078e00ff */
[----:B-1----:R-:W-:Y:S02]  /*2100*/  HFMA2 R7, -RZ, RZ, 0, 5.9604644775390625e-08 ;  /* 0x00000001ff077431 */ /* 0x002fe400000001ff */
[----:B------:R-:W-:Y:S02]  /*2110*/  IMAD.MOV.U32 R4, RZ, RZ, RZ ;  /* 0x000000ffff047224 */ /* 0x000fe400078e00ff */
[----:B---3--:R-:W-:Y:S01]  /*2120*/  IMAD.MOV.U32 R11, RZ, RZ, RZ ;  /* 0x000000ffff0b7224 */ /* 0x008fe200078e00ff */
[----:B------:R-:W-:Y:S04]  /*2130*/  STL.128 [R1+0x8f0], R12 ;  /* 0x0008f00c01007387 */ /* 0x000fe80000100c00 */
[----:B------:R-:W-:Y:S04]  /*2140*/  STL.128 [R1+0x930], R12 ;  /* 0x0009300c01007387 */ /* 0x000fe80000100c00 */
[----:B------:R0:W-:Y:S04]  /*2150*/  STL.128 [R1+0x970], R12 ;  /* 0x0009700c01007387 */ /* 0x0001e80000100c00 */
[----:B------:R1:W-:Y:S04]  /*2160*/  STL.128 [R1+0x910], R16 ;  /* 0x0009101001007387 */ /* 0x0003e80000100c00 */
[----:B------:R3:W-:Y:S04]  /*2170*/  STL.128 [R1+0x980], R8 ;  /* 0x0009800801007387 */ /* 0x0007e80000100c00 */
[----:B------:R4:W-:Y:S01]  /*2180*/  STL.128 [R1+0xa00], R4 ;  /* 0x000a000401007387 */ /* 0x0009e20000100c00 */
[----:B0-----:R-:W-:-:S02]  /*2190*/  HFMA2 R13, -RZ, RZ, 0, 5.9604644775390625e-08 ;  /* 0x00000001ff0d7431 */ /* 0x001fc400000001ff */
[----:B------:R-:W-:Y:S02]  /*21a0*/  IMAD.MOV.U32 R14, RZ, RZ, 0x1 ;  /* 0x00000001ff0e7424 */ /* 0x000fe400078e00ff */
[----:B-1----:R-:W-:Y:S02]  /*21b0*/  IMAD.MOV.U32 R16, RZ, RZ, 0x1 ;  /* 0x00000001ff107424 */ /* 0x002fe400078e00ff */
[----:B---3--:R-:W-:Y:S01]  /*21c0*/  IMAD.MOV.U32 R8, RZ, RZ, 0x1 ;  /* 0x00000001ff087424 */ /* 0x008fe200078e00ff */
[----:B------:R-:W-:Y:S01]  /*21d0*/  MOV R9, RZ ;  /* 0x000000ff00097202 */ /* 0x000fe20000000f00 */
[----:B------:R-:W-:Y:S02]  /*21e0*/  IMAD.MOV.U32 R10, RZ, RZ, RZ ;  /* 0x000000ffff0a7224 */ /* 0x000fe400078e00ff */
[----:B----4-:R-:W-:Y:S02]  /*21f0*/  HFMA2 R6, -RZ, RZ, 0, 5.9604644775390625e-08 ;  /* 0x00000001ff067431 */ /* 0x010fe400000001ff */
[----:B------:R-:W-:Y:S01]  /*2200*/  IMAD.MOV.U32 R5, RZ, RZ, 0x1 ;  /* 0x00000001ff057424 */ /* 0x000fe200078e00ff */
[----:B------:R0:W-:Y:S04]  /*2210*/  STL.128 [R1+0x950], R16 ;  /* 0x0009501001007387 */ /* 0x0001e80000100c00 */
[----:B------:R1:W-:Y:S04]  /*2220*/  STL.128 [R1+0x9c0], R12 ;  /* 0x0009c00c01007387 */ /* 0x0003e80000100c00 */
[----:B------:R3:W-:Y:S04]  /*2230*/  STL.128 [R1+0x9d0], R8 ;  /* 0x0009d00801007387 */ /* 0x0007e80000100c00 */
[----:B------:R4:W-:Y:S01]  /*2240*/  STL.128 [R1+0xa40], R4 ;  /* 0x000a400401007387 */ /* 0x0009e20000100c00 */
[----:B0-----:R-:W-:Y:S01]  /*2250*/  IMAD.MOV.U32 R17, RZ, RZ, RZ ;  /* 0x000000ffff117224 */ /* 0x001fe200078e00ff */
[----:B------:R-:W-:Y:S01]  /*2260*/  MOV R18, RZ ;  /* 0x000000ff00127202 */ /* 0x000fe20000000f00 */
[----:B-1----:R-:W-:-:S02]  /*2270*/  IMAD.MOV.U32 R12, RZ, RZ, RZ ;  /* 0x000000ffff0c7224 */ /* 0x002fc400078e00ff */
[----:B---3--:R-:W-:Y:S01]  /*2280*/  IMAD.MOV.U32 R8, RZ, RZ, RZ ;  /* 0x000000ffff087224 */ /* 0x008fe200078e00ff */
[----:B------:R-:W-:Y:S01]  /*2290*/  MOV R9, 0x1 ;  /* 0x0000000100097802 */ /* 0x000fe20000000f00 */
[----:B------:R-:W-:Y:S01]  /*22a0*/  IMAD.MOV.U32 R10, RZ, RZ, 0x1 ;  /* 0x00000001ff0a7424 */ /* 0x000fe200078e00ff */
[----:B----4-:R-:W-:Y:S01]  /*22b0*/  MOV R7, RZ ;  /* 0x000000ff00077202 */ /* 0x010fe20000000f00 */
[----:B------:R-:W-:Y:S04]  /*22c0*/  STL.128 [R1+0x990], R16 ;  /* 0x0009901001007387 */ /* 0x000fe80000100c00 */
[----:B------:R-:W-:Y:S04]  /*22d0*/  STL.128 [R1+0x9e0], R16 ;  /* 0x0009e01001007387 */ /* 0x000fe80000100c00 */
[----:B------:R0:W-:Y:S04]  /*22e0*/  STL.128 [R1+0xa10], R12 ;  /* 0x000a100c01007387 */ /* 0x0001e80000100c00 */
[----:B------:R1:W-:Y:S04]  /*22f0*/  STL.128 [R1+0xa20], R8 ;  /* 0x000a200801007387 */ /* 0x0003e80000100c00 */
[----:B------:R-:W-:Y:S04]  /*2300*/  STL.128 [R1+0xa30], R16 ;  /* 0x000a301001007387 */ /* 0x000fe80000100c00 */
[----:B------:R3:W-:Y:S01]  /*2310*/  STL.128 [R1+0xa70], R16 ;  /* 0x000a701001007387 */ /* 0x0007e20000100c00 */
[----:B0-----:R-:W-:-:S03]  /*2320*/  IMAD.MOV.U32 R12, RZ, RZ, 0x1 ;  /* 0x00000001ff0c7424 */ /* 0x001fc600078e00ff */
[----:B------:R0:W-:Y:S01]  /*2330*/  STL.128 [R1+0xa80], R4 ;  /* 0x000a800401007387 */ /* 0x0001e20000100c00 */
[----:B-1----:R-:W-:-:S03]  /*2340*/  IMAD.MOV.U32 R8, RZ, RZ, 0x1 ;  /* 0x00000001ff087424 */ /* 0x002fc600078e00ff */
[----:B------:R1:W-:Y:S01]  /*2350*/  STL.128 [R1+0xa50], R12 ;  /* 0x000a500c01007387 */ /* 0x0003e20000100c00 */
[----:B---3--:R-:W-:Y:S01]  /*2360*/  IMAD.MOV.U32 R17, RZ, RZ, 0x1 ;  /* 0x00000001ff117424 */ /* 0x008fe200078e00ff */
[----:B------:R-:W-:Y:S02]  /*2370*/  MOV R18, 0x1 ;  /* 0x0000000100127802 */ /* 0x000fe40000000f00 */
[----:B------:R3:W-:Y:S01]  /*2380*/  STL.128 [R1+0xa60], R8 ;  /* 0x000a600801007387 */ /* 0x0007e20000100c00 */
[----:B0-----:R-:W-:-:S03]  /*2390*/  HFMA2 R6, -RZ, RZ, 0, 0 ;  /* 0x00000000ff067431 */ /* 0x001fc600000001ff */
[----:B------:R0:W-:Y:S01]  /*23a0*/  STL.128 [R1+0xac0], R16 ;  /* 0x000ac01001007387 */ /* 0x0001e20000100c00 */
[----:B------:R-:W-:Y:S02]  /*23b0*/  IMAD.MOV.U32 R4, RZ, RZ, 0x1 ;  /* 0x00000001ff047424 */ /* 0x000fe400078e00ff */
[----:B------:R-:W-:Y:S02]  /*23c0*/  IMAD.MOV.U32 R5, RZ, RZ, RZ ;  /* 0x000000ffff057224 */ /* 0x000fe400078e00ff */
[----:B-1----:R-:W-:Y:S02]  /*23d0*/  IMAD.MOV.U32 R13, RZ, RZ, RZ ;  /* 0x000000ffff0d7224 */ /* 0x002fe400078e00ff */
[----:B------:R-:W-:Y:S01]  /*23e0*/  IMAD.MOV.U32 R14, RZ, RZ, RZ ;  /* 0x000000ffff0e7224 */ /* 0x000fe200078e00ff */
[----:B------:R-:W-:Y:S01]  /*23f0*/  STL.128 [R1+0xad0], R4 ;  /* 0x000ad00401007387 */ /* 0x000fe20000100c00 */
[----:B---3--:R-:W-:Y:S02]  /*2400*/  HFMA2 R9, -RZ, RZ, 0, 0 ;  /* 0x00000000ff097431 */ /* 0x008fe400000001ff */
[----:B------:R-:W-:-:S02]  /*2410*/  IMAD.MOV.U32 R10, RZ, RZ, RZ ;  /* 0x000000ffff0a7224 */ /* 0x000fc400078e00ff */
[----:B0-----:R-:W-:Y:S02]  /*2420*/  IMAD.MOV.U32 R17, RZ, RZ, RZ ;  /* 0x000000ffff117224 */ /* 0x001fe400078e00ff */
[----:B------:R-:W-:Y:S01]  /*2430*/  IMAD.MOV.U32 R18, RZ, RZ, RZ ;  /* 0x000000ffff127224 */ /* 0x000fe200078e00ff */
[----:B------:R-:W-:Y:S04]  /*2440*/  STL.128 [R1+0xb20], R4 ;  /* 0x000b200401007387 */ /* 0x000fe80000100c00 */
[----:B------:R0:W-:Y:S04]  /*2450*/  STL.128 [R1+0xb80], R4 ;  /* 0x000b800401007387 */ /* 0x0001e80000100c00 */
[----:B------:R-:W-:Y:S04]  /*2460*/  STL.128 [R1+0xa90], R12 ;  /* 0x000a900c01007387 */ /* 0x000fe80000100c00 */
[----:B------:R1:W-:Y:S04]  /*2470*/  STL.128 [R1+0xae0], R12 ;  /* 0x000ae00c01007387 */ /* 0x0003e80000100c00 */
[----:B------:R-:W-:Y:S04]  /*2480*/  STL.128 [R1+0xb10], R16 ;  /* 0x000b101001007387 */ /* 0x000fe80000100c00 */
[----:B------:R3:W-:Y:S01]  /*2490*/  STL.128 [R1+0xb60], R16 ;  /* 0x000b601001007387 */ /* 0x0007e20000100c00 */
[----:B0-----:R-:W-:-:S02]  /*24a0*/  HFMA2 R4, -RZ, RZ, 0, 0 ;  /* 0x00000000ff047431 */ /* 0x001fc400000001ff */
[----:B------:R-:W-:Y:S01]  /*24b0*/  IMAD.MOV.U32 R5, RZ, RZ, 0x1 ;  /* 0x00000001ff057424 */ /* 0x000fe200078e00ff */
[----:B------:R0:W-:Y:S01]  /*24c0*/  STL.128 [R1+0xaa0], R8 ;  /* 0x000aa00801007387 */ /* 0x0001e20000100c00 */
[----:B------:R-:W-:Y:S02]  /*24d0*/  IMAD.MOV.U32 R6, RZ, RZ, 0x1 ;  /* 0x00000001ff067424 */ /* 0x000fe400078e00ff */
[----:B-1----:R-:W-:Y:S02]  /*24e0*/  HFMA2 R13, -RZ, RZ, 0, 5.9604644775390625e-08 ;  /* 0x00000001ff0d7431 */ /* 0x002fe400000001ff */
[----:B------:R-:W-:Y:S01]  /*24f0*/  IMAD.MOV.U32 R14, RZ, RZ, 0x1 ;  /* 0x00000001ff0e7424 */ /* 0x000fe200078e00ff */
[----:B------:R1:W-:Y:S01]  /*2500*/  STL.128 [R1+0xc20], R4 ;  /* 0x000c200401007387 */ /* 0x0003e20000100c00 */
[----:B---3--:R-:W-:Y:S01]  /*2510*/  MOV R16, RZ ;  /* 0x000000ff00107202 */ /* 0x008fe20000000f00 */
[----:B------:R-:W-:Y:S02]  /*2520*/  IMAD.MOV.U32 R17, RZ, RZ, 0x1 ;  /* 0x00000001ff117424 */ /* 0x000fe400078e00ff */
[----:B------:R-:W-:Y:S01]  /*2530*/  IMAD.MOV.U32 R18, RZ, RZ, 0x1 ;  /* 0x00000001ff127424 */ /* 0x000fe200078e00ff */
[----:B0-----:R-:W-:Y:S01]  /*2540*/  MOV R10, 0x1 ;  /* 0x00000001000a7802 */ /* 0x001fe20000000f00 */
[----:B------:R-:W-:-:S02]  /*2550*/  IMAD.MOV.U32 R8, RZ, RZ, RZ ;  /* 0x000000ffff087224 */ /* 0x000fc400078e00ff */
[----:B------:R-:W-:Y:S01]  /*2560*/  IMAD.MOV.U32 R9, RZ, RZ, 0x1 ;  /* 0x00000001ff097424 */ /* 0x000fe200078e00ff */
[----:B------:R0:W-:Y:S01]  /*2570*/  STL.128 [R1+0xc10], R16 ;  /* 0x000c101001007387 */ /* 0x0001e20000100c00 */
[----:B-1----:R-:W-:-:S03]  /*2580*/  HFMA2 R4, -RZ, RZ, 0, 5.9604644775390625e-08 ;  /* 0x00000001ff047431 */ /* 0x002fc600000001ff */
[----:B------:R1:W-:Y:S04]  /*2590*/  STL.128 [R1+0xb00], R8 ;  /* 0x000b000801007387 */ /* 0x0003e80000100c00 */
[----:B------:R3:W-:Y:S01]  /*25a0*/  STL.128 [R1+0xb40], R12 ;  /* 0x000b400c01007387 */ /* 0x0007e20000100c00 */
[----:B0-----:R-:W-:Y:S02]  /*25b0*/  IMAD.MOV.U32 R16, RZ, RZ, 0x1 ;  /* 0x00000001ff107424 */ /* 0x001fe400078e00ff */
[----:B-1----:R-:W-:Y:S01]  /*25c0*/  IMAD.MOV.U32 R8, RZ, RZ, 0x1 ;  /* 0x00000001ff087424 */ /* 0x002fe200078e00ff */
[----:B------:R-:W-:Y:S01]  /*25d0*/  MOV R9, RZ ;  /* 0x000000ff00097202 */ /* 0x000fe20000000f00 */
[----:B------:R-:W-:Y:S02]  /*25e0*/  IMAD.MOV.U32 R10, RZ, RZ, RZ ;  /* 0x000000ffff0a7224 */ /* 0x000fe400078e00ff */
[----:B---3--:R-:W-:-:S02]  /*25f0*/  HFMA2 R14, -RZ, RZ, 0, 0 ;  /* 0x00000000ff0e7431 */ /* 0x008fc400000001ff */
[----:B------:R-:W-:Y:S01]  /*2600*/  IMAD.MOV.U32 R13, RZ, RZ, RZ ;  /* 0x000000ffff0d7224 */ /* 0x000fe200078e00ff */
[----:B------:R0:W-:Y:S04]  /*2610*/  STL.128 [R1+0xc50], R16 ;  /* 0x000c501001007387 */ /* 0x0001e80000100c00 */
[----:B------:R1:W-:Y:S04]  /*2620*/  STL.128 [R1+0xb50], R8 ;  /* 0x000b500801007387 */ /* 0x0003e80000100c00 */
[----:B------:R3:W-:Y:S04]  /*2630*/  STL.128 [R1+0xc60], R4 ;  /* 0x000c600401007387 */ /* 0x0007e80000100c00 */
[----:B------:R-:W-:Y:S01]  /*2640*/  STL.128 [R1+0xbc0], R12 ;  /* 0x000bc00c01007387 */ /* 0x000fe20000100c00 */
[----:B0-----:R-:W-:Y:S01]  /*2650*/  IMAD.MOV.U32 R17, RZ, RZ, RZ ;  /* 0x000000ffff117224 */ /* 0x001fe200078e00ff */
[----:B------:R-:W-:-:S02]  /*2660*/  MOV R18, RZ ;  /* 0x000000ff00127202 */ /* 0x000fc40000000f00 */
[----:B------:R-:W-:Y:S01]  /*2670*/  STL.128 [R1+0xc30], R12 ;  /* 0x000c300c01007387 */ /* 0x000fe20000100c00 */
[----:B-1----:R-:W-:Y:S02]  /*2680*/  IMAD.MOV.U32 R8, RZ, RZ, RZ ;  /* 0x000000ffff087224 */ /* 0x002fe400078e00ff */
[----:B------:R-:W-:Y:S01]  /*2690*/  IMAD.MOV.U32 R11, RZ, RZ, 0x1 ;  /* 0x00000001ff0b7424 */ /* 0x000fe200078e00ff */
[----:B------:R0:W-:Y:S01]  /*26a0*/  STL.128 [R1+0xc70], R12 ;  /* 0x000c700c01007387 */ /* 0x0001e20000100c00 */
[----:B---3--:R-:W-:Y:S02]  /*26b0*/  IMAD.MOV.U32 R5, RZ, RZ, RZ ;  /* 0x000000ffff057224 */ /* 0x008fe400078e00ff */
[----:B------:R-:W-:Y:S01]  /*26c0*/  IMAD.MOV.U32 R6, RZ, RZ, RZ ;  /* 0x000000ffff067224 */ /* 0x000fe200078e00ff */
[----:B------:R-:W-:Y:S04]  /*26d0*/  STL.128 [R1+0xc90], R16 ;  /* 0x000c901001007387 */ /* 0x000fe80000100c00 */
[----:B------:R1:W-:Y:S04]  /*26e0*/  STL.128 [R1+0xce0], R16 ;  /* 0x000ce01001007387 */ /* 0x0003e80000100c00 */
[----:B------:R3:W-:Y:S01]  /*26f0*/  STL.128 [R1+0xc00], R8 ;  /* 0x000c000801007387 */ /* 0x0007e20000100c00 */
[----:B0-----:R-:W-:-:S02]  /*2700*/  HFMA2 R13, -RZ, RZ, 0, 5.9604644775390625e-08 ;  /* 0x00000001ff0d7431 */ /* 0x001fc400000001ff */
[----:B------:R-:W-:Y:S01]  /*2710*/  IMAD.MOV.U32 R14, RZ, RZ, 0x1 ;  /* 0x00000001ff0e7424 */ /* 0x000fe200078e00ff */
[----:B------:R0:W-:Y:S01]  /*2720*/  STL.128 [R1+0xca0], R4 ;  /* 0x000ca00401007387 */ /* 0x0001e20000100c00 */
[----:B-1----:R-:W-:Y:S02]  /*2730*/  IMAD.MOV.U32 R17, RZ, RZ, 0x1 ;  /* 0x00000001ff117424 */ /* 0x002fe400078e00ff */
[----:B------:R-:W-:Y:S01]  /*2740*/  IMAD.MOV.U32 R18, RZ, RZ, 0x1 ;  /* 0x00000001ff127424 */ /* 0x000fe200078e00ff */
[----:B---3--:R-:W-:Y:S01]  /*2750*/  MOV R9, 0x1 ;  /* 0x0000000100097802 */ /* 0x008fe20000000f00 */
[----:B------:R-:W-:Y:S01]  /*2760*/  IMAD.MOV.U32 R10, RZ, RZ, 0x1 ;  /* 0x00000001ff0a7424 */ /* 0x000fe200078e00ff */
[----:B------:R1:W-:Y:S01]  /*2770*/  STL.128 [R1+0xcc0], R12 ;  /* 0x000cc00c01007387 */ /* 0x0003e20000100c00 */
[----:B0-----:R-:W-:Y:S02]  /*2780*/  HFMA2 R5, -RZ, RZ, 0, 5.9604644775390625e-08 ;  /* 0x00000001ff057431 */ /* 0x001fe400000001ff */
[----:B------:R-:W-:Y:S01]  /*2790*/  IMAD.MOV.U32 R4, RZ, RZ, RZ ;  /* 0x000000ffff047224 */ /* 0x000fe200078e00ff */
[----:B------:R0:W-:Y:S01]  /*27a0*/  STL.128 [R1+0xd40], R16 ;  /* 0x000d401001007387 */ /* 0x0001e20000100c00 */
[----:B------:R-:W-:-:S03]  /*27b0*/  IMAD.MOV.U32 R6, RZ, RZ, 0x1 ;  /* 0x00000001ff067424 */ /* 0x000fc600078e00ff */
[----:B------:R3:W-:Y:S01]  /*27c0*/  STL.128 [R1+0xc40], R8 ;  /* 0x000c400801007387 */ /* 0x0007e20000100c00 */
[----:B-1----:R-:W-:Y:S01]  /*27d0*/  IMAD.MOV.U32 R13, RZ, RZ, RZ ;  /* 0x000000ffff0d7224 */ /* 0x002fe200078e00ff */
[----:B------:R-:W-:Y:S02]  /*27e0*/  MOV R14, RZ ;  /* 0x000000ff000e7202 */ /* 0x000fe40000000f00 */
[----:B------:R1:W-:Y:S01]  /*27f0*/  STL.128 [R1+0xd00], R4 ;  /* 0x000d000401007387 */ /* 0x0003e20000100c00 */
[----:B0-----:R-:W-:Y:S01]  /*2800*/  MOV R17, RZ ;  /* 0x000000ff00117202 */ /* 0x001fe20000000f00 */
[----:B------:R-:W-:Y:S02]  /*2810*/  IMAD.MOV.U32 R18, RZ, RZ, RZ ;  /* 0x000000ffff127224 */ /* 0x000fe400078e00ff */
[----:B---3--:R-:W-:Y:S01]  /*2820*/  IMAD.MOV.U32 R11, RZ, RZ, RZ ;  /* 0x000000ffff0b7224 */ /* 0x008fe200078e00ff */
[----:B------:R-:W-:Y:S04]  /*2830*/  STL.128 [R1+0xd10], R12 ;  /* 0x000d100c01007387 */ /* 0x000fe80000100c00 */
[----:B------:R-:W-:Y:S01]  /*2840*/  STL.128 [R1+0xd60], R12 ;  /* 0x000d600c01007387 */ /* 0x000fe20000100c00 */
[----:B-1----:R-:W-:-:S03]  /*2850*/  HFMA2 R4, -RZ, RZ, 0, 5.9604644775390625e-08 ;  /* 0x00000001ff047431 */ /* 0x002fc600000001ff */
[----:B------:R0:W-:Y:S01]  /*2860*/  STL.128 [R1+0xdc0], R16 ;  /* 0x000dc01001007387 */ /* 0x0001e20000100c00 */
[----:B------:R-:W-:-:S03]  /*2870*/  IMAD.MOV.U32 R5, RZ, RZ, RZ ;  /* 0x000000ffff057224 */ /* 0x000fc600078e00ff */
[----:B------:R-:W-:Y:S01]  /*2880*/  STL.128 [R1+0xe10], R12 ;  /* 0x000e100c01007387 */ /* 0x000fe20000100c00 */
[----:B------:R-:W-:-:S03]  /*2890*/  IMAD.MOV.U32 R6, RZ, RZ, RZ ;  /* 0x000000ffff067224 */ /* 0x000fc600078e00ff */
[----:B------:R1:W-:Y:S04]  /*28a0*/  STL.128 [R1+0xe60], R12 ;  /* 0x000e600c01007387 */ /* 0x0003e80000100c00 */
[----:B------:R3:W-:Y:S01]  /*28b0*/  STL.128 [R1+0xc80], R8 ;  /* 0x000c800801007387 */ /* 0x0007e20000100c00 */
[----:B0-----:R-:W-:Y:S01]  /*28c0*/  IMAD.MOV.U32 R17, RZ, RZ, 0x1 ;  /* 0x00000001ff117424 */ /* 0x001fe200078e00ff */
[----:B------:R-:W-:Y:S02]  /*28d0*/  MOV R18, 0x1 ;  /* 0x0000000100127802 */ /* 0x000fe40000000f00 */
[----:B------:R0:W-:Y:S01]  /*28e0*/  STL.128 [R1+0xd50], R4 ;  /* 0x000d500401007387 */ /* 0x0001e20000100c00 */
[----:B-1----:R-:W-:-:S03]  /*28f0*/  SHF.R.U32.HI R12, RZ, 0x19, R20 ;  /* 0x00000019ff0c7819 */ /* 0x002fc60000011614 */
[----:B------:R1:W-:Y:S01]  /*2900*/  STL.128 [R1+0xe40], R16 ;  /* 0x000e401001007387 */ /* 0x0003e20000100c00 */
[----:B------:R-:W-:Y:S01]  /*2910*/  SHF.R.U32.HI R13, RZ, 0x1c, R21 ;  /* 0x0000001cff0d7819 */ /* 0x000fe20000011615 */
[----:B---3--:R-:W-:Y:S01]  /*2920*/  IMAD.MOV.U32 R8, RZ, RZ, 0x1 ;  /* 0x00000001ff087424 */ /* 0x008fe200078e00ff */
[----:B------:R-:W-:Y:S01]  /*2930*/  MOV R9, RZ ;  /* 0x000000ff00097202 */ /* 0x000fe20000000f00 */
[----:B------:R-:W-:Y:S01]  /*2940*/  IMAD.MOV.U32 R10, RZ, RZ, RZ ;  /* 0x000000ffff0a7224 */ /* 0x000fe200078e00ff */
[----:B------:R-:W-:Y:S01]  /*2950*/  LOP3.LUT R12, R12, 0x38, RZ, 0xc0, !PT ;  /* 0x000000380c0c7812 */ /* 0x000fe200078ec0ff */
[----:B0-----:R-:W-:-:S03]  /*2960*/  HFMA2 R5, -RZ, RZ, 0, 5.9604644775390625e-08 ;  /* 0x00000001ff057431 */ /* 0x001fc600000001ff */
[----:B------:R-:W-:Y:S01]  /*2970*/  STL.128 [R1+0xcd0], R8 ;  /* 0x000cd00801007387 */ /* 0x000fe20000100c00 */
[----:B------:R-:W-:Y:S01]  /*2980*/  LOP3.LUT R33, R12, 0x7, R13, 0xf8, !PT ;  /* 0x000000070c217812 */ /* 0x000fe200078ef80d */
[----:B------:R-:W-:Y:S02]  /*2990*/  IMAD.MOV.U32 R4, RZ, RZ, RZ ;  /* 0x000000ffff047224 */ /* 0x000fe400078e00ff */
[----:B------:R-:W-:Y:S01]  /*29a0*/  STL.128 [R1+0xd20], R8 ;  /* 0x000d200801007387 */ /* 0x000fe20000100c00 */
[----:B-1----:R-:W-:Y:S02]  /*29b0*/  IMAD.MOV.U32 R17, RZ, RZ, RZ ;  /* 0x000000ffff117224 */ /* 0x002fe400078e00ff */
[----:B------:R-:W-:Y:S01]  /*29c0*/  IMAD.MOV.U32 R18, RZ, RZ, RZ ;  /* 0x000000ffff127224 */ /* 0x000fe200078e00ff */
[----:B------:R-:W-:Y:S01]  /*29d0*/  STL.128 [R1+0xd80], R8 ;  /* 0x000d800801007387 */ /* 0x000fe20000100c00 */
[----:B------:R-:W-:-:S03]  /*29e0*/  IMAD.MOV.U32 R6, RZ, RZ, 0x1 ;  /* 0x00000001ff067424 */ /* 0x000fc600078e00ff */
[----:B------:R-:W-:Y:S04]  /*29f0*/  STL.128 [R1+0xe20], R8 ;  /* 0x000e200801007387 */ /* 0x000fe80000100c00 */
[----:B------:R0:W-:Y:S04]  /*2a00*/  STL.128 [R1+0xe80], R8 ;  /* 0x000e800801007387 */ /* 0x0001e80000100c00 */
[----:B------:R1:W-:Y:S01]  /*2a10*/  STL.128 [R1+0xec0], R16 ;  /* 0x000ec01001007387 */ /* 0x0003e20000100c00 */
[----:B------:R-:W-:-:S03]  /*2a20*/  MOV R12, 0x1 ;  /* 0x00000001000c7802 */ /* 0x000fc60000000f00 */
[----:B------:R3:W-:Y:S01]  /*2a30*/  STL.128 [R1+0xe00], R4 ;  /* 0x000e000401007387 */ /* 0x0007e20000100c00 */
[----:B0-----:R-:W-:-:S04]  /*2a40*/  SHF.R.U32.HI R8, RZ, 0x16, R2 ;  /* 0x00000016ff087819 */ /* 0x001fc80000011602 */
[----:B-1----:R-:W-:Y:S01]  /*2a50*/  LOP3.LUT R16, R33, 0x1c0, R8, 0xf8, !PT ;  /* 0x000001c021107812 */ /* 0x002fe200078ef808 */
[----:B------:R-:W-:Y:S02]  /*2a60*/  IMAD.MOV.U32 R13, RZ, RZ, RZ ;  /* 0x000000ffff0d7224 */ /* 0x000fe400078e00ff */
[----:B------:R-:W-:Y:S02]  /*2a70*/  HFMA2 R11, -RZ, RZ, 0, 5.9604644775390625e-08 ;  /* 0x00000001ff0b7431 */ /* 0x000fe400000001ff */
[----:B---3--:R-:W-:Y:S02]  /*2a80*/  HFMA2 R6, -RZ, RZ, 0, 0 ;  /* 0x00000000ff067431 */ /* 0x008fe400000001ff */
[----:B------:R-:W-:Y:S02]  /*2a90*/  IMAD.MOV.U32 R4, RZ, RZ, 0x1 ;  /* 0x00000001ff047424 */ /* 0x000fe400078e00ff */
[----:B------:R-:W-:Y:S02]  /*2aa0*/  IMAD.MOV.U32 R5, RZ, RZ, RZ ;  /* 0x000000ffff057224 */ /* 0x000fe400078e00ff */
[----:B------:R-:W-:-:S02]  /*2ab0*/  IMAD R36, R16, 0x4, R23 ;  /* 0x0000000410247824 */ /* 0x000fc400078e0217 */
[----:B------:R-:W-:Y:S01]  /*2ac0*/  IMAD.MOV.U32 R8, RZ, RZ, RZ ;  /* 0x000000ffff087224 */ /* 0x000fe200078e00ff */
[----:B------:R-:W-:Y:S04]  /*2ad0*/  STL.128 [R1+0xe50], R4 ;  /* 0x000e500401007387 */ /* 0x000fe80000100c00 */
[----:B------:R0:W-:Y:S04]  /*2ae0*/  STL.128 [R1+0xf00], R4 ;  /* 0x000f000401007387 */ /* 0x0001e80000100c00 */
[----:B------:R-:W-:Y:S04]  /*2af0*/  STL.128 [R1+0xf40], R12 ;  /* 0x000f400c01007387 */ /* 0x000fe80000100c00 */
        /* <DEDUP_REMOVED lines=46> */
[----:B------:R1:W-:Y:S01]  /*2de0*/  STL.128 [R1+0x810], R8 ;  /* 0x0008100801007387 */ /* 0x0003e20000100c00 */
[----:B------:R-:W-:-:S02]  /*2df0*/  IMAD.MOV.U32 R16, RZ, RZ, RZ ;  /* 0x000000ffff107224 */ /* 0x000fc400078e00ff */
[----:B------:R-:W-:Y:S01]  /*2e00*/  IMAD.MOV.U32 R19, RZ, RZ, 0x1 ;  /* 0x00000001ff137424 */ /* 0x000fe200078e00ff */
[----:B0-----:R-:W-:Y:S02]  /*2e10*/  MOV R7, 0x1 ;  /* 0x0000000100077802 */ /* 0x001fe40000000f00 */
[----:B-1----:R-:W-:Y:S01]  /*2e20*/  MOV R9, 0x1 ;  /* 0x0000000100097802 */ /* 0x002fe20000000f00 */
[----:B------:R-:W-:-:S05]  /*2e30*/  IMAD.MOV.U32 R10, RZ, RZ, 0x1 ;  /* 0x00000001ff0a7424 */ /* 0x000fca00078e00ff */
[----:B------:R0:W-:Y:S01]  /*2e40*/  STL.128 [R1+0x850], R8 ;  /* 0x0008500801007387 */ /* 0x0001e20000100c00 */
[----:B------:R-:W-:-:S03]  /*2e50*/  IMAD.MOV.U32 R4, RZ, RZ, RZ ;  /* 0x000000ffff047224 */ /* 0x000fc600078e00ff */
[----:B------:R1:W-:Y:S01]  /*2e60*/  STL.128 [R1+0x840], R16 ;  /* 0x0008401001007387 */ /* 0x0003e20000100c00 */
[----:B0-----:R-:W-:Y:S01]  /*2e70*/  IMAD.MOV.U32 R9, RZ, RZ, RZ ;  /* 0x000000ffff097224 */ /* 0x001fe200078e00ff */
[----:B------:R-:W-:-:S05]  /*2e80*/  MOV R10, RZ ;  /* 0x000000ff000a7202 */ /* 0x000fca0000000f00 */
[----:B------:R0:W-:Y:S01]  /*2e90*/  STL.128 [R1+0x880], R8 ;  /* 0x0008800801007387 */ /* 0x0001e20000100c00 */
[----:B-1----:R-:W-:Y:S02]  /*2ea0*/  HFMA2 R19, -RZ, RZ, 0, 0 ;  /* 0x00000000ff137431 */ /* 0x002fe400000001ff */
[----:B------:R-:W-:Y:S02]  /*2eb0*/  IMAD.MOV.U32 R17, RZ, RZ, 0x1 ;  /* 0x00000001ff117424 */ /* 0x000fe400078e00ff */
[----:B------:R-:W-:Y:S01]  /*2ec0*/  IMAD.MOV.U32 R18, RZ, RZ, 0x1 ;  /* 0x00000001ff127424 */ /* 0x000fe200078e00ff */
[----:B------:R1:W-:Y:S01]  /*2ed0*/  STL.128 [R1+0x820], R4 ;  /* 0x0008200401007387 */ /* 0x0003e20000100c00 */
[----:B0-----:R-:W-:Y:S02]  /*2ee0*/  IMAD.MOV.U32 R9, RZ, RZ, 0x1 ;  /* 0x00000001ff097424 */ /* 0x001fe400078e00ff */
[----:B------:R-:W-:Y:S02]  /*2ef0*/  IMAD.MOV.U32 R10, RZ, RZ, 0x1 ;  /* 0x00000001ff0a7424 */ /* 0x000fe400078e00ff */
[----:B-1----:R-:W-:-:S03]  /*2f00*/  HFMA2 R6, -RZ, RZ, 0, 5.9604644775390625e-08 ;  /* 0x00000001ff067431 */ /* 0x002fc600000001ff */
[----:B------:R0:W-:Y:S01]  /*2f10*/  STL.128 [R1+0x8c0], R8 ;  /* 0x0008c00801007387 */ /* 0x0001e20000100c00 */
[----:B------:R-:W-:-:S03]  /*2f20*/  IMAD.MOV.U32 R5, RZ, RZ, 0x1 ;  /* 0x00000001ff057424 */ /* 0x000fc600078e00ff */
[----:B------:R1:W-:Y:S04]  /*2f30*/  STL.128 [R1+0x890], R16 ;  /* 0x0008901001007387 */ /* 0x0003e80000100c00 */
[----:B------:R3:W-:Y:S01]  /*2f40*/  STL.128 [R1+0x860], R4 ;  /* 0x0008600401007387 */ /* 0x0007e20000100c00 */
[----:B0-----:R-:W-:Y:S01]  /*2f50*/  IMAD.MOV.U32 R9, RZ, RZ, RZ ;  /* 0x000000ffff097224 */ /* 0x001fe200078e00ff */
[----:B------:R-:W-:Y:S01]  /*2f60*/  MOV R10, RZ ;  /* 0x000000ff000a7202 */ /* 0x000fe20000000f00 */
[----:B-1----:R-:W-:-:S04]  /*2f70*/  HFMA2 R16, -RZ, RZ, 0, 5.9604644775390625e-08 ;  /* 0x00000001ff107431 */ /* 0x002fc800000001ff */
[----:B------:R0:W-:Y:S01]  /*2f80*/  STL.128 [R1+0x900], R8 ;  /* 0x0009000801007387 */ /* 0x0001e20000100c00 */
[----:B---3--:R-:W-:-:S03]  /*2f90*/  IMAD.MOV.U32 R7, RZ, RZ, RZ ;  /* 0x000000ffff077224 */ /* 0x008fc600078e00ff */
[----:B------:R1:W-:Y:S01]  /*2fa0*/  STL.128 [R1+0x8d0], R16 ;  /* 0x0008d01001007387 */ /* 0x0003e20000100c00 */
[----:B------:R-:W-:-:S03]  /*2fb0*/  HFMA2 R14, -RZ, RZ, 0, 5.9604644775390625e-08 ;  /* 0x00000001ff0e7431 */ /* 0x000fc600000001ff */
[----:B------:R3:W-:Y:S01]  /*2fc0*/  STL.128 [R1+0x8a0], R4 ;  /* 0x0008a00401007387 */ /* 0x0007e20000100c00 */
[----:B0-----:R-:W-:Y:S02]  /*2fd0*/  HFMA2 R9, -RZ, RZ, 0, 5.9604644775390625e-08 ;  /* 0x00000001ff097431 */ /* 0x001fe400000001ff */
[----:B------:R-:W-:Y:S02]  /*2fe0*/  IMAD.MOV.U32 R10, RZ, RZ, 0x1 ;  /* 0x00000001ff0a7424 */ /* 0x000fe400078e00ff */
[----:B-1----:R-:W-:-:S03]  /*2ff0*/  IMAD.MOV.U32 R16, RZ, RZ, RZ ;  /* 0x000000ffff107224 */ /* 0x002fc600078e00ff */
[----:B------:R0:W-:Y:S01]  /*3000*/  STL.128 [R1+0x940], R8 ;  /* 0x0009400801007387 */ /* 0x0001e20000100c00 */
[----:B---3--:R-:W-:Y:S02]  /*3010*/  IMAD.MOV.U32 R4, RZ, RZ, 0x1 ;  /* 0x00000001ff047424 */ /* 0x008fe400078e00ff */
[----:B------:R-:W-:Y:S01]  /*3020*/  IMAD.MOV.U32 R12, RZ, RZ, RZ ;  /* 0x000000ffff0c7224 */ /* 0x000fe200078e00ff */
[----:B------:R1:W-:Y:S01]  /*3030*/  STL.128 [R1+0x910], R16 ;  /* 0x0009101001007387 */ /* 0x0003e20000100c00 */
[----:B------:R-:W-:-:S03]  /*3040*/  IMAD.MOV.U32 R13, RZ, RZ, 0x1 ;  /* 0x00000001ff0d7424 */ /* 0x000fc600078e00ff */
[----:B------:R3:W-:Y:S01]  /*3050*/  STL.128 [R1+0x8e0], R4 ;  /* 0x0008e00401007387 */ /* 0x0007e20000100c00 */
[----:B0-----:R-:W-:-:S03]  /*3060*/  IMAD.MOV.U32 R11, RZ, RZ, RZ ;  /* 0x000000ffff0b7224 */ /* 0x001fc600078e00ff */
[----:B------:R0:W-:Y:S01]  /*3070*/  STL.128 [R1+0x830], R12 ;  /* 0x0008300c01007387 */ /* 0x0001e20000100c00 */
[----:B-1----:R-:W-:-:S03]  /*3080*/  IMAD.MOV.U32 R16, RZ, RZ, 0x1 ;  /* 0x00000001ff107424 */ /* 0x002fc600078e00ff */
[----:B------:R1:W-:Y:S01]  /*3090*/  STL.128 [R1+0x980], R8 ;  /* 0x0009800801007387 */ /* 0x0003e20000100c00 */
[----:B---3--:R-:W-:-:S03]  /*30a0*/  IMAD.MOV.U32 R4, RZ, RZ, RZ ;  /* 0x000000ffff047224 */ /* 0x008fc600078e00ff */
[----:B------:R3:W-:Y:S04]  /*30b0*/  STL.128 [R1+0x950], R16 ;  /* 0x0009501001007387 */ /* 0x0007e80000100c00 */
[----:B------:R4:W-:Y:S01]  /*30c0*/  STL.128 [R1+0x920], R4 ;  /* 0x0009200401007387 */ /* 0x0009e20000100c00 */
[----:B0-----:R-:W-:Y:S02]  /*30d0*/  IMAD.MOV.U32 R12, RZ, RZ, 0x1 ;  /* 0x00000001ff0c7424 */ /* 0x001fe400078e00ff */
[----:B-1----:R-:W-:Y:S02]  /*30e0*/  HFMA2 R9, -RZ, RZ, 0, 0 ;  /* 0x00000000ff097431 */ /* 0x002fe400000001ff */
[----:B------:R-:W-:Y:S02]  /*30f0*/  IMAD.MOV.U32 R8, RZ, RZ, 0x1 ;  /* 0x00000001ff087424 */ /* 0x000fe400078e00ff */
[----:B------:R-:W-:-:S02]  /*3100*/  IMAD.MOV.U32 R10, RZ, RZ, RZ ;  /* 0x000000ffff0a7224 */ /* 0x000fc400078e00ff */
[----:B---3--:R-:W-:Y:S02]  /*3110*/  HFMA2 R18, -RZ, RZ, 0, 0 ;  /* 0x00000000ff127431 */ /* 0x008fe400000001ff */
[----:B------:R-:W-:Y:S01]  /*3120*/  IMAD.MOV.U32 R17, RZ, RZ, RZ ;  /* 0x000000ffff117224 */ /* 0x000fe200078e00ff */
[----:B------:R0:W-:Y:S01]  /*3130*/  STL.128 [R1+0x870], R12 ;  /* 0x0008700c01007387 */ /* 0x0001e20000100c00 */
[----:B----4-:R-:W-:-:S03]  /*3140*/  MOV R4, 0x1 ;  /* 0x0000000100047802 */ /* 0x010fc60000000f00 */
[----:B------:R1:W-:Y:S04]  /*3150*/  STL.128 [R1+0x9d0], R8 ;  /* 0x0009d00801007387 */ /* 0x0003e80000100c00 */
[----:B------:R3:W-:Y:S04]  /*3160*/  STL.128 [R1+0x960], R4 ;  /* 0x0009600401007387 */ /* 0x0007e80000100c00 */
[----:B------:R-:W-:Y:S01]  /*3170*/  STL.128 [R1+0x990], R16 ;  /* 0x0009901001007387 */ /* 0x000fe20000100c00 */
[----:B0-----:R-:W-:Y:S01]  /*3180*/  IMAD.MOV.U32 R13, RZ, RZ, RZ ;  /* 0x000000ffff0d7224 */ /* 0x001fe200078e00ff */
[----:B------:R-:W-:Y:S01]  /*3190*/  MOV R14, RZ ;  /* 0x000000ff000e7202 */ /* 0x000fe20000000f00 */
[----:B-1----:R-:W-:-:S02]  /*31a0*/  HFMA2 R9, -RZ, RZ, 0, 5.9604644775390625e-08 ;  /* 0x00000001ff097431 */ /* 0x002fc400000001ff */
[----:B------:R-:W-:Y:S01]  /*31b0*/  IMAD.MOV.U32 R8, RZ, RZ, RZ ;  /* 0x000000ffff087224 */ /* 0x000fe200078e00ff */
[----:B------:R-:W-:Y:S01]  /*31c0*/  STL.128 [R1+0x9e0], R16 ;  /* 0x0009e01001007387 */ /* 0x000fe20000100c00 */
[----:B------:R-:W-:Y:S02]  /*31d0*/  IMAD.MOV.U32 R10, RZ, RZ, 0x1 ;  /* 0x00000001ff0a7424 */ /* 0x000fe400078e00ff */
[----:B---3--:R-:W-:Y:S01]  /*31e0*/  IMAD.MOV.U32 R5, RZ, RZ, RZ ;  /* 0x000000ffff057224 */ /* 0x008fe200078e00ff */
[----:B------:R-:W-:Y:S01]  /*31f0*/  STL.128 [R1+0xa30], R16 ;  /* 0x000a301001007387 */ /* 0x000fe20000100c00 */
[----:B------:R-:W-:-:S03]  /*3200*/  IMAD.MOV.U32 R6, RZ, RZ, RZ ;  /* 0x000000ffff067224 */ /* 0x000fc600078e00ff */
[----:B------:R0:W-:Y:S04]  /*3210*/  STL.128 [R1+0xa70], R16 ;  /* 0x000a701001007387 */ /* 0x0001e80000100c00 */
[----:B------:R-:W-:Y:S04]  /*3220*/  STL.128 [R1+0x8b0], R12 ;  /* 0x0008b00c01007387 */ /* 0x000fe80000100c00 */
[----:B------:R-:W-:Y:S04]  /*3230*/  STL.128 [R1+0x8f0], R12 ;  /* 0x0008f00c01007387 */ /* 0x000fe80000100c00 */
[----:B------:R-:W-:Y:S01]  /*3240*/  STL.128 [R1+0x930], R12 ;  /* 0x0009300c01007387 */ /* 0x000fe20000100c00 */
[----:B0-----:R-:W-:-:S03]  /*3250*/  HFMA2 R18, -RZ, RZ, 0, 5.9604644775390625e-08 ;  /* 0x00000001ff127431 */ /* 0x001fc600000001ff */
[----:B------:R0:W-:Y:S01]  /*3260*/  STL.128 [R1+0x970], R12 ;  /* 0x0009700c01007387 */ /* 0x0001e20000100c00 */
[----:B------:R-:W-:-:S03]  /*3270*/  IMAD.MOV.U32 R17, RZ, RZ, 0x1 ;  /* 0x00000001ff117424 */ /* 0x000fc600078e00ff */
[----:B------:R1:W-:Y:S04]  /*3280*/  STL.128 [R1+0xa20], R8 ;  /* 0x000a200801007387 */ /* 0x0003e80000100c00 */
[----:B------:R3:W-:Y:S01]  /*3290*/  STL.128 [R1+0x9a0], R4 ;  /* 0x0009a00401007387 */ /* 0x0007e20000100c00 */
[----:B0-----:R-:W-:Y:S01]  /*32a0*/  MOV R13, 0x1 ;  /* 0x00000001000d7802 */ /* 0x001fe20000000f00 */
[----:B------:R-:W-:Y:S02]  /*32b0*/  IMAD.MOV.U32 R14, RZ, RZ, 0x1 ;  /* 0x00000001ff0e7424 */ /* 0x000fe400078e00ff */
[----:B-1----:R-:W-:Y:S01]  /*32c0*/  IMAD.MOV.U32 R8, RZ, RZ, 0x1 ;  /* 0x00000001ff087424 */ /* 0x002fe200078e00ff */
[----:B------:R0:W-:Y:S01]  /*32d0*/  STL.128 [R1+0xac0], R16 ;  /* 0x000ac01001007387 */ /* 0x0001e20000100c00 */
[----:B---3--:R-:W-:Y:S01]  /*32e0*/  IMAD.MOV.U32 R4, RZ, RZ, RZ ;  /* 0x000000ffff047224 */ /* 0x008fe200078e00ff */
[----:B------:R-:W-:-:S02]  /*32f0*/  MOV R7, 0x1 ;  /* 0x0000000100077802 */ /* 0x000fc40000000f00 */
[----:B------:R1:W-:Y:S04]  /*3300*/  STL.128 [R1+0x9c0], R12 ;  /* 0x0009c00c01007387 */ /* 0x0003e80000100c00 */
[----:B------:R3:W-:Y:S04]  /*3310*/  STL.128 [R1+0xa60], R8 ;  /* 0x000a600801007387 */ /* 0x0007e80000100c00 */
[----:B------:R4:W-:Y:S01]  /*3320*/  STL.128 [R1+0xa00], R4 ;  /* 0x000a000401007387 */ /* 0x0009e20000100c00 */
[----:B0-----:R-:W-:Y:S02]  /*3330*/  IMAD.MOV.U32 R17, RZ, RZ, RZ ;  /* 0x000000ffff117224 */ /* 0x001fe400078e00ff */
[----:B------:R-:W-:-:S02]  /*3340*/  IMAD.MOV.U32 R18, RZ, RZ, RZ ;  /* 0x000000ffff127224 */ /* 0x000fc400078e00ff */
[----:B-1----:R-:W-:Y:S01]  /*3350*/  IMAD.MOV.U32 R12, RZ, RZ, RZ ;  /* 0x000000ffff0c7224 */ /* 0x002fe200078e00ff */
[----:B---3--:R-:W-:Y:S01]  /*3360*/  MOV R9, RZ ;  /* 0x000000ff00097202 */ /* 0x008fe20000000f00 */
[----:B------:R-:W-:-:S03]  /*3370*/  IMAD.MOV.U32 R10, RZ, RZ, RZ ;  /* 0x000000ffff0a7224 */ /* 0x000fc600078e00ff */
[----:B------:R0:W-:Y:S01]  /*3380*/  STL.128 [R1+0xa10], R12 ;  /* 0x000a100c01007387 */ /* 0x0001e20000100c00 */
[----:B----4-:R-:W-:Y:S01]  /*3390*/  IMAD.MOV.U32 R5, RZ, RZ, 0x1 ;  /* 0x00000001ff057424 */ /* 0x010fe200078e00ff */
[----:B------:R-:W-:Y:S02]  /*33a0*/  MOV R6, 0x1 ;  /* 0x0000000100067802 */ /* 0x000fe40000000f00 */
[----:B------:R-:W-:Y:S04]  /*33b0*/  STL.128 [R1+0xb10], R16 ;  /* 0x000b101001007387 */ /* 0x000fe80000100c00 */
[----:B------:R1:W-:Y:S04]  /*33c0*/  STL.128 [R1+0xb60], R16 ;  /* 0x000b601001007387 */ /* 0x0003e80000100c00 */
[----:B------:R3:W-:Y:S01]  /*33d0*/  STL.128 [R1+0xaa0], R8 ;  /* 0x000aa00801007387 */ /* 0x0007e20000100c00 */
[----:B0-----:R-:W-:-:S03]  /*33e0*/  IMAD.MOV.U32 R12, RZ, RZ, 0x1 ;  /* 0x00000001ff0c7424 */ /* 0x001fc600078e00ff */
[----:B------:R0:W-:Y:S01]  /*33f0*/  STL.128 [R1+0xa40], R4 ;  /* 0x000a400401007387 */ /* 0x0001e20000100c00 */
[----:B-1----:R-:W-:Y:S02]  /*3400*/  HFMA2 R16, -RZ, RZ, 0, 0 ;  /* 0x00000000ff107431 */ /* 0x002fe400000001ff */
[----:B------:R-:W-:Y:S02]  /*3410*/  IMAD.MOV.U32 R17, RZ, RZ, 0x1 ;  /* 0x00000001ff117424 */ /* 0x000fe400078e00ff */
[----:B------:R-:W-:Y:S02]  /*3420*/  IMAD.MOV.U32 R18, RZ, RZ, 0x1 ;  /* 0x00000001ff127424 */ /* 0x000fe400078e00ff */
[----:B---3--:R-:W-:Y:S02]  /*3430*/  HFMA2 R10, -RZ, RZ, 0, 5.9604644775390625e-08 ;  /* 0x00000001ff0a7431 */ /* 0x008fe400000001ff */
[----:B------:R-:W-:Y:S01]  /*3440*/  IMAD.MOV.U32 R8, RZ, RZ, RZ ;  /* 0x000000ffff087224 */ /* 0x000fe200078e00ff */
[----:B------:R1:W-:Y:S01]  /*3450*/  STL.128 [R1+0xa50], R12 ;  /* 0x000a500c01007387 */ /* 0x0003e20000100c00 */
[----:B------:R-:W-:-:S02]  /*3460*/  IMAD.MOV.U32 R9, RZ, RZ, 0x1 ;  /* 0x00000001ff097424 */ /* 0x000fc400078e00ff */
[----:B0-----:R-:W-:Y:S01]  /*3470*/  HFMA2 R7, -RZ, RZ, 0, 0 ;  /* 0x00000000ff077431 */ /* 0x001fe200000001ff */
[----:B------:R0:W-:Y:S04]  /*3480*/  STL.128 [R1+0xc10], R16 ;  /* 0x000c101001007387 */ /* 0x0001e80000100c00 */
[----:B------:R3:W-:Y:S01]  /*3490*/  STL.128 [R1+0xb00], R8 ;  /* 0x000b000801007387 */ /* 0x0007e20000100c00 */
[----:B-1----:R-:W-:Y:S02]  /*34a0*/  IMAD.MOV.U32 R13, RZ, RZ, RZ ;  /* 0x000000ffff0d7224 */ /* 0x002fe400078e00ff */
[----:B------:R-:W-:Y:S02]  /*34b0*/  IMAD.MOV.U32 R14, RZ, RZ, RZ ;  /* 0x000000ffff0e7224 */ /* 0x000fe400078e00ff */
[----:B0-----:R-:W-:Y:S01]  /*34c0*/  IMAD.MOV.U32 R16, RZ, RZ, 0x1 ;  /* 0x00000001ff107424 */ /* 0x001fe200078e00ff */
[----:B------:R0:W-:Y:S01]  /*34d0*/  STL.128 [R1+0xa80], R4 ;  /* 0x000a800401007387 */ /* 0x0001e20000100c00 */
[----:B---3--:R-:W-:-:S03]  /*34e0*/  HFMA2 R9, -RZ, RZ, 0, 0 ;  /* 0x00000000ff097431 */ /* 0x008fc600000001ff */
[----:B------:R-:W-:Y:S01]  /*34f0*/  STL.128 [R1+0xa90], R12 ;  /* 0x000a900c01007387 */ /* 0x000fe20000100c00 */
[----:B------:R-:W-:Y:S02]  /*3500*/  IMAD.MOV.U32 R8, RZ, RZ, 0x1 ;  /* 0x00000001ff087424 */ /* 0x000fe400078e00ff */
[----:B------:R-:W-:Y:S01]  /*3510*/  IMAD.MOV.U32 R10, RZ, RZ, RZ ;  /* 0x000000ffff0a7224 */ /* 0x000fe200078e00ff */
[----:B------:R1:W-:Y:S04]  /*3520*/  STL.128 [R1+0xae0], R12 ;  /* 0x000ae00c01007387 */ /* 0x0003e80000100c00 */
[----:B------:R3:W-:Y:S01]  /*3530*/  STL.128 [R1+0xc50], R16 ;  /* 0x000c501001007387 */ /* 0x0007e20000100c00 */
[----:B0-----:R-:W-:Y:S01]  /*3540*/  IMAD.MOV.U32 R4, RZ, RZ, 0x1 ;  /* 0x00000001ff047424 */ /* 0x001fe200078e00ff */
[----:B------:R-:W-:Y:S01]  /*3550*/  MOV R6, RZ ;  /* 0x000000ff00067202 */ /* 0x000fe20000000f00 */
[----:B------:R-:W-:Y:S01]  /*3560*/  IMAD.MOV.U32 R5, RZ, RZ, RZ ;  /* 0x000000ffff057224 */ /* 0x000fe200078e00ff */
[----:B------:R0:W-:Y:S01]  /*3570*/  STL.128 [R1+0xb50], R8 ;  /* 0x000b500801007387 */ /* 0x0001e20000100c00 */
[----:B-1----:R-:W-:Y:S01]  /*3580*/  MOV R13, 0x1 ;  /* 0x00000001000d7802 */ /* 0x002fe20000000f00 */
[----:B------:R-:W-:-:S02]  /*3590*/  IMAD.MOV.U32 R14, RZ, RZ, 0x1 ;  /* 0x00000001ff0e7424 */ /* 0x000fc400078e00ff */
[----:B---3--:R-:W-:Y:S02]  /*35a0*/  HFMA2 R18, -RZ, RZ, 0, 0 ;  /* 0x00000000ff127431 */ /* 0x008fe400000001ff */
[----:B------:R-:W-:Y:S01]  /*35b0*/  IMAD.MOV.U32 R17, RZ, RZ, RZ ;  /* 0x000000ffff117224 */ /* 0x000fe200078e00ff */
[----:B------:R-:W-:Y:S04]  /*35c0*/  STL.128 [R1+0xad0], R4 ;  /* 0x000ad00401007387 */ /* 0x000fe80000100c00 */
[----:B------:R-:W-:Y:S01]  /*35d0*/  STL.128 [R1+0xb20], R4 ;  /* 0x000b200401007387 */ /* 0x000fe20000100c00 */
[----:B0-----:R-:W-:Y:S02]  /*35e0*/  IMAD.MOV.U32 R8, RZ, RZ, RZ ;  /* 0x000000ffff087224 */ /* 0x001fe400078e00ff */
[----:B------:R-:W-:Y:S01]  /*35f0*/  IMAD.MOV.U32 R11, RZ, RZ, 0x1 ;  /* 0x00000001ff0b7424 */ /* 0x000fe200078e00ff */
[----:B------:R0:W-:Y:S04]  /*3600*/  STL.128 [R1+0xb40], R12 ;  /* 0x000b400c01007387 */ /* 0x0001e80000100c00 */
[----:B------:R1:W-:Y:S04]  /*3610*/  STL.128 [R1+0xb80], R4 ;  /* 0x000b800401007387 */ /* 0x0003e80000100c00 */
[----:B------:R-:W-:Y:S04]  /*3620*/  STL.128 [R1+0xc90], R16 ;  /* 0x000c901001007387 */ /* 0x000fe80000100c00 */
[----:B------:R3:W-:Y:S01]  /*3630*/  STL.128 [R1+0xce0], R16 ;  /* 0x000ce01001007387 */ /* 0x0007e20000100c00 */
[----:B0-----:R-:W-:Y:S01]  /*3640*/  IMAD.MOV.U32 R13, RZ, RZ, RZ ;  /* 0x000000ffff0d7224 */ /* 0x001fe200078e00ff */
[----:B------:R-:W-:-:S02]  /*3650*/  MOV R14, RZ ;  /* 0x000000ff000e7202 */ /* 0x000fc40000000f00 */
[----:B-1----:R-:W-:Y:S01]  /*3660*/  MOV R4, RZ ;  /* 0x000000ff00047202 */ /* 0x002fe20000000f00 */
[----:B------:R-:W-:Y:S02]  /*3670*/  IMAD.MOV.U32 R5, RZ, RZ, 0x1 ;  /* 0x00000001ff057424 */ /* 0x000fe400078e00ff */
[----:B------:R-:W-:Y:S01]  /*3680*/  IMAD.MOV.U32 R6, RZ, RZ, 0x1 ;  /* 0x00000001ff067424 */ /* 0x000fe200078e00ff */
[----:B------:R-:W-:Y:S01]  /*3690*/  STL.128 [R1+0xbc0], R12 ;  /* 0x000bc00c01007387 */ /* 0x000fe20000100c00 */
[----:B---3--:R-:W-:-:S03]  /*36a0*/  IMAD.MOV.U32 R17, RZ, RZ, 0x1 ;  /* 0x00000001ff117424 */ /* 0x008fc600078e00ff */
[----:B------:R0:W-:Y:S01]  /*36b0*/  STL.128 [R1+0xc00], R8 ;  /* 0x000c000801007387 */ /* 0x0001e20000100c00 */
[----:B------:R-:W-:-:S03]  /*36c0*/  IMAD.MOV.U32 R18, RZ, RZ, 0x1 ;  /* 0x00000001ff127424 */ /* 0x000fc600078e00ff */
[----:B------:R1:W-:Y:S04]  /*36d0*/  STL.128 [R1+0xc20], R4 ;  /* 0x000c200401007387 */ /* 0x0003e80000100c00 */
[----:B------:R-:W-:Y:S04]  /*36e0*/  STL.128 [R1+0xc30], R12 ;  /* 0x000c300c01007387 */ /* 0x000fe80000100c00 */
[----:B------:R3:W-:Y:S01]  /*36f0*/  STL.128 [R1+0xc70], R12 ;  /* 0x000c700c01007387 */ /* 0x0007e20000100c00 */
[----:B0-----:R-:W-:Y:S02]  /*3700*/  HFMA2 R9, -RZ, RZ, 0, 5.9604644775390625e-08 ;  /* 0x00000001ff097431 */ /* 0x001fe400000001ff */
[----:B------:R-:W-:Y:S01]  /*3710*/  IMAD.MOV.U32 R10, RZ, RZ, 0x1 ;  /* 0x00000001ff0a7424 */ /* 0x000fe200078e00ff */
[----:B-1----:R-:W-:Y:S01]  /*3720*/  MOV R4, 0x1 ;  /* 0x0000000100047802 */ /* 0x002fe20000000f00 */
[----:B------:R0:W-:Y:S01]  /*3730*/  STL.128 [R1+0xd40], R16 ;  /* 0x000d401001007387 */ /* 0x0001e20000100c00 */
[----:B---3--:R-:W-:Y:S01]  /*3740*/  MOV R13, 0x1 ;  /* 0x00000001000d7802 */ /* 0x008fe20000000f00 */
[----:B------:R-:W-:-:S02]  /*3750*/  IMAD.MOV.U32 R14, RZ, RZ, 0x1 ;  /* 0x00000001ff0e7424 */ /* 0x000fc400078e00ff */
[----:B------:R1:W-:Y:S04]  /*3760*/  STL.128 [R1+0xc60], R4 ;  /* 0x000c600401007387 */ /* 0x0003e80000100c00 */
[----:B------:R3:W-:Y:S01]  /*3770*/  STL.128 [R1+0xcc0], R12 ;  /* 0x000cc00c01007387 */ /* 0x0007e20000100c00 */
[----:B0-----:R-:W-:Y:S02]  /*3780*/  HFMA2 R17, -RZ, RZ, 0, 0 ;  /* 0x00000000ff117431 */ /* 0x001fe400000001ff */
[----:B------:R-:W-:Y:S01]  /*3790*/  IMAD.MOV.U32 R18, RZ, RZ, RZ ;  /* 0x000000ffff127224 */ /* 0x000fe200078e00ff */
[----:B------:R0:W-:Y:S01]  /*37a0*/  STL.128 [R1+0xc40], R8 ;  /* 0x000c400801007387 */ /* 0x0001e20000100c00 */
[----:B-1----:R-:W-:Y:S02]  /*37b0*/  IMAD.MOV.U32 R5, RZ, RZ, RZ ;  /* 0x000000ffff057224 */ /* 0x002fe400078e00ff */
[----:B------:R-:W-:-:S02]  /*37c0*/  IMAD.MOV.U32 R6, RZ, RZ, RZ ;  /* 0x000000ffff067224 */ /* 0x000fc400078e00ff */
[----:B---3--:R-:W-:Y:S02]  /*37d0*/  HFMA2 R14, -RZ, RZ, 0, 0 ;  /* 0x00000000ff0e7431 */ /* 0x008fe400000001ff */
[----:B------:R-:W-:Y:S01]  /*37e0*/  IMAD.MOV.U32 R13, RZ, RZ, RZ ;  /* 0x000000ffff0d7224 */ /* 0x000fe200078e00ff */
[----:B------:R1:W-:Y:S01]  /*37f0*/  STL.128 [R1+0xdc0], R16 ;  /* 0x000dc01001007387 */ /* 0x0003e20000100c00 */
[----:B0-----:R-:W-:-:S03]  /*3800*/  IMAD.MOV.U32 R11, RZ, RZ, RZ ;  /* 0x000000ffff0b7224 */ /* 0x001fc600078e00ff */
[----:B------:R0:W-:Y:S04]  /*3810*/  STL.128 [R1+0xca0], R4 ;  /* 0x000ca00401007387 */ /* 0x0001e80000100c00 */
[----:B------:R3:W-:Y:S04]  /*3820*/  STL.128 [R1+0xc80], R8 ;  /* 0x000c800801007387 */ /* 0x0007e80000100c00 */
[----:B------:R-:W-:Y:S01]  /*3830*/  STL.128 [R1+0xd10], R12 ;  /* 0x000d100c01007387 */ /* 0x000fe20000100c00 */
[----:B-1----:R-:W-:-:S03]  /*3840*/  HFMA2 R18, -RZ, RZ, 0, 5.9604644775390625e-08 ;  /* 0x00000001ff127431 */ /* 0x002fc600000001ff */
[----:B------:R-:W-:Y:S01]  /*3850*/  STL.128 [R1+0xd60], R12 ;  /* 0x000d600c01007387 */ /* 0x000fe20000100c00 */
[----:B------:R-:W-:Y:S02]  /*3860*/  IMAD.MOV.U32 R17, RZ, RZ, 0x1 ;  /* 0x00000001ff117424 */ /* 0x000fe400078e00ff */
[----:B0-----:R-:W-:Y:S01]  /*3870*/  IMAD.MOV.U32 R4, RZ, RZ, RZ ;  /* 0x000000ffff047224 */ /* 0x001fe200078e00ff */
[----:B------:R-:W-:Y:S01]  /*3880*/  MOV R5, 0x1 ;  /* 0x0000000100057802 */ /* 0x000fe20000000f00 */
[----:B------:R-:W-:Y:S01]  /*3890*/  IMAD.MOV.U32 R6, RZ, RZ, 0x1 ;  /* 0x00000001ff067424 */ /* 0x000fe200078e00ff */
[----:B------:R-:W-:Y:S01]  /*38a0*/  STL.128 [R1+0xe10], R12 ;  /* 0x000e100c01007387 */ /* 0x000fe20000100c00 */
[----:B---3--:R-:W-:-:S03]  /*38b0*/  HFMA2 R9, -RZ, RZ, 0, 0 ;  /* 0x00000000ff097431 */ /* 0x008fc600000001ff */
[----:B------:R0:W-:Y:S01]  /*38c0*/  STL.128 [R1+0xe60], R12 ;  /* 0x000e600c01007387 */ /* 0x0001e20000100c00 */
[----:B------:R-:W-:Y:S02]  /*38d0*/  IMAD.MOV.U32 R8, RZ, RZ, 0x1 ;  /* 0x00000001ff087424 */ /* 0x000fe400078e00ff */
[----:B------:R-:W-:Y:S01]  /*38e0*/  IMAD.MOV.U32 R10, RZ, RZ, RZ ;  /* 0x000000ffff0a7224 */ /* 0x000fe200078e00ff */
[----:B------:R1:W-:Y:S04]  /*38f0*/  STL.128 [R1+0xd00], R4 ;  /* 0x000d000401007387 */ /* 0x0003e80000100c00 */
[----:B------:R3:W-:Y:S01]  /*3900*/  STL.128 [R1+0xe40], R16 ;  /* 0x000e401001007387 */ /* 0x0007e20000100c00 */
[----:B0-----:R-:W-:Y:S02]  /*3910*/  SHF.R.U32.HI R12, RZ, 0x18, R20 ;  /* 0x00000018ff0c7819 */ /* 0x001fe40000011614 */
[----:B------:R-:W-:-:S02]  /*3920*/  SHF.R.U32.HI R13, RZ, 0x1b, R21 ;  /* 0x0000001bff0d7819 */ /* 0x000fc40000011615 */
[----:B-1----:R-:W-:Y:S01]  /*3930*/  MOV R4, 0x1 ;  /* 0x0000000100047802 */ /* 0x002fe20000000f00 */
[----:B------:R-:W-:Y:S01]  /*3940*/  IMAD.MOV.U32 R5, RZ, RZ, RZ ;  /* 0x000000ffff057224 */ /* 0x000fe200078e00ff */
[----:B------:R-:W-:Y:S01]  /*3950*/  LOP3.LUT R12, R12, 0x38, RZ, 0xc0, !PT ;  /* 0x000000380c0c7812 */ /* 0x000fe200078ec0ff */
[----:B------:R-:W-:Y:S01]  /*3960*/  IMAD.MOV.U32 R6, RZ, RZ, RZ ;  /* 0x000000ffff067224 */ /* 0x000fe200078e00ff */
[----:B------:R-:W-:Y:S01]  /*3970*/  STL.128 [R1+0xcd0], R8 ;  /* 0x000cd00801007387 */ /* 0x000fe20000100c00 */
[----:B---3--:R-:W-:Y:S02]  /*3980*/  IMAD.MOV.U32 R17, RZ, RZ, RZ ;  /* 0x000000ffff117224 */ /* 0x008fe400078e00ff */
[----:B------:R-:W-:Y:S01]  /*3990*/  IMAD.MOV.U32 R18, RZ, RZ, RZ ;  /* 0x000000ffff127224 */ /* 0x000fe200078e00ff */
[----:B------:R-:W-:Y:S01]  /*39a0*/  STL.128 [R1+0xd20], R8 ;  /* 0x000d200801007387 */ /* 0x000fe20000100c00 */
[----:B------:R-:W-:-:S03]  /*39b0*/  LOP3.LUT R33, R12, 0x7, R13, 0xf8, !PT ;  /* 0x000000070c217812 */ /* 0x000fc600078ef80d */
[----:B------:R-:W-:Y:S04]  /*39c0*/  STL.128 [R1+0xd80], R8 ;  /* 0x000d800801007387 */ /* 0x000fe80000100c00 */
[----:B------:R-:W-:Y:S04]  /*39d0*/  STL.128 [R1+0xe20], R8 ;  /* 0x000e200801007387 */ /* 0x000fe80000100c00 */
[----:B------:R0:W-:Y:S04]  /*39e0*/  STL.128 [R1+0xe80], R8 ;  /* 0x000e800801007387 */ /* 0x0001e80000100c00 */
[----:B------:R1:W-:Y:S01]  /*39f0*/  STL.128 [R1+0xd50], R4 ;  /* 0x000d500401007387 */ /* 0x0003e20000100c00 */
[----:B------:R-:W-:-:S03]  /*3a00*/  HFMA2 R12, -RZ, RZ, 0, 5.9604644775390625e-08 ;  /* 0x00000001ff0c7431 */ /* 0x000fc600000001ff */
[----:B------:R3:W-:Y:S01]  /*3a10*/  STL.128 [R1+0xec0], R16 ;  /* 0x000ec01001007387 */ /* 0x0007e20000100c00 */
[----:B0-----:R-:W-:Y:S01]  /*3a20*/  SHF.R.U32.HI R8, RZ, 0x15, R2 ;  /* 0x00000015ff087819 */ /* 0x001fe20000011602 */
[----:B-1----:R-:W-:Y:S01]  /*3a30*/  IMAD.MOV.U32 R4, RZ, RZ, RZ ;  /* 0x000000ffff047224 */ /* 0x002fe200078e00ff */
[----:B------:R-:W-:Y:S01]  /*3a40*/  MOV R5, 0x1 ;  /* 0x0000000100057802 */ /* 0x000fe20000000f00 */
[----:B------:R-:W-:Y:S01]  /*3a50*/  IMAD.MOV.U32 R6, RZ, RZ, 0x1 ;  /* 0x00000001ff067424 */ /* 0x000fe200078e00ff */
[----:B---3--:R-:W-:Y:S01]  /*3a60*/  LOP3.LUT R16, R33, 0x1c0, R8, 0xf8, !PT ;  /* 0x000001c021107812 */ /* 0x008fe200078ef808 */
[----:B------:R-:W-:-:S03]  /*3a70*/  IMAD.MOV.U32 R13, RZ, RZ, RZ ;  /* 0x000000ffff0d7224 */ /* 0x000fc600078e00ff */
[----:B------:R0:W-:Y:S01]  /*3a80*/  STL.128 [R1+0xe00], R4 ;  /* 0x000e000401007387 */ /* 0x0001e20000100c00 */
[----:B------:R-:W-:Y:S01]  /*3a90*/  IMAD.MOV.U32 R8, RZ, RZ, RZ ;  /* 0x000000ffff087224 */ /* 0x000fe200078e00ff */
[----:B------:R-:W-:Y:S01]  /*3aa0*/  MOV R11, 0x1 ;  /* 0x00000001000b7802 */ /* 0x000fe20000000f00 */
[----:B------:R-:W-:Y:S01]  /*3ab0*/  IMAD R16, R16, 0x4, R23 ;  /* 0x0000000410107824 */ /* 0x000fe200078e0217 */
[----:B------:R-:W-:Y:S04]  /*3ac0*/  STL.128 [R1+0xf40], R12 ;  /* 0x000f400c01007387 */ /* 0x000fe80000100c00 */
[----:B------:R-:W-:Y:S01]  /*3ad0*/  STL.128 [R1+0x800], RZ ;  /* 0x000800ff01007387 */ /* 0x000fe20000100c00 */
[----:B0-----:R-:W-:Y:S01]  /*3ae0*/  IMAD.MOV.U32 R4, RZ, RZ, 0x1 ;  /* 0x00000001ff047424 */ /* 0x001fe200078e00ff */
[----:B------:R-:W-:Y:S01]  /*3af0*/  MOV R6, RZ ;  /* 0x000000ff00067202 */ /* 0x000fe20000000f00 */
[----:B------:R-:W-:Y:S01]  /*3b00*/  IMAD.MOV.U32 R5, RZ, RZ, RZ ;  /* 0x000000ffff057224 */ /* 0x000fe200078e00ff */
[----:B------:R-:W-:Y:S04]  /*3b10*/  STL.128 [R1+0x9b0], RZ ;  /* 0x0009b0ff01007387 */ /* 0x000fe80000100c00 */
[----:B------:R-:W-:Y:S04]  /*3b20*/  STL.128 [R1+0xe50], R4 ;  /* 0x000e500401007387 */ /* 0x000fe80000100c00 */
[----:B------:R0:W-:Y:S04]  /*3b30*/  STL.128 [R1+0xf00], R4 ;  /* 0x000f000401007387 */ /* 0x0001e80000100c00 */
        /* <DEDUP_REMOVED lines=43> */
[----:B------:R1:W3:Y:S04]  /*3df0*/  LDL R32, [R16] ;  /* 0x0000000010207983 */ /* 0x0002e80000100800 */
[----:B------:R4:W-:Y:S01]  /*3e00*/  STL.128 [R1+0x810], R8 ;  /* 0x0008100801007387 */ /* 0x0009e20000100c00 */
[----:B0-----:R-:W-:-:S02]  /*3e10*/  HFMA2 R7, -RZ, RZ, 0, 5.9604644775390625e-08 ;  /* 0x00000001ff077431 */ /* 0x001fc400000001ff */
[----:B------:R-:W-:Y:S02]  /*3e20*/  IMAD.MOV.U32 R4, RZ, RZ, RZ ;  /* 0x000000ffff047224 */ /* 0x000fe400078e00ff */
[----:B----4-:R-:W-:Y:S02]  /*3e30*/  HFMA2 R9, -RZ, RZ, 0, 5.9604644775390625e-08 ;  /* 0x00000001ff097431 */ /* 0x010fe400000001ff */
[----:B------:R-:W-:-:S05]  /*3e40*/  IMAD.MOV.U32 R10, RZ, RZ, 0x1 ;  /* 0x00000001ff0a7424 */ /* 0x000fca00078e00ff */
[----:B------:R0:W-:Y:S04]  /*3e50*/  STL.128 [R1+0x850], R8 ;  /* 0x0008500801007387 */ /* 0x0001e80000100c00 */
[----:B------:R4:W-:Y:S01]  /*3e60*/  STL.128 [R1+0x820], R4 ;  /* 0x0008200401007387 */ /* 0x0009e20000100c00 */
[----:B0-----:R-:W-:Y:S02]  /*3e70*/  HFMA2 R10, -RZ, RZ, 0, 0 ;  /* 0x00000000ff0a7431 */ /* 0x001fe400000001ff */
[----:B------:R-:W-:Y:S02]  /*3e80*/  IMAD.MOV.U32 R9, RZ, RZ, RZ ;  /* 0x000000ffff097224 */ /* 0x000fe400078e00ff */
[----:B----4-:R-:W-:Y:S01]  /*3e90*/  IMAD.MOV.U32 R5, RZ, RZ, 0x1 ;  /* 0x00000001ff057424 */ /* 0x010fe200078e00ff */
[----:B------:R-:W-:-:S02]  /*3ea0*/  MOV R6, 0x1 ;  /* 0x0000000100067802 */ /* 0x000fc40000000f00 */
[----:B------:R0:W-:Y:S04]  /*3eb0*/  STL.128 [R1+0x880], R8 ;  /* 0x0008800801007387 */ /* 0x0001e80000100c00 */
[----:B------:R4:W-:Y:S01]  /*3ec0*/  STL.128 [R1+0x860], R4 ;  /* 0x0008600401007387 */ /* 0x0009e20000100c00 */
[----:B0-----:R-:W-:Y:S01]  /*3ed0*/  MOV R8, 0x1 ;  /* 0x0000000100087802 */ /* 0x001fe20000000f00 */
[----:B------:R-:W-:Y:S02]  /*3ee0*/  IMAD.MOV.U32 R11, RZ, RZ, RZ ;  /* 0x000000ffff0b7224 */ /* 0x000fe400078e00ff */
[----:B----4-:R-:W-:-:S03]  /*3ef0*/  IMAD.MOV.U32 R7, RZ, RZ, RZ ;  /* 0x000000ffff077224 */ /* 0x010fc600078e00ff */
[----:B------:R0:W-:Y:S04]  /*3f00*/  STL.128 [R1+0x8b0], R8 ;  /* 0x0008b00801007387 */ /* 0x0001e80000100c00 */
[----:B------:R4:W-:Y:S01]  /*3f10*/  STL.128 [R1+0x890], R4 ;  /* 0x0008900401007387 */ /* 0x0009e20000100c00 */
[----:B0-----:R-:W-:Y:S02]  /*3f20*/  IMAD.MOV.U32 R9, RZ, RZ, 0x1 ;  /* 0x00000001ff097424 */ /* 0x001fe400078e00ff */
[----:B------:R-:W-:Y:S02]  /*3f30*/  IMAD.MOV.U32 R10, RZ, RZ, 0x1 ;  /* 0x00000001ff0a7424 */ /* 0x000fe400078e00ff */
[----:B----4-:R-:W-:-:S03]  /*3f40*/  IMAD.MOV.U32 R7, RZ, RZ, 0x1 ;  /* 0x00000001ff077424 */ /* 0x010fc600078e00ff */
[----:B------:R0:W-:Y:S04]  /*3f50*/  STL.128 [R1+0x8e0], R8 ;  /* 0x0008e00801007387 */ /* 0x0001e80000100c00 */
[----:B------:R4:W-:Y:S01]  /*3f60*/  STL.128 [R1+0x8c0], R4 ;  /* 0x0008c00401007387 */ /* 0x0009e20000100c00 */
[----:B0-----:R-:W-:Y:S01]  /*3f70*/  IMAD.MOV.U32 R8, RZ, RZ, RZ ;  /* 0x000000ffff087224 */ /* 0x001fe200078e00ff */
[----:B----4-:R-:W-:Y:S01]  /*3f80*/  MOV R4, 0x1 ;  /* 0x0000000100047802 */ /* 0x010fe20000000f00 */
[----:B------:R-:W-:Y:S01]  /*3f90*/  IMAD.MOV.U32 R5, RZ, RZ, RZ ;  /* 0x000000ffff057224 */ /* 0x000fe200078e00ff */
[----:B------:R-:W-:Y:S02]  /*3fa0*/  CS2R R6, SRZ ;  /* 0x0000000000067805 */ /* 0x000fe4000001ff00 */
[----:B------:R0:W-:Y:S04]  /*3fb0*/  STL.128 [R1+0x910], R8 ;  /* 0x0009100801007387 */ /* 0x0001e80000100c00 */
[----:B------:R4:W-:Y:S01]  /*3fc0*/  STL.128 [R1+0x8f0], R4 ;  /* 0x0008f00401007387 */ /* 0x0009e20000100c00 */
[----:B------:R-:W-:Y:S01]  /*3fd0*/  IMAD.MOV.U32 R12, RZ, RZ, RZ ;  /* 0x000000ffff0c7224 */ /* 0x000fe200078e00ff */
[----:B------:R-:W-:Y:S01]  /*3fe0*/  MOV R14, 0x1 ;  /* 0x00000001000e7802 */ /* 0x000fe20000000f00 */
[----:B0-----:R-:W-:-:S02]  /*3ff0*/  IMAD.MOV.U32 R11, RZ, RZ, 0x1 ;  /* 0x00000001ff0b7424 */ /* 0x001fc400078e00ff */
[----:B----4-:R-:W-:Y:S01]  /*4000*/  IMAD.MOV.U32 R4, RZ, RZ, RZ ;  /* 0x000000ffff047224 */ /* 0x010fe200078e00ff */
[----:B------:R-:W-:Y:S01]  /*4010*/  MOV R5, 0x1 ;  /* 0x0000000100057802 */ /* 0x000fe20000000f00 */
[----:B------:R-:W-:Y:S01]  /*4020*/  IMAD.MOV.U32 R6, RZ, RZ, 0x1 ;  /* 0x00000001ff067424 */ /* 0x000fe200078e00ff */
[----:B------:R0:W-:Y:S01]  /*4030*/  STL.128 [R1+0x940], R8 ;  /* 0x0009400801007387 */ /* 0x0001e20000100c00 */
[----:B------:R-:W-:-:S03]  /*4040*/  IMAD.MOV.U32 R13, RZ, RZ, 0x1 ;  /* 0x00000001ff0d7424 */ /* 0x000fc600078e00ff */
[----:B------:R4:W-:Y:S01]  /*4050*/  STL.128 [R1+0x920], R4 ;  /* 0x0009200401007387 */ /* 0x0009e20000100c00 */
[----:B0-----:R-:W-:Y:S02]  /*4060*/  HFMA2 R9, -RZ, RZ, 0, 0 ;  /* 0x00000000ff097431 */ /* 0x001fe400000001ff */
[----:B------:R-:W-:Y:S01]  /*4070*/  IMAD.MOV.U32 R8, RZ, RZ, 0x1 ;  /* 0x00000001ff087424 */ /* 0x000fe200078e00ff */
[----:B------:R-:W-:Y:S01]  /*4080*/  CS2R R10, SRZ ;  /* 0x00000000000a7805 */ /* 0x000fe2000001ff00 */
[----:B----4-:R-:W-:Y:S01]  /*4090*/  IMAD.MOV.U32 R4, RZ, RZ, 0x1 ;  /* 0x00000001ff047424 */ /* 0x010fe200078e00ff */
[----:B------:R0:W-:Y:S04]  /*40a0*/  STL.128 [R1+0x830], R12 ;  /* 0x0008300c01007387 */ /* 0x0001e80000100c00 */
[----:B------:R-:W-:Y:S04]  /*40b0*/  STL.128 [R1+0x970], R8 ;  /* 0x0009700801007387 */ /* 0x000fe80000100c00 */
[----:B------:R-:W-:Y:S04]  /*40c0*/  STL.128 [R1+0x9a0], R8 ;  /* 0x0009a00801007387 */ /* 0x000fe80000100c00 */
[----:B------:R4:W-:Y:S04]  /*40d0*/  STL.128 [R1+0x9e0], R8 ;  /* 0x0009e00801007387 */ /* 0x0009e80000100c00 */
[----:B------:R2:W-:Y:S01]  /*40e0*/  STL.128 [R1+0x950], R4 ;  /* 0x0009500401007387 */ /* 0x0005e20000100c00 */
[----:B0-----:R-:W-:-:S02]  /*40f0*/  IMAD.MOV.U32 R12, RZ, RZ, 0x1 ;  /* 0x00000001ff0c7424 */ /* 0x001fc400078e00ff */
[----:B----4-:R-:W-:Y:S02]  /*4100*/  HFMA2 R10, -RZ, RZ, 0, 5.9604644775390625e-08 ;  /* 0x00000001ff0a7431 */ /* 0x010fe400000001ff */
[----:B------:R-:W-:Y:S02]  /*4110*/  IMAD.MOV.U32 R8, RZ, RZ, RZ ;  /* 0x000000ffff087224 */ /* 0x000fe400078e00ff */
[----:B------:R-:W-:Y:S02]  /*4120*/  IMAD.MOV.U32 R9, RZ, RZ, 0x1 ;  /* 0x00000001ff097424 */ /* 0x000fe400078e00ff */
[----:B--2---:R-:W-:Y:S01]  /*4130*/  IMAD.MOV.U32 R4, RZ, RZ, RZ ;  /* 0x000000ffff047224 */ /* 0x004fe200078e00ff */
[----:B------:R0:W-:Y:S04]  /*4140*/  STL.128 [R1+0x870], R12 ;  /* 0x0008700c01007387 */ /* 0x0001e80000100c00 */
[----:B------:R2:W-:Y:S04]  /*4150*/  STL.128 [R1+0x980], R4 ;  /* 0x0009800401007387 */ /* 0x0005e80000100c00 */
[----:B------:R4:W-:Y:S01]  /*4160*/  STL.128 [R1+0xa20], R8 ;  /* 0x000a200801007387 */ /* 0x0009e20000100c00 */
[----:B0-----:R-:W-:-:S02]  /*4170*/  IMAD.MOV.U32 R12, RZ, RZ, RZ ;  /* 0x000000ffff0c7224 */ /* 0x001fc400078e00ff */
[----:B--2---:R-:W-:Y:S02]  /*4180*/  IMAD.MOV.U32 R4, RZ, RZ, 0x1 ;  /* 0x00000001ff047424 */ /* 0x004fe400078e00ff */
[----:B----4-:R-:W-:Y:S01]  /*4190*/  IMAD.MOV.U32 R8, RZ, RZ, 0x1 ;  /* 0x00000001ff087424 */ /* 0x010fe200078e00ff */
[----:B------:R0:W-:Y:S04]  /*41a0*/  STL.128 [R1+0x8a0], R12 ;  /* 0x0008a00c01007387 */ /* 0x0001e80000100c00 */
[----:B------:R2:W-:Y:S04]  /*41b0*/  STL.128 [R1+0x9c0], R4 ;  /* 0x0009c00401007387 */ /* 0x0005e80000100c00 */
[----:B------:R4:W-:Y:S01]  /*41c0*/  STL.128 [R1+0xa50], R8 ;  /* 0x000a500801007387 */ /* 0x0009e20000100c00 */
[----:B0-----:R-:W-:-:S02]  /*41d0*/  HFMA2 R12, -RZ, RZ, 0, 5.9604644775390625e-08 ;  /* 0x00000001ff0c7431 */ /* 0x001fc400000001ff */
[----:B--2---:R-:W-:Y:S01]  /*41e0*/  HFMA2 R7, -RZ, RZ, 0, 5.9604644775390625e-08 ;  /* 0x00000001ff077431 */ /* 0x004fe200000001ff */
[----:B------:R-:W-:Y:S01]  /*41f0*/  CS2R R4, SRZ ;  /* 0x0000000000047805 */ /* 0x000fe2000001ff00 */
[----:B------:R-:W-:Y:S01]  /*4200*/  IMAD.MOV.U32 R6, RZ, RZ, RZ ;  /* 0x000000ffff067224 */ /* 0x000fe200078e00ff */
[----:B----4-:R-:W-:Y:S01]  /*4210*/  MOV R8, RZ ;  /* 0x000000ff00087202 */ /* 0x010fe20000000f00 */
[----:B------:R0:W-:Y:S04]  /*4220*/  STL.128 [R1+0x8d0], R12 ;  /* 0x0008d00c01007387 */ /* 0x0001e80000100c00 */
[----:B------:R2:W-:Y:S04]  /*4230*/  STL.128 [R1+0xa80], R8 ;  /* 0x000a800801007387 */ /* 0x0005e80000100c00 */
[----:B------:R4:W-:Y:S01]  /*4240*/  STL.128 [R1+0xa00], R4 ;  /* 0x000a000401007387 */ /* 0x0009e20000100c00 */
[----:B0-----:R-:W-:-:S02]  /*4250*/  HFMA2 R15, -RZ, RZ, 0, 5.9604644775390625e-08 ;  /* 0x00000001ff0f7431 */ /* 0x001fc400000001ff */
[----:B--2---:R-:W-:Y:S01]  /*4260*/  HFMA2 R8, -RZ, RZ, 0, 5.9604644775390625e-08 ;  /* 0x00000001ff087431 */ /* 0x004fe200000001ff */
[----:B------:R-:W-:Y:S01]  /*4270*/  CS2R R12, SRZ ;  /* 0x00000000000c7805 */ /* 0x000fe2000001ff00 */
[----:B------:R-:W-:Y:S02]  /*4280*/  IMAD.MOV.U32 R14, RZ, RZ, RZ ;  /* 0x000000ffff0e7224 */ /* 0x000fe400078e00ff */
[----:B----4-:R-:W-:Y:S02]  /*4290*/  IMAD.MOV.U32 R4, RZ, RZ, 0x1 ;  /* 0x00000001ff047424 */ /* 0x010fe400078e00ff */
[----:B------:R-:W-:Y:S01]  /*42a0*/  IMAD.MOV.U32 R7, RZ, RZ, RZ ;  /* 0x000000ffff077224 */ /* 0x000fe200078e00ff */
[----:B------:R0:W-:Y:S04]  /*42b0*/  STL.128 [R1+0xac0], R8 ;  /* 0x000ac00801007387 */ /* 0x0001e80000100c00 */
[----:B------:R2:W-:Y:S04]  /*42c0*/  STL.128 [R1+0xa30], R4 ;  /* 0x000a300401007387 */ /* 0x0005e80000100c00 */
[----:B------:R4:W-:Y:S01]  /*42d0*/  STL.128 [R1+0x900], R12 ;  /* 0x0009000c01007387 */ /* 0x0009e20000100c00 */
[----:B0-----:R-:W-:-:S02]  /*42e0*/  IMAD.MOV.U32 R8, RZ, RZ, RZ ;  /* 0x000000ffff087224 */ /* 0x001fc400078e00ff */
[----:B--2---:R-:W-:Y:S02]  /*42f0*/  HFMA2 R6, -RZ, RZ, 0, 5.9604644775390625e-08 ;  /* 0x00000001ff067431 */ /* 0x004fe400000001ff */
[----:B------:R-:W-:Y:S02]  /*4300*/  IMAD.MOV.U32 R5, RZ, RZ, 0x1 ;  /* 0x00000001ff057424 */ /* 0x000fe400078e00ff */
[----:B----4-:R-:W-:Y:S02]  /*4310*/  HFMA2 R15, -RZ, RZ, 0, 0 ;  /* 0x00000000ff0f7431 */ /* 0x010fe400000001ff */
[----:B------:R-:W-:Y:S01]  /*4320*/  IMAD.MOV.U32 R12, RZ, RZ, 0x1 ;  /* 0x00000001ff0c7424 */ /* 0x000fe200078e00ff */
[----:B------:R0:W-:Y:S04]  /*4330*/  STL.128 [R1+0xb00], R8 ;  /* 0x000b000801007387 */ /* 0x0001e80000100c00 */
[----:B------:R2:W-:Y:S04]  /*4340*/  STL.128 [R1+0xa60], R4 ;  /* 0x000a600401007387 */ /* 0x0005e80000100c00 */
[----:B------:R4:W-:Y:S01]  /*4350*/  STL.128 [R1+0x930], R12 ;  /* 0x0009300c01007387 */ /* 0x0009e20000100c00 */
[----:B0-----:R-:W-:-:S02]  /*4360*/  IMAD.MOV.U32 R8, RZ, RZ, 0x1 ;  /* 0x00000001ff087424 */ /* 0x001fc400078e00ff */
[----:B--2---:R-:W-:Y:S02]  /*4370*/  IMAD.MOV.U32 R5, RZ, RZ, RZ ;  /* 0x000000ffff057224 */ /* 0x004fe400078e00ff */
[----:B------:R-:W-:Y:S01]  /*4380*/  IMAD.MOV.U32 R6, RZ, RZ, RZ ;  /* 0x000000ffff067224 */ /* 0x000fe200078e00ff */
[----:B------:R0:W-:Y:S01]  /*4390*/  STL.128 [R1+0xb40], R8 ;  /* 0x000b400801007387 */ /* 0x0001e20000100c00 */
[----:B----4-:R-:W-:Y:S01]  /*43a0*/  MOV R13, 0x1 ;  /* 0x00000001000d7802 */ /* 0x010fe20000000f00 */
[----:B------:R-:W-:Y:S02]  /*43b0*/  IMAD.MOV.U32 R14, RZ, RZ, 0x1 ;  /* 0x00000001ff0e7424 */ /* 0x000fe400078e00ff */
[----:B------:R-:W-:Y:S04]  /*43c0*/  STL.128 [R1+0xa90], R4 ;  /* 0x000a900401007387 */ /* 0x000fe80000100c00 */
[----:B------:R-:W-:Y:S04]  /*43d0*/  STL.128 [R1+0xad0], R4 ;  /* 0x000ad00401007387 */ /* 0x000fe80000100c00 */
[----:B------:R-:W-:Y:S01]  /*43e0*/  STL.128 [R1+0xb10], R4 ;  /* 0x000b100401007387 */ /* 0x000fe20000100c00 */
[----:B0-----:R-:W-:Y:S01]  /*43f0*/  MOV R9, RZ ;  /* 0x000000ff00097202 */ /* 0x001fe20000000f00 */
[----:B------:R-:W-:-:S02]  /*4400*/  IMAD.MOV.U32 R10, RZ, RZ, RZ ;  /* 0x000000ffff0a7224 */ /* 0x000fc400078e00ff */
[----:B------:R-:W-:Y:S04]  /*4410*/  STL.128 [R1+0xb50], R4 ;  /* 0x000b500401007387 */ /* 0x000fe80000100c00 */
[----:B------:R0:W-:Y:S04]  /*4420*/  STL.128 [R1+0xbc0], R4 ;  /* 0x000bc00401007387 */ /* 0x0001e80000100c00 */
[----:B------:R2:W-:Y:S04]  /*4430*/  STL.128 [R1+0x960], R12 ;  /* 0x0009600c01007387 */ /* 0x0005e80000100c00 */
[----:B------:R4:W-:Y:S01]  /*4440*/  STL.128 [R1+0xb80], R8 ;  /* 0x000b800801007387 */ /* 0x0009e20000100c00 */
[----:B0-----:R-:W-:-:S02]  /*4450*/  HFMA2 R6, -RZ, RZ, 0, 5.9604644775390625e-08 ;  /* 0x00000001ff067431 */ /* 0x001fc400000001ff */
[----:B------:R-:W-:Y:S02]  /*4460*/  IMAD.MOV.U32 R4, RZ, RZ, RZ ;  /* 0x000000ffff047224 */ /* 0x000fe400078e00ff */
[----:B------:R-:W-:Y:S01]  /*4470*/  IMAD.MOV.U32 R5, RZ, RZ, 0x1 ;  /* 0x00000001ff057424 */ /* 0x000fe200078e00ff */
[----:B--2---:R-:W-:Y:S01]  /*4480*/  MOV R14, RZ ;  /* 0x000000ff000e7202 */ /* 0x004fe20000000f00 */
[----:B------:R-:W-:Y:S02]  /*4490*/  IMAD.MOV.U32 R13, RZ, RZ, RZ ;  /* 0x000000ffff0d7224 */ /* 0x000fe400078e00ff */
[----:B----4-:R-:W-:Y:S01]  /*44a0*/  IMAD.MOV.U32 R8, RZ, RZ, RZ ;  /* 0x000000ffff087224 */ /* 0x010fe200078e00ff */
[----:B------:R-:W-:Y:S01]  /*44b0*/  MOV R10, 0x1 ;  /* 0x00000001000a7802 */ /* 0x000fe20000000f00 */
[----:B------:R-:W-:Y:S01]  /*44c0*/  IMAD.MOV.U32 R9, RZ, RZ, 0x1 ;  /* 0x00000001ff097424 */ /* 0x000fe200078e00ff */
[----:B------:R-:W-:Y:S04]  /*44d0*/  STL.128 [R1+0x990], R12 ;  /* 0x0009900c01007387 */ /* 0x000fe80000100c00 */
[----:B------:R0:W-:Y:S04]  /*44e0*/  STL.128 [R1+0x9d0], R12 ;  /* 0x0009d00c01007387 */ /* 0x0001e80000100c00 */
[----:B------:R2:W-:Y:S04]  /*44f0*/  STL.128 [R1+0xc20], R4 ;  /* 0x000c200401007387 */ /* 0x0005e80000100c00 */
[----:B------:R4:W-:Y:S01]  /*4500*/  STL.128 [R1+0xc10], R8 ;  /* 0x000c100801007387 */ /* 0x0009e20000100c00 */
[----:B0-----:R-:W-:Y:S01]  /*4510*/  IMAD.MOV.U32 R12, RZ, RZ, RZ ;  /* 0x000000ffff0c7224 */ /* 0x001fe200078e00ff */
[----:B------:R-:W-:Y:S01]  /*4520*/  MOV R14, 0x1 ;  /* 0x00000001000e7802 */ /* 0x000fe20000000f00 */
[----:B------:R-:W-:-:S02]  /*4530*/  IMAD.MOV.U32 R13, RZ, RZ, 0x1 ;  /* 0x00000001ff0d7424 */ /* 0x000fc400078e00ff */
[----:B--2---:R-:W-:Y:S01]  /*4540*/  IMAD.MOV.U32 R4, RZ, RZ, 0x1 ;  /* 0x00000001ff047424 */ /* 0x004fe200078e00ff */
[----:B----4-:R-:W-:Y:S02]  /*4550*/  MOV R11, 0x1 ;  /* 0x00000001000b7802 */ /* 0x010fe40000000f00 */
[----:B------:R0:W-:Y:S04]  /*4560*/  STL.128 [R1+0xa10], R12 ;  /* 0x000a100c01007387 */ /* 0x0001e80000100c00 */
[----:B------:R2:W-:Y:S04]  /*4570*/  STL.128 [R1+0xc50], R4 ;  /* 0x000c500401007387 */ /* 0x0005e80000100c00 */
[----:B------:R4:W-:Y:S01]  /*4580*/  STL.128 [R1+0xc40], R8 ;  /* 0x000c400801007387 */ /* 0x0009e20000100c00 */
[----:B0-----:R-:W-:-:S02]  /*4590*/  MOV R15, 0x1 ;  /* 0x00000001000f7802 */ /* 0x001fc40000000f00 */
[----:B--2---:R-:W-:-:S03]  /*45a0*/  MOV R4, RZ ;  /* 0x000000ff00047202 */ /* 0x004fc60000000f00 */
[----:B------:R0:W-:Y:S01]  /*45b0*/  STL.128 [R1+0xa40], R12 ;  /* 0x000a400c01007387 */ /* 0x0001e20000100c00 */
[----:B----4-:R-:W-:Y:S01]  /*45c0*/  IMAD.MOV.U32 R8, RZ, RZ, 0x1 ;  /* 0x00000001ff087424 */ /* 0x010fe200078e00ff */
[----:B------:R-:W-:Y:S01]  /*45d0*/  CS2R R10, SRZ ;  /* 0x00000000000a7805 */ /* 0x000fe2000001ff00 */
[----:B------:R-:W-:Y:S01]  /*45e0*/  IMAD.MOV.U32 R9, RZ, RZ, RZ ;  /* 0x000000ffff097224 */ /* 0x000fe200078e00ff */
[----:B------:R2:W-:Y:S04]  /*45f0*/  STL.128 [R1+0xc80], R4 ;  /* 0x000c800401007387 */ /* 0x0005e80000100c00 */
[----:B------:R-:W-:Y:S04]  /*4600*/  STL.128 [R1+0xc70], R8 ;  /* 0x000c700801007387 */ /* 0x000fe80000100c00 */
[----:B------:R-:W-:Y:S01]  /*4610*/  STL.128 [R1+0xca0], R8 ;  /* 0x000ca00801007387 */ /* 0x000fe20000100c00 */
[----:B0-----:R-:W-:Y:S01]  /*4620*/  IMAD.MOV.U32 R12, RZ, RZ, 0x1 ;  /* 0x00000001ff0c7424 */ /* 0x001fe200078e00ff */
[----:B------:R-:W-:Y:S01]  /*4630*/  CS2R R14, SRZ ;  /* 0x00000000000e7805 */ /* 0x000fe2000001ff00 */
[----:B------:R-:W-:Y:S01]  /*4640*/  IMAD.MOV.U32 R13, RZ, RZ, RZ ;  /* 0x000000ffff0d7224 */ /* 0x000fe200078e00ff */
[----:B------:R-:W-:Y:S01]  /*4650*/  STL.128 [R1+0xce0], R8 ;  /* 0x000ce00801007387 */ /* 0x000fe20000100c00 */
[----:B--2---:R-:W-:-:S03]  /*4660*/  HFMA2 R4, -RZ, RZ, 0, 5.9604644775390625e-08 ;  /* 0x00000001ff047431 */ /* 0x004fc600000001ff */
[----:B------:R-:W-:Y:S04]  /*4670*/  STL.128 [R1+0xd20], R8 ;  /* 0x000d200801007387 */ /* 0x000fe80000100c00 */
[----:B------:R0:W-:Y:S04]  /*4680*/  STL.128 [R1+0xd60], R8 ;  /* 0x000d600801007387 */ /* 0x0001e80000100c00 */
[----:B------:R-:W-:Y:S04]  /*4690*/  STL.128 [R1+0xa70], R12 ;  /* 0x000a700c01007387 */ /* 0x000fe80000100c00 */
[----:B------:R-:W-:Y:S04]  /*46a0*/  STL.128 [R1+0xaa0], R12 ;  /* 0x000aa00c01007387 */ /* 0x000fe80000100c00 */
[----:B------:R-:W-:Y:S01]  /*46b0*/  STL.128 [R1+0xae0], R12 ;  /* 0x000ae00c01007387 */ /* 0x000fe20000100c00 */
[----:B0-----:R-:W-:-:S02]  /*46c0*/  HFMA2 R9, -RZ, RZ, 0, 5.9604644775390625e-08 ;  /* 0x00000001ff097431 */ /* 0x001fc400000001ff */
[----:B------:R-:W-:Y:S01]  /*46d0*/  IMAD.MOV.U32 R8, RZ, RZ, RZ ;  /* 0x000000ffff087224 */ /* 0x000fe200078e00ff */
[----:B------:R-:W-:Y:S01]  /*46e0*/  STL.128 [R1+0xb20], R12 ;  /* 0x000b200c01007387 */ /* 0x000fe20000100c00 */
[----:B------:R-:W-:-:S03]  /*46f0*/  IMAD.MOV.U32 R10, RZ, RZ, 0x1 ;  /* 0x00000001ff0a7424 */ /* 0x000fc600078e00ff */
[----:B------:R0:W-:Y:S04]  /*4700*/  STL.128 [R1+0xb60], R12 ;  /* 0x000b600c01007387 */ /* 0x0001e80000100c00 */
[----:B------:R2:W-:Y:S01]  /*4710*/  STL.128 [R1+0xcc0], R4 ;  /* 0x000cc00401007387 */ /* 0x0005e20000100c00 */
[----:B-1----:R-:W-:-:S03]  /*4720*/  IMAD.MOV.U32 R16, RZ, RZ, RZ ;  /* 0x000000ffff107224 */ /* 0x002fc600078e00ff */
[----:B------:R1:W-:Y:S01]  /*4730*/  STL.128 [R1+0xe00], R8 ;  /* 0x000e000801007387 */ /* 0x0003e20000100c00 */
[----:B------:R-:W-:Y:S02]  /*4740*/  IMAD.MOV.U32 R19, RZ, RZ, 0x1 ;  /* 0x00000001ff137424 */ /* 0x000fe400078e00ff */
[----:B0-----:R-:W-:Y:S02]  /*4750*/  HFMA2 R15, -RZ, RZ, 0, 5.9604644775390625e-08 ;  /* 0x00000001ff0f7431 */ /* 0x001fe400000001ff */
[----:B------:R-:W-:Y:S02]  /*4760*/  IMAD.MOV.U32 R12, RZ, RZ, RZ ;  /* 0x000000ffff0c7224 */ /* 0x000fe400078e00ff */
[----:B--2---:R-:W-:Y:S02]  /*4770*/  IMAD.MOV.U32 R4, RZ, RZ, RZ ;  /* 0x000000ffff047224 */ /* 0x004fe400078e00ff */
[----:B-1----:R-:W-:Y:S01]  /*4780*/  IMAD.MOV.U32 R8, RZ, RZ, 0x1 ;  /* 0x00000001ff087424 */ /* 0x002fe200078e00ff */
[----:B------:R0:W-:Y:S04]  /*4790*/  STL.128 [R1+0xc00], R12 ;  /* 0x000c000c01007387 */ /* 0x0001e80000100c00 */
[----:B------:R1:W-:Y:S04]  /*47a0*/  STL.128 [R1+0xd00], R4 ;  /* 0x000d000401007387 */ /* 0x0003e80000100c00 */
[----:B------:R2:W-:Y:S04]  /*47b0*/  STL.128 [R1+0xe40], R8 ;  /* 0x000e400801007387 */ /* 0x0005e80000100c00 */
[----:B------:R4:W-:Y:S01]  /*47c0*/  STL.128 [R1+0x840], R16 ;  /* 0x0008401001007387 */ /* 0x0009e20000100c00 */
[----:B0-----:R-:W-:-:S02]  /*47d0*/  IMAD.MOV.U32 R12, RZ, RZ, 0x1 ;  /* 0x00000001ff0c7424 */ /* 0x001fc400078e00ff */
[----:B------:R-:W-:Y:S02]  /*47e0*/  IMAD.MOV.U32 R15, RZ, RZ, RZ ;  /* 0x000000ffff0f7224 */ /* 0x000fe400078e00ff */
[----:B-1----:R-:W-:Y:S01]  /*47f0*/  IMAD.MOV.U32 R4, RZ, RZ, 0x1 ;  /* 0x00000001ff047424 */ /* 0x002fe200078e00ff */
[----:B--2---:R-:W-:Y:S01]  /*4800*/  MOV R9, RZ ;  /* 0x000000ff00097202 */ /* 0x004fe20000000f00 */
[----:B------:R-:W-:Y:S01]  /*4810*/  IMAD.MOV.U32 R10, RZ, RZ, RZ ;  /* 0x000000ffff0a7224 */ /* 0x000fe200078e00ff */
[----:B------:R0:W-:Y:S01]  /*4820*/  STL.128 [R1+0xc30], R12 ;  /* 0x000c300c01007387 */ /* 0x0001e20000100c00 */
[----:B----4-:R-:W-:-:S03]  /*4830*/  SHF.R.U32.HI R16, RZ, 0x17, R20 ;  /* 0x00000017ff107819 */ /* 0x010fc60000011614 */
[----:B------:R1:W-:Y:S04]  /*4840*/  STL.128 [R1+0xd40], R4 ;  /* 0x000d400401007387 */ /* 0x0003e80000100c00 */
[----:B------:R2:W-:Y:S01]  /*4850*/  STL.128 [R1+0xe80], R8 ;  /* 0x000e800801007387 */ /* 0x0005e20000100c00 */
[----:B0-----:R-:W-:Y:S02]  /*4860*/  HFMA2 R14, -RZ, RZ, 0, 5.9604644775390625e-08 ;  /* 0x00000001ff0e7431 */ /* 0x001fe400000001ff */
[----:B------:R-:W-:Y:S01]  /*4870*/  IMAD.MOV.U32 R13, RZ, RZ, 0x1 ;  /* 0x00000001ff0d7424 */ /* 0x000fe200078e00ff */
[----:B-1----:R-:W-:Y:S01]  /*4880*/  MOV R5, RZ ;  /* 0x000000ff00057202 */ /* 0x002fe20000000f00 */
[----:B------:R-:W-:Y:S01]  /*4890*/  IMAD.MOV.U32 R6, RZ, RZ, RZ ;  /* 0x000000ffff067224 */ /* 0x000fe200078e00ff */
[----:B--2---:R-:W-:-:S02]  /*48a0*/  SHF.R.U32.HI R9, RZ, 0x1a, R21 ;  /* 0x0000001aff097819 */ /* 0x004fc40000011615 */
[----:B------:R-:W-:Y:S02]  /*48b0*/  LOP3.LUT R8, R16, 0x38, RZ, 0xc0, !PT ;  /* 0x0000003810087812 */ /* 0x000fe400078ec0ff */
[----:B------:R-:W-:Y:S02]  /*48c0*/  STL.128 [R1+0xd80], R4 ;  /* 0x000d800401007387 */ /* 0x000fe40000100c00 */
[----:B------:R-:W-:Y:S02]  /*48d0*/  LOP3.LUT R17, R8, 0x7, R9, 0xf8, !PT ;  /* 0x0000000708117812 */ /* 0x000fe400078ef809 */
[----:B------:R-:W-:Y:S04]  /*48e0*/  STL.128 [R1+0xe10], R4 ;  /* 0x000e100401007387 */ /* 0x000fe80000100c00 */
[----:B------:R-:W-:Y:S04]  /*48f0*/  STL.128 [R1+0xe50], R4 ;  /* 0x000e500401007387 */ /* 0x000fe80000100c00 */
[----:B------:R0:W-:Y:S04]  /*4900*/  STL.128 [R1+0xec0], R4 ;  /* 0x000ec00401007387 */ /* 0x0001e80000100c00 */
[----:B------:R1:W-:Y:S01]  /*4910*/  STL.128 [R1+0xc60], R12 ;  /* 0x000c600c01007387 */ /* 0x0003e20000100c00 */
[----:B------:R-:W-:-:S02]  /*4920*/  HFMA2 R9, -RZ, RZ, 0, 0 ;  /* 0x00000000ff097431 */ /* 0x000fc400000001ff */
[----:B------:R-:W-:Y:S01]  /*4930*/  IMAD.MOV.U32 R8, RZ, RZ, 0x1 ;  /* 0x00000001ff087424 */ /* 0x000fe200078e00ff */
[----:B0-----:R-:W-:Y:S01]  /*4940*/  SHF.R.U32.HI R4, RZ, 0x14, R2 ;  /* 0x00000014ff047819 */ /* 0x001fe20000011602 */
[----:B-1----:R-:W-:Y:S02]  /*4950*/  IMAD.MOV.U32 R13, RZ, RZ, RZ ;  /* 0x000000ffff0d7224 */ /* 0x002fe400078e00ff */
[----:B------:R-:W-:Y:S01]  /*4960*/  IMAD.MOV.U32 R14, RZ, RZ, RZ ;  /* 0x000000ffff0e7224 */ /* 0x000fe200078e00ff */
[----:B------:R-:W-:-:S04]  /*4970*/  LOP3.LUT R18, R17, 0x1c0, R4, 0xf8, !PT ;  /* 0x000001c011127812 */ /* 0x000fc800078ef804 */
[----:B------:R-:W-:Y:S01]  /*4980*/  STL.128 [R1+0xc90], R12 ;  /* 0x000c900c01007387 */ /* 0x000fe20000100c00 */
[----:B------:R-:W-:-:S03]  /*4990*/  IMAD R18, R18, 0x4, R23 ;  /* 0x0000000412127824 */ /* 0x000fc600078e0217 */
[----:B------:R-:W-:Y:S04]  /*49a0*/  STL.128 [R1+0xcd0], R12 ;  /* 0x000cd00c01007387 */ /* 0x000fe80000100c00 */
[----:B------:R-:W-:Y:S04]  /*49b0*/  STL.128 [R1+0xd10], R12 ;  /* 0x000d100c01007387 */ /* 0x000fe80000100c00 */
[----:B------:R-:W-:Y:S04]  /*49c0*/  STL.128 [R1+0xd50], R12 ;  /* 0x000d500c01007387 */ /* 0x000fe80000100c00 */
[----:B------:R-:W-:Y:S04]  /*49d0*/  STL.128 [R1+0xdc0], R12 ;  /* 0x000dc00c01007387 */ /* 0x000fe80000100c00 */
[----:B------:R-:W-:Y:S04]  /*49e0*/  STL.128 [R1+0xe20], R12 ;  /* 0x000e200c01007387 */ /* 0x000fe80000100c00 */
[----:B------:R-:W-:Y:S04]  /*49f0*/  STL.128 [R1+0xe60], R12 ;  /* 0x000e600c01007387 */ /* 0x000fe80000100c00 */
[----:B------:R0:W-:Y:S04]  /*4a00*/  STL.128 [R1+0xf00], R12 ;  /* 0x000f000c01007387 */ /* 0x0001e80000100c00 */
[----:B------:R1:W-:Y:S04]  /*4a10*/  STL.128 [R1+0xf40], R8 ;  /* 0x000f400801007387 */ /* 0x0003e80000100c00 */
[----:B------:R-:W-:Y:S01]  /*4a20*/  STL.128 [R1+0x800], RZ ;  /* 0x000800ff01007387 */ /* 0x000fe20000100c00 */
[----:B0-----:R-:W-:-:S02]  /*4a30*/  HFMA2 R12, -RZ, RZ, 0, 0 ;  /* 0x00000000ff0c7431 */ /* 0x001fc400000001ff */
[----:B------:R-:W-:Y:S02]  /*4a40*/  IMAD.MOV.U32 R13, RZ, RZ, 0x1 ;  /* 0x00000001ff0d7424 */ /* 0x000fe400078e00ff */
[----:B------:R-:W-:Y:S01]  /*4a50*/  IMAD.MOV.U32 R14, RZ, RZ, 0x1 ;  /* 0x00000001ff0e7424 */ /* 0x000fe200078e00ff */
        /* <DEDUP_REMOVED lines=44> */
[----:B------:R0:W2:Y:S04]  /*4d20*/  LDL R19, [R18] ;  /* 0x0000000012137983 */ /* 0x0000a80000100800 */
[----:B------:R4:W-:Y:S01]  /*4d30*/  STL.128 [R1+0x830], R12 ;  /* 0x0008300c01007387 */ /* 0x0009e20000100c00 */
[----:B-1----:R-:W-:-:S02]  /*4d40*/  IMAD.MOV.U32 R8, RZ, RZ, RZ ;  /* 0x000000ffff087224 */ /* 0x002fc400078e00ff */
[----:B----4-:R-:W-:-:S05]  /*4d50*/  IMAD.MOV.U32 R15, RZ, RZ, 0x1 ;  /* 0x00000001ff0f7424 */ /* 0x010fca00078e00ff */
[----:B------:R1:W-:Y:S01]  /*4d60*/  STL.128 [R1+0x860], R12 ;  /* 0x0008600c01007387 */ /* 0x0003e20000100c00 */
[----:B------:R-:W-:Y:S02]  /*4d70*/  IMAD.MOV.U32 R11, RZ, RZ, 0x1 ;  /* 0x00000001ff0b7424 */ /* 0x000fe400078e00ff */
[----:B-1----:R-:W-:-:S03]  /*4d80*/  HFMA2 R15, -RZ, RZ, 0, 0 ;  /* 0x00000000ff0f7431 */ /* 0x002fc600000001ff */
[----:B------:R1:W-:Y:S04]  /*4d90*/  STL.128 [R1+0x820], R8 ;  /* 0x0008200801007387 */ /* 0x0003e80000100c00 */
[----:B------:R4:W-:Y:S01]  /*4da0*/  STL.128 [R1+0x890], R12 ;  /* 0x0008900c01007387 */ /* 0x0009e20000100c00 */
[----:B-1----:R-:W-:Y:S01]  /*4db0*/  MOV R9, 0x1 ;  /* 0x0000000100097802 */ /* 0x002fe20000000f00 */
[----:B----4-:R-:W-:Y:S02]  /*4dc0*/  IMAD.MOV.U32 R15, RZ, RZ, 0x1 ;  /* 0x00000001ff0f7424 */ /* 0x010fe400078e00ff */
[----:B------:R-:W-:-:S03]  /*4dd0*/  IMAD.MOV.U32 R10, RZ, RZ, 0x1 ;  /* 0x00000001ff0a7424 */ /* 0x000fc600078e00ff */
[----:B------:R1:W-:Y:S04]  /*4de0*/  STL.128 [R1+0x8c0], R12 ;  /* 0x0008c00c01007387 */ /* 0x0003e80000100c00 */
[----:B------:R4:W-:Y:S01]  /*4df0*/  STL.128 [R1+0x850], R8 ;  /* 0x0008500801007387 */ /* 0x0009e20000100c00 */
[----:B-1----:R-:W-:Y:S01]  /*4e00*/  IMAD.MOV.U32 R12, RZ, RZ, 0x1 ;  /* 0x00000001ff0c7424 */ /* 0x002fe200078e00ff */
[----:B------:R-:W-:Y:S01]  /*4e10*/  MOV R13, RZ ;  /* 0x000000ff000d7202 */ /* 0x000fe20000000f00 */
[----:B------:R-:W-:Y:S02]  /*4e20*/  IMAD.MOV.U32 R14, RZ, RZ, RZ ;  /* 0x000000ffff0e7224 */ /* 0x000fe400078e00ff */
[----:B------:R-:W-:Y:S02]  /*4e30*/  IMAD.MOV.U32 R15, RZ, RZ, RZ ;  /* 0x000000ffff0f7224 */ /* 0x000fe400078e00ff */
[----:B----4-:R-:W-:-:S02]  /*4e40*/  IMAD.MOV.U32 R9, RZ, RZ, RZ ;  /* 0x000000ffff097224 */ /* 0x010fc400078e00ff */
[----:B------:R-:W-:Y:S01]  /*4e50*/  IMAD.MOV.U32 R10, RZ, RZ, RZ ;  /* 0x000000ffff0a7224 */ /* 0x000fe200078e00ff */
[----:B------:R1:W-:Y:S04]  /*4e60*/  STL.128 [R1+0x8f0], R12 ;  /* 0x0008f00c01007387 */ /* 0x0003e80000100c00 */
[----:B------:R4:W-:Y:S01]  /*4e70*/  STL.128 [R1+0x880], R8 ;  /* 0x0008800801007387 */ /* 0x0009e20000100c00 */
[----:B-1----:R-:W-:Y:S01]  /*4e80*/  MOV R12, RZ ;  /* 0x000000ff000c7202 */ /* 0x002fe20000000f00 */
[----:B------:R-:W-:Y:S02]  /*4e90*/  IMAD.MOV.U32 R13, RZ, RZ, 0x1 ;  /* 0x00000001ff0d7424 */ /* 0x000fe400078e00ff */
[----:B------:R-:W-:Y:S01]  /*4ea0*/  IMAD.MOV.U32 R14, RZ, RZ, 0x1 ;  /* 0x00000001ff0e7424 */ /* 0x000fe200078e00ff */
[----:B----4-:R-:W-:Y:S01]  /*4eb0*/  MOV R11, RZ ;  /* 0x000000ff000b7202 */ /* 0x010fe20000000f00 */
[----:B------:R-:W-:-:S03]  /*4ec0*/  IMAD.MOV.U32 R8, RZ, RZ, 0x1 ;  /* 0x00000001ff087424 */ /* 0x000fc600078e00ff */
[----:B------:R1:W-:Y:S04]  /*4ed0*/  STL.128 [R1+0x920], R12 ;  /* 0x0009200c01007387 */ /* 0x0003e80000100c00 */
[----:B------:R4:W-:Y:S01]  /*4ee0*/  STL.128 [R1+0x8b0], R8 ;  /* 0x0008b00801007387 */ /* 0x0009e20000100c00 */
[----:B-1----:R-:W-:Y:S01]  /*4ef0*/  MOV R12, 0x1 ;  /* 0x00000001000c7802 */ /* 0x002fe20000000f00 */
[----:B----4-:R-:W-:-:S04]  /*4f00*/  HFMA2 R9, -RZ, RZ, 0, 5.9604644775390625e-08 ;  /* 0x00000001ff097431 */ /* 0x010fc800000001ff */
[----:B------:R1:W-:Y:S01]  /*4f10*/  STL.128 [R1+0x950], R12 ;  /* 0x0009500c01007387 */ /* 0x0003e20000100c00 */
[----:B------:R-:W-:Y:S01]  /*4f20*/  IMAD.MOV.U32 R10, RZ, RZ, 0x1 ;  /* 0x00000001ff0a7424 */ /* 0x000fe200078e00ff */
[----:B------:R-:W-:Y:S01]  /*4f30*/  MOV R7, 0x1 ;  /* 0x0000000100077802 */ /* 0x000fe20000000f00 */
[----:B------:R-:W-:-:S03]  /*4f40*/  IMAD.MOV.U32 R4, RZ, RZ, RZ ;  /* 0x000000ffff047224 */ /* 0x000fc600078e00ff */
[----:B------:R4:W-:Y:S01]  /*4f50*/  STL.128 [R1+0x8e0], R8 ;  /* 0x0008e00801007387 */ /* 0x0009e20000100c00 */
[----:B-1----:R-:W-:-:S05]  /*4f60*/  IMAD.MOV.U32 R12, RZ, RZ, RZ ;  /* 0x000000ffff0c7224 */ /* 0x002fca00078e00ff */
[----:B------:R1:W-:Y:S01]  /*4f70*/  STL.128 [R1+0x980], R12 ;  /* 0x0009800c01007387 */ /* 0x0003e20000100c00 */
[----:B----4-:R-:W-:-:S03]  /*4f80*/  IMAD.MOV.U32 R8, RZ, RZ, RZ ;  /* 0x000000ffff087224 */ /* 0x010fc600078e00ff */
[----:B------:R-:W-:Y:S04]  /*4f90*/  STL.128 [R1+0x810], R4 ;  /* 0x0008100401007387 */ /* 0x000fe80000100c00 */
[----:B------:R4:W-:Y:S01]  /*4fa0*/  STL.128 [R1+0x840], R4 ;  /* 0x0008400401007387 */ /* 0x0009e20000100c00 */
[----:B-1----:R-:W-:-:S03]  /*4fb0*/  IMAD.MOV.U32 R12, RZ, RZ, 0x1 ;  /* 0x00000001ff0c7424 */ /* 0x002fc600078e00ff */
[----:B------:R1:W-:Y:S04]  /*4fc0*/  STL.128 [R1+0x910], R8 ;  /* 0x0009100801007387 */ /* 0x0003e80000100c00 */
[----:B------:R3:W-:Y:S01]  /*4fd0*/  STL.128 [R1+0x9c0], R12 ;  /* 0x0009c00c01007387 */ /* 0x0007e20000100c00 */
[----:B----4-:R-:W-:Y:S02]  /*4fe0*/  HFMA2 R4, -RZ, RZ, 0, 5.9604644775390625e-08 ;  /* 0x00000001ff047431 */ /* 0x010fe400000001ff */
[----:B------:R-:W-:Y:S01]  /*4ff0*/  IMAD.MOV.U32 R5, RZ, RZ, 0x1 ;  /* 0x00000001ff057424 */ /* 0x000fe200078e00ff */
[----:B------:R-:W-:Y:S01]  /*5000*/  MOV R7, RZ ;  /* 0x000000ff00077202 */ /* 0x000fe20000000f00 */
[----:B------:R-:W-:Y:S02]  /*5010*/  IMAD.MOV.U32 R6, RZ, RZ, 0x1 ;  /* 0x00000001ff067424 */ /* 0x000fe400078e00ff */
[----:B-1----:R-:W-:-:S02]  /*5020*/  IMAD.MOV.U32 R11, RZ, RZ, 0x1 ;  /* 0x00000001ff0b7424 */ /* 0x002fc400078e00ff */
[----:B---3--:R-:W-:Y:S01]  /*5030*/  HFMA2 R14, -RZ, RZ, 0, 0 ;  /* 0x00000000ff0e7431 */ /* 0x008fe200000001ff */
[----:B------:R-:W-:Y:S01]  /*5040*/  CS2R R12, SRZ ;  /* 0x00000000000c7805 */ /* 0x000fe2000001ff00 */
[----:B------:R-:W-:Y:S01]  /*5050*/  IMAD.MOV.U32 R15, RZ, RZ, 0x1 ;  /* 0x00000001ff0f7424 */ /* 0x000fe200078e00ff */
[----:B------:R1:W-:Y:S04]  /*5060*/  STL.128 [R1+0x940], R8 ;  /* 0x0009400801007387 */ /* 0x0003e80000100c00 */
[----:B------:R3:W-:Y:S04]  /*5070*/  STL.128 [R1+0xa00], R12 ;  /* 0x000a000c01007387 */ /* 0x0007e80000100c00 */
[----:B------:R4:W-:Y:S01]  /*5080*/  STL.128 [R1+0x870], R4 ;  /* 0x0008700401007387 */ /* 0x0009e20000100c00 */
[----:B-1----:R-:W-:-:S02]  /*5090*/  HFMA2 R8, -RZ, RZ, 0, 5.9604644775390625e-08 ;  /* 0x00000001ff087431 */ /* 0x002fc400000001ff */
[----:B------:R-:W-:Y:S01]  /*50a0*/  IMAD.MOV.U32 R9, RZ, RZ, RZ ;  /* 0x000000ffff097224 */ /* 0x000fe200078e00ff */
[----:B------:R-:W-:Y:S01]  /*50b0*/  CS2R R10, SRZ ;  /* 0x00000000000a7805 */ /* 0x000fe2000001ff00 */
[----:B---3--:R-:W-:Y:S01]  /*50c0*/  IMAD.MOV.U32 R12, RZ, RZ, 0x1 ;  /* 0x00000001ff0c7424 */ /* 0x008fe200078e00ff */
[----:B------:R-:W-:Y:S01]  /*50d0*/  MOV R15, RZ ;  /* 0x000000ff000f7202 */ /* 0x000fe20000000f00 */
[----:B----4-:R-:W-:-:S04]  /*50e0*/  IMAD.MOV.U32 R4, RZ, RZ, RZ ;  /* 0x000000ffff047224 */ /* 0x010fc800078e00ff */
[----:B------:R1:W-:Y:S04]  /*50f0*/  STL.128 [R1+0xa30], R12 ;  /* 0x000a300c01007387 */ /* 0x0003e80000100c00 */
[----:B------:R3:W-:Y:S04]  /*5100*/  STL.128 [R1+0x8a0], R4 ;  /* 0x0008a00401007387 */ /* 0x0007e80000100c00 */
[----:B------:R-:W-:Y:S04]  /*5110*/  STL.128 [R1+0x970], R8 ;  /* 0x0009700801007387 */ /* 0x000fe80000100c00 */
[----:B------:R-:W-:Y:S01]  /*5120*/  STL.128 [R1+0x9a0], R8 ;  /* 0x0009a00801007387 */ /* 0x000fe20000100c00 */
[----:B-1----:R-:W-:-:S03]  /*5130*/  HFMA2 R13, -RZ, RZ, 0, 5.9604644775390625e-08 ;  /* 0x00000001ff0d7431 */ /* 0x002fc600000001ff */
[----:B------:R1:W-:Y:S01]  /*5140*/  STL.128 [R1+0x9e0], R8 ;  /* 0x0009e00801007387 */ /* 0x0003e20000100c00 */
[----:B------:R-:W-:Y:S02]  /*5150*/  IMAD.MOV.U32 R14, RZ, RZ, 0x1 ;  /* 0x00000001ff0e7424 */ /* 0x000fe400078e00ff */
[----:B---3--:R-:W-:-:S03]  /*5160*/  IMAD.MOV.U32 R4, RZ, RZ, 0x1 ;  /* 0x00000001ff047424 */ /* 0x008fc600078e00ff */
[----:B------:R3:W-:Y:S04]  /*5170*/  STL.128 [R1+0xa60], R12 ;  /* 0x000a600c01007387 */ /* 0x0007e80000100c00 */
[----:B------:R4:W-:Y:S01]  /*5180*/  STL.128 [R1+0x8d0], R4 ;  /* 0x0008d00401007387 */ /* 0x0009e20000100c00 */
[----:B-1----:R-:W-:Y:S02]  /*5190*/  HFMA2 R9, -RZ, RZ, 0, 5.9604644775390625e-08 ;  /* 0x00000001ff097431 */ /* 0x002fe400000001ff */
[----:B------:R-:W-:Y:S02]  /*51a0*/  IMAD.MOV.U32 R8, RZ, RZ, RZ ;  /* 0x000000ffff087224 */ /* 0x000fe400078e00ff */
[----:B------:R-:W-:Y:S02]  /*51b0*/  IMAD.MOV.U32 R10, RZ, RZ, 0x1 ;  /* 0x00000001ff0a7424 */ /* 0x000fe400078e00ff */
[----:B---3--:R-:W-:-:S02]  /*51c0*/  HFMA2 R14, -RZ, RZ, 0, 0 ;  /* 0x00000000ff0e7431 */ /* 0x008fc400000001ff */
[----:B------:R-:W-:Y:S01]  /*51d0*/  IMAD.MOV.U32 R13, RZ, RZ, RZ ;  /* 0x000000ffff0d7224 */ /* 0x000fe200078e00ff */
[----:B------:R1:W-:Y:S01]  /*51e0*/  STL.128 [R1+0xa20], R8 ;  /* 0x000a200801007387 */ /* 0x0003e20000100c00 */
[----:B----4-:R-:W-:Y:S01]  /*51f0*/  HFMA2 R6, -RZ, RZ, 0, 0 ;  /* 0x00000000ff067431 */ /* 0x010fe200000001ff */
[----:B------:R-:W-:Y:S01]  /*5200*/  CS2R R4, SRZ ;  /* 0x0000000000047805 */ /* 0x000fe2000001ff00 */
[----:B------:R-:W-:Y:S01]  /*5210*/  IMAD.MOV.U32 R7, RZ, RZ, 0x1 ;  /* 0x00000001ff077424 */ /* 0x000fe200078e00ff */
[----:B------:R-:W-:Y:S04]  /*5220*/  STL.128 [R1+0xa90], R12 ;  /* 0x000a900c01007387 */ /* 0x000fe80000100c00 */
[----:B------:R3:W-:Y:S01]  /*5230*/  STL.128 [R1+0x900], R4 ;  /* 0x0009000401007387 */ /* 0x0007e20000100c00 */
[----:B-1----:R-:W-:-:S03]  /*5240*/  IMAD.MOV.U32 R8, RZ, RZ, 0x1 ;  /* 0x00000001ff087424 */ /* 0x002fc600078e00ff */
[----:B------:R-:W-:Y:S04]  /*5250*/  STL.128 [R1+0xad0], R12 ;  /* 0x000ad00c01007387 */ /* 0x000fe80000100c00 */
[----:B------:R1:W-:Y:S04]  /*5260*/  STL.128 [R1+0xa50], R8 ;  /* 0x000a500801007387 */ /* 0x0003e80000100c00 */
[----:B------:R-:W-:Y:S01]  /*5270*/  STL.128 [R1+0xb10], R12 ;  /* 0x000b100c01007387 */ /* 0x000fe20000100c00 */
[----:B---3--:R-:W-:-:S03]  /*5280*/  HFMA2 R4, -RZ, RZ, 0, 5.9604644775390625e-08 ;  /* 0x00000001ff047431 */ /* 0x008fc600000001ff */
[----:B------:R-:W-:Y:S01]  /*5290*/  STL.128 [R1+0xb50], R12 ;  /* 0x000b500c01007387 */ /* 0x000fe20000100c00 */
[----:B------:R-:W-:-:S03]  /*52a0*/  IMAD.MOV.U32 R7, RZ, RZ, RZ ;  /* 0x000000ffff077224 */ /* 0x000fc600078e00ff */
[----:B------:R3:W-:Y:S01]  /*52b0*/  STL.128 [R1+0xbc0], R12 ;  /* 0x000bc00c01007387 */ /* 0x0007e20000100c00 */
[----:B-1----:R-:W-:-:S03]  /*52c0*/  IMAD.MOV.U32 R8, RZ, RZ, RZ ;  /* 0x000000ffff087224 */ /* 0x002fc600078e00ff */
[----:B------:R1:W-:Y:S04]  /*52d0*/  STL.128 [R1+0x930], R4 ;  /* 0x0009300401007387 */ /* 0x0003e80000100c00 */
[----:B------:R4:W-:Y:S01]  /*52e0*/  STL.128 [R1+0xa80], R8 ;  /* 0x000a800801007387 */ /* 0x0009e20000100c00 */
[----:B---3--:R-:W-:Y:S02]  /*52f0*/  HFMA2 R13, -RZ, RZ, 0, 5.9604644775390625e-08 ;  /* 0x00000001ff0d7431 */ /* 0x008fe400000001ff */
[----:B------:R-:W-:Y:S02]  /*5300*/  IMAD.MOV.U32 R12, RZ, RZ, RZ ;  /* 0x000000ffff0c7224 */ /* 0x000fe400078e00ff */
[----:B------:R-:W-:Y:S02]  /*5310*/  IMAD.MOV.U32 R14, RZ, RZ, 0x1 ;  /* 0x00000001ff0e7424 */ /* 0x000fe400078e00ff */
[----:B-1----:R-:W-:-:S02]  /*5320*/  IMAD.MOV.U32 R5, RZ, RZ, 0x1 ;  /* 0x00000001ff057424 */ /* 0x002fc400078e00ff */
[----:B------:R-:W-:Y:S01]  /*5330*/  IMAD.MOV.U32 R6, RZ, RZ, 0x1 ;  /* 0x00000001ff067424 */ /* 0x000fe200078e00ff */
[----:B------:R1:W-:Y:S01]  /*5340*/  STL.128 [R1+0xc20], R12 ;  /* 0x000c200c01007387 */ /* 0x0003e20000100c00 */
[----:B----4-:R-:W-:-:S03]  /*5350*/  IMAD.MOV.U32 R8, RZ, RZ, 0x1 ;  /* 0x00000001ff087424 */ /* 0x010fc600078e00ff */
[----:B------:R3:W-:Y:S04]  /*5360*/  STL.128 [R1+0x960], R4 ;  /* 0x0009600401007387 */ /* 0x0007e80000100c00 */
[----:B------:R4:W-:Y:S01]  /*5370*/  STL.128 [R1+0xac0], R8 ;  /* 0x000ac00801007387 */ /* 0x0009e20000100c00 */
[----:B-1----:R-:W-:Y:S01]  /*5380*/  IMAD.MOV.U32 R12, RZ, RZ, 0x1 ;  /* 0x00000001ff0c7424 */ /* 0x002fe200078e00ff */
[----:B---3--:R-:W-:-:S04]  /*5390*/  MOV R5, RZ ;  /* 0x000000ff00057202 */ /* 0x008fc80000000f00 */
[----:B------:R1:W-:Y:S01]  /*53a0*/  STL.128 [R1+0xc50], R12 ;  /* 0x000c500c01007387 */ /* 0x0003e20000100c00 */
[----:B------:R-:W-:Y:S02]  /*53b0*/  IMAD.MOV.U32 R6, RZ, RZ, RZ ;  /* 0x000000ffff067224 */ /* 0x000fe400078e00ff */
[----:B----4-:R-:W-:-:S03]  /*53c0*/  IMAD.MOV.U32 R8, RZ, RZ, RZ ;  /* 0x000000ffff087224 */ /* 0x010fc600078e00ff */
[----:B------:R-:W-:Y:S04]  /*53d0*/  STL.128 [R1+0x990], R4 ;  /* 0x0009900401007387 */ /* 0x000fe80000100c00 */
[----:B------:R3:W-:Y:S01]  /*53e0*/  STL.128 [R1+0xb00], R8 ;  /* 0x000b000801007387 */ /* 0x0007e20000100c00 */
[----:B-1----:R-:W-:-:S03]  /*53f0*/  IMAD.MOV.U32 R12, RZ, RZ, RZ ;  /* 0x000000ffff0c7224 */ /* 0x002fc600078e00ff */
[----:B------:R1:W-:Y:S04]  /*5400*/  STL.128 [R1+0x9d0], R4 ;  /* 0x0009d00401007387 */ /* 0x0003e80000100c00 */
[----:B------:R4:W-:Y:S01]  /*5410*/  STL.128 [R1+0xc80], R12 ;  /* 0x000c800c01007387 */ /* 0x0009e20000100c00 */
[----:B---3--:R-:W-:Y:S01]  /*5420*/  MOV R8, 0x1 ;  /* 0x0000000100087802 */ /* 0x008fe20000000f00 */
[----:B-1----:R-:W-:Y:S01]  /*5430*/  IMAD.MOV.U32 R4, RZ, RZ, RZ ;  /* 0x000000ffff047224 */ /* 0x002fe200078e00ff */
[----:B------:R-:W-:Y:S01]  /*5440*/  MOV R5, 0x1 ;  /* 0x0000000100057802 */ /* 0x000fe20000000f00 */
[----:B------:R-:W-:Y:S02]  /*5450*/  IMAD.MOV.U32 R6, RZ, RZ, 0x1 ;  /* 0x00000001ff067424 */ /* 0x000fe400078e00ff */
[----:B----4-:R-:W-:Y:S01]  /*5460*/  IMAD.MOV.U32 R12, RZ, RZ, 0x1 ;  /* 0x00000001ff0c7424 */ /* 0x010fe200078e00ff */
[----:B------:R1:W-:Y:S04]  /*5470*/  STL.128 [R1+0xb40], R8 ;  /* 0x000b400801007387 */ /* 0x0003e80000100c00 */
[----:B------:R3:W-:Y:S04]  /*5480*/  STL.128 [R1+0xa10], R4 ;  /* 0x000a100401007387 */ /* 0x0007e80000100c00 */
[----:B------:R4:W-:Y:S01]  /*5490*/  STL.128 [R1+0xcc0], R12 ;  /* 0x000cc00c01007387 */ /* 0x0009e20000100c00 */
[----:B-1----:R-:W-:-:S02]  /*54a0*/  IMAD.MOV.U32 R9, RZ, RZ, RZ ;  /* 0x000000ffff097224 */ /* 0x002fc400078e00ff */
[----:B------:R-:W-:Y:S02]  /*54b0*/  IMAD.MOV.U32 R10, RZ, RZ, RZ ;  /* 0x000000ffff0a7224 */ /* 0x000fe400078e00ff */
[----:B---3--:R-:W-:Y:S02]  /*54c0*/  IMAD.MOV.U32 R7, RZ, RZ, 0x1 ;  /* 0x00000001ff077424 */ /* 0x008fe400078e00ff */
[----:B----4-:R-:W-:Y:S01]  /*54d0*/  IMAD.MOV.U32 R12, RZ, RZ, RZ ;  /* 0x000000ffff0c7224 */ /* 0x010fe200078e00ff */
[----:B------:R1:W-:Y:S04]  /*54e0*/  STL.128 [R1+0xb80], R8 ;  /* 0x000b800801007387 */ /* 0x0003e80000100c00 */
[----:B------:R3:W-:Y:S04]  /*54f0*/  STL.128 [R1+0xa40], R4 ;  /* 0x000a400401007387 */ /* 0x0007e80000100c00 */
[----:B------:R4:W-:Y:S01]  /*5500*/  STL.128 [R1+0xd00], R12 ;  /* 0x000d000c01007387 */ /* 0x0009e20000100c00 */
[----:B-1----:R-:W-:Y:S01]  /*5510*/  IMAD.MOV.U32 R8, RZ, RZ, RZ ;  /* 0x000000ffff087224 */ /* 0x002fe200078e00ff */
[----:B------:R-:W-:Y:S01]  /*5520*/  MOV R9, 0x1 ;  /* 0x0000000100097802 */ /* 0x000fe20000000f00 */
[----:B------:R-:W-:-:S02]  /*5530*/  IMAD.MOV.U32 R10, RZ, RZ, 0x1 ;  /* 0x00000001ff0a7424 */ /* 0x000fc400078e00ff */
[----:B---3--:R-:W-:Y:S01]  /*5540*/  IMAD.MOV.U32 R4, RZ, RZ, 0x1 ;  /* 0x00000001ff047424 */ /* 0x008fe200078e00ff */
[----:B------:R-:W-:Y:S02]  /*5550*/  MOV R5, RZ ;  /* 0x000000ff00057202 */ /* 0x000fe40000000f00 */
[----:B------:R-:W-:Y:S02]  /*5560*/  CS2R R6, SRZ ;  /* 0x0000000000067805 */ /* 0x000fe4000001ff00 */
[----:B----4-:R-:W-:Y:S01]  /*5570*/  MOV R12, 0x1 ;  /* 0x00000001000c7802 */ /* 0x010fe20000000f00 */
[----:B------:R1:W-:Y:S04]  /*5580*/  STL.128 [R1+0xc10], R8 ;  /* 0x000c100801007387 */ /* 0x0003e80000100c00 */
[----:B------:R-:W-:Y:S04]  /*5590*/  STL.128 [R1+0xa70], R4 ;  /* 0x000a700401007387 */ /* 0x000fe80000100c00 */
[----:B------:R-:W-:Y:S04]  /*55a0*/  STL.128 [R1+0xaa0], R4 ;  /* 0x000aa00401007387 */ /* 0x000fe80000100c00 */
[----:B------:R-:W-:Y:S01]  /*55b0*/  STL.128 [R1+0xae0], R4 ;  /* 0x000ae00401007387 */ /* 0x000fe20000100c00 */
[----:B-1----:R-:W-:-:S03]  /*55c0*/  IMAD.MOV.U32 R11, RZ, RZ, 0x1 ;  /* 0x00000001ff0b7424 */ /* 0x002fc600078e00ff */
[----:B------:R-:W-:Y:S04]  /*55d0*/  STL.128 [R1+0xb20], R4 ;  /* 0x000b200401007387 */ /* 0x000fe80000100c00 */
[----:B------:R1:W-:Y:S04]  /*55e0*/  STL.128 [R1+0xb60], R4 ;  /* 0x000b600401007387 */ /* 0x0003e80000100c00 */
[----:B------:R3:W-:Y:S04]  /*55f0*/  STL.128 [R1+0xd40], R12 ;  /* 0x000d400c01007387 */ /* 0x0007e80000100c00 */
[----:B------:R4:W-:Y:S01]  /*5600*/  STL.128 [R1+0xc40], R8 ;  /* 0x000c400801007387 */ /* 0x0009e20000100c00 */
[----:B-1----:R-:W-:-:S02]  /*5610*/  HFMA2 R4, -RZ, RZ, 0, 0 ;  /* 0x00000000ff047431 */ /* 0x002fc400000001ff */
[----:B------:R-:W-:Y:S02]  /*5620*/  IMAD.MOV.U32 R7, RZ, RZ, 0x1 ;  /* 0x00000001ff077424 */ /* 0x000fe400078e00ff */
[----:B---3--:R-:W-:Y:S02]  /*5630*/  IMAD.MOV.U32 R13, RZ, RZ, RZ ;  /* 0x000000ffff0d7224 */ /* 0x008fe400078e00ff */
[----:B------:R-:W-:Y:S02]  /*5640*/  IMAD.MOV.U32 R14, RZ, RZ, RZ ;  /* 0x000000ffff0e7224 */ /* 0x000fe400078e00ff */
[----:B----4-:R-:W-:Y:S01]  /*5650*/  IMAD.MOV.U32 R8, RZ, RZ, 0x1 ;  /* 0x00000001ff087424 */ /* 0x010fe200078e00ff */
[----:B------:R-:W-:Y:S02]  /*5660*/  MOV R9, RZ ;  /* 0x000000ff00097202 */ /* 0x000fe40000000f00 */
[----:B------:R-:W-:Y:S01]  /*5670*/  CS2R R10, SRZ ;  /* 0x00000000000a7805 */ /* 0x000fe2000001ff00 */
[----:B------:R-:W-:Y:S04]  /*5680*/  STL.128 [R1+0xd80], R12 ;  /* 0x000d800c01007387 */ /* 0x000fe80000100c00 */
[----:B------:R-:W-:Y:S04]  /*5690*/  STL.128 [R1+0xe10], R12 ;  /* 0x000e100c01007387 */ /* 0x000fe80000100c00 */
[----:B------:R-:W-:Y:S04]  /*56a0*/  STL.128 [R1+0xe50], R12 ;  /* 0x000e500c01007387 */ /* 0x000fe80000100c00 */
[----:B------:R1:W-:Y:S04]  /*56b0*/  STL.128 [R1+0xec0], R12 ;  /* 0x000ec00c01007387 */ /* 0x0003e80000100c00 */
[----:B------:R3:W-:Y:S04]  /*56c0*/  STL.128 [R1+0xc00], R4 ;  /* 0x000c000401007387 */ /* 0x0007e80000100c00 */
[----:B------:R-:W-:Y:S04]  /*56d0*/  STL.128 [R1+0xc70], R8 ;  /* 0x000c700801007387 */ /* 0x000fe80000100c00 */
[----:B------:R-:W-:Y:S01]  /*56e0*/  STL.128 [R1+0xca0], R8 ;  /* 0x000ca00801007387 */ /* 0x000fe20000100c00 */
[----:B-1----:R-:W-:-:S03]  /*56f0*/  SHF.R.U32.HI R12, RZ, 0x16, R20 ;  /* 0x00000016ff0c7819 */ /* 0x002fc60000011614 */
[----:B------:R-:W-:Y:S01]  /*5700*/  STL.128 [R1+0xce0], R8 ;  /* 0x000ce00801007387 */ /* 0x000fe20000100c00 */
[----:B------:R-:W-:Y:S01]  /*5710*/  SHF.R.U32.HI R13, RZ, 0x19, R21 ;  /* 0x00000019ff0d7819 */ /* 0x000fe20000011615 */
[----:B---3--:R-:W-:Y:S01]  /*5720*/  IMAD.MOV.U32 R4, RZ, RZ, 0x1 ;  /* 0x00000001ff047424 */ /* 0x008fe200078e00ff */
[----:B------:R-:W-:Y:S01]  /*5730*/  MOV R7, RZ ;  /* 0x000000ff00077202 */ /* 0x000fe20000000f00 */
[----:B------:R-:W-:Y:S01]  /*5740*/  STL.128 [R1+0xd20], R8 ;  /* 0x000d200801007387 */ /* 0x000fe20000100c00 */
[----:B------:R-:W-:-:S03]  /*5750*/  LOP3.LUT R12, R12, 0x38, RZ, 0xc0, !PT ;  /* 0x000000380c0c7812 */ /* 0x000fc600078ec0ff */
[----:B------:R1:W-:Y:S01]  /*5760*/  STL.128 [R1+0xd60], R8 ;  /* 0x000d600801007387 */ /* 0x0003e20000100c00 */
[----:B------:R-:W-:-:S03]  /*5770*/  LOP3.LUT R13, R12, 0x7, R13, 0xf8, !PT ;  /* 0x000000070c0d7812 */ /* 0x000fc600078ef80d */
[----:B------:R3:W-:Y:S01]  /*5780*/  STL.128 [R1+0xc30], R4 ;  /* 0x000c300401007387 */ /* 0x0007e20000100c00 */
[----:B------:R-:W-:Y:S01]  /*5790*/  SHF.R.U32.HI R12, RZ, 0x13, R2 ;  /* 0x00000013ff0c7819 */ /* 0x000fe20000011602 */
[----:B-1----:R-:W-:Y:S02]  /*57a0*/  HFMA2 R8, -RZ, RZ, 0, 0 ;  /* 0x00000000ff087431 */ /* 0x002fe400000001ff */
[----:B------:R-:W-:Y:S02]  /*57b0*/  IMAD.MOV.U32 R9, RZ, RZ, 0x1 ;  /* 0x00000001ff097424 */ /* 0x000fe400078e00ff */
[----:B------:R-:W-:Y:S02]  /*57c0*/  IMAD.MOV.U32 R10, RZ, RZ, 0x1 ;  /* 0x00000001ff0a7424 */ /* 0x000fe400078e00ff */
[----:B---3--:R-:W-:Y:S02]  /*57d0*/  HFMA2 R5, -RZ, RZ, 0, 5.9604644775390625e-08 ;  /* 0x00000001ff057431 */ /* 0x008fe400000001ff */
[----:B------:R-:W-:Y:S01]  /*57e0*/  IMAD.MOV.U32 R6, RZ, RZ, 0x1 ;  /* 0x00000001ff067424 */ /* 0x000fe200078e00ff */
[----:B------:R-:W-:Y:S01]  /*57f0*/  LOP3.LUT R12, R13, 0x1c0, R12, 0xf8, !PT ;  /* 0x000001c00d0c7812 */ /* 0x000fe200078ef80c */
[----:B------:R1:W-:Y:S01]  /*5800*/  STL.128 [R1+0xe00], R8 ;  /* 0x000e000801007387 */ /* 0x0003e20000100c00 */
[----:B------:R-:W-:-:S03]  /*5810*/  HFMA2 R13, -RZ, RZ, 0, 5.9604644775390625e-08 ;  /* 0x00000001ff0d7431 */ /* 0x000fc600000001ff */
[----:B------:R3:W-:Y:S01]  /*5820*/  STL.128 [R1+0xc60], R4 ;  /* 0x000c600401007387 */ /* 0x0007e20000100c00 */
[----:B0-----:R-:W-:Y:S02]  /*5830*/  IMAD R18, R12, 0x4, R23 ;  /* 0x000000040c127824 */ /* 0x001fe400078e0217 */
[----:B------:R-:W-:Y:S01]  /*5840*/  IMAD.MOV.U32 R12, RZ, RZ, RZ ;  /* 0x000000ffff0c7224 */ /* 0x000fe200078e00ff */
[----:B-1----:R-:W-:Y:S01]  /*5850*/  MOV R8, 0x1 ;  /* 0x0000000100087802 */ /* 0x002fe20000000f00 */
[----:B---3--:R-:W-:-:S04]  /*5860*/  HFMA2 R6, -RZ, RZ, 0, 0 ;  /* 0x00000000ff067431 */ /* 0x008fc800000001ff */
[----:B------:R0:W-:Y:S01]  /*5870*/  STL.128 [R1+0xe40], R8 ;  /* 0x000e400801007387 */ /* 0x0001e20000100c00 */
[----:B------:R-:W-:Y:S02]  /*5880*/  IMAD.MOV.U32 R5, RZ, RZ, RZ ;  /* 0x000000ffff057224 */ /* 0x000fe400078e00ff */
[----:B------:R-:W-:Y:S01]  /*5890*/  IMAD.MOV.U32 R14, RZ, RZ, 0x1 ;  /* 0x00000001ff0e7424 */ /* 0x000fe200078e00ff */
[----:B------:R-:W-:Y:S04]  /*58a0*/  STL.128 [R1+0x800], RZ ;  /* 0x000800ff01007387 */ /* 0x000fe80000100c00 */
[----:B------:R-:W-:Y:S01]  /*58b0*/  STL.128 [R1+0xc90], R4 ;  /* 0x000c900401007387 */ /* 0x000fe20000100c00 */
[----:B0-----:R-:W-:Y:S02]  /*58c0*/  IMAD.MOV.U32 R9, RZ, RZ, RZ ;  /* 0x000000ffff097224 */ /* 0x001fe400078e00ff */
[----:B------:R-:W-:Y:S01]  /*58d0*/  IMAD.MOV.U32 R10, RZ, RZ, RZ ;  /* 0x000000ffff0a7224 */ /* 0x000fe200078e00ff */
[----:B------:R-:W-:Y:S04]  /*58e0*/  STL.128 [R1+0xcd0], R4 ;  /* 0x000cd00401007387 */ /* 0x000fe80000100c00 */
[----:B------:R-:W-:Y:S04]  /*58f0*/  STL.128 [R1+0xd10], R4 ;  /* 0x000d100401007387 */ /* 0x000fe80000100c00 */
[----:B------:R-:W-:Y:S04]  /*5900*/  STL.128 [R1+0xd50], R4 ;  /* 0x000d500401007387 */ /* 0x000fe80000100c00 */
[----:B------:R-:W-:Y:S04]  /*5910*/  STL.128 [R1+0xdc0], R4 ;  /* 0x000dc00401007387 */ /* 0x000fe80000100c00 */
[----:B------:R-:W-:Y:S04]  /*5920*/  STL.128 [R1+0xe20], R4 ;  /* 0x000e200401007387 */ /* 0x000fe80000100c00 */
[----:B------:R-:W-:Y:S04]  /*5930*/  STL.128 [R1+0xe60], R4 ;  /* 0x000e600401007387 */ /* 0x000fe80000100c00 */
[----:B------:R-:W-:Y:S04]  /*5940*/  STL.128 [R1+0xe80], R8 ;  /* 0x000e800801007387 */ /* 0x000fe80000100c00 */
        /* <DEDUP_REMOVED lines=46> */
[----:B------:R-:W3:Y:S04]  /*5c30*/  LDL R18, [R18] ;  /* 0x0000000012127983 */ /* 0x000ee80000100800 */
[----:B------:R1:W-:Y:S01]  /*5c40*/  STL.128 [R1+0x830], R12 ;  /* 0x0008300c01007387 */ /* 0x0003e20000100c00 */
[----:B0-----:R-:W-:Y:S01]  /*5c50*/  MOV R8, RZ ;  /* 0x000000ff00087202 */ /* 0x001fe20000000f00 */
[----:B------:R-:W-:-:S02]  /*5c60*/  IMAD.MOV.U32 R11, RZ, RZ, 0x1 ;  /* 0x00000001ff0b7424 */ /* 0x000fc400078e00ff */
[----:B-1----:R-:W-:-:S05]  /*5c70*/  IMAD.MOV.U32 R15, RZ, RZ, 0x1 ;  /* 0x00000001ff0f7424 */ /* 0x002fca00078e00ff */
[----:B------:R0:W-:Y:S04]  /*5c80*/  STL.128 [R1+0x860], R12 ;  /* 0x0008600c01007387 */ /* 0x0001e80000100c00 */
[----:B------:R1:W-:Y:S01]  /*5c90*/  STL.128 [R1+0x820], R8 ;  /* 0x0008200801007387 */ /* 0x0003e20000100c00 */
[----:B0-----:R-:W-:-:S05]  /*5ca0*/  IMAD.MOV.U32 R15, RZ, RZ, RZ ;  /* 0x000000ffff0f7224 */ /* 0x001fca00078e00ff */
[----:B------:R0:W-:Y:S01]  /*5cb0*/  STL.128 [R1+0x890], R12 ;  /* 0x0008900c01007387 */ /* 0x0001e20000100c00 */
[----:B-1----:R-:W-:Y:S01]  /*5cc0*/  IMAD.MOV.U32 R9, RZ, RZ, 0x1 ;  /* 0x00000001ff097424 */ /* 0x002fe200078e00ff */
[----:B------:R-:W-:Y:S02]  /*5cd0*/  MOV R10, 0x1 ;  /* 0x00000001000a7802 */ /* 0x000fe40000000f00 */
[----:B0-----:R-:W-:-:S05]  /*5ce0*/  MOV R15, 0x1 ;  /* 0x00000001000f7802 */ /* 0x001fca0000000f00 */
[----:B------:R0:W-:Y:S04]  /*5cf0*/  STL.128 [R1+0x8c0], R12 ;  /* 0x0008c00c01007387 */ /* 0x0001e80000100c00 */
[----:B------:R1:W-:Y:S01]  /*5d00*/  STL.128 [R1+0x850], R8 ;  /* 0x0008500801007387 */ /* 0x0003e20000100c00 */
[----:B0-----:R-:W-:Y:S01]  /*5d10*/  IMAD.MOV.U32 R12, RZ, RZ, 0x1 ;  /* 0x00000001ff0c7424 */ /* 0x001fe200078e00ff */
[----:B------:R-:W-:Y:S01]  /*5d20*/  CS2R R14, SRZ ;  /* 0x00000000000e7805 */ /* 0x000fe2000001ff00 */
[----:B------:R-:W-:Y:S01]  /*5d30*/  IMAD.MOV.U32 R13, RZ, RZ, RZ ;  /* 0x000000ffff0d7224 */ /* 0x000fe200078e00ff */
[----:B-1----:R-:W-:Y:S01]  /*5d40*/  MOV R9, RZ ;  /* 0x000000ff00097202 */ /* 0x002fe20000000f00 */
[----:B------:R-:W-:-:S03]  /*5d50*/  IMAD.MOV.U32 R10, RZ, RZ, RZ ;  /* 0x000000ffff0a7224 */ /* 0x000fc600078e00ff */
[----:B------:R0:W-:Y:S04]  /*5d60*/  STL.128 [R1+0x8f0], R12 ;  /* 0x0008f00c01007387 */ /* 0x0001e80000100c00 */
[----:B------:R1:W-:Y:S01]  /*5d70*/  STL.128 [R1+0x880], R8 ;  /* 0x0008800801007387 */ /* 0x0003e20000100c00 */
[----:B0-----:R-:W-:Y:S02]  /*5d80*/  HFMA2 R12, -RZ, RZ, 0, 0 ;  /* 0x00000000ff0c7431 */ /* 0x001fe400000001ff */
[----:B------:R-:W-:Y:S02]  /*5d90*/  IMAD.MOV.U32 R13, RZ, RZ, 0x1 ;  /* 0x00000001ff0d7424 */ /* 0x000fe400078e00ff */
[----:B------:R-:W-:Y:S02]  /*5da0*/  IMAD.MOV.U32 R14, RZ, RZ, 0x1 ;  /* 0x00000001ff0e7424 */ /* 0x000fe400078e00ff */
[----:B-1----:R-:W-:-:S02]  /*5db0*/  IMAD.MOV.U32 R8, RZ, RZ, 0x1 ;  /* 0x00000001ff087424 */ /* 0x002fc400078e00ff */
[----:B------:R-:W-:Y:S01]  /*5dc0*/  IMAD.MOV.U32 R11, RZ, RZ, RZ ;  /* 0x000000ffff0b7224 */ /* 0x000fe200078e00ff */
[----:B------:R0:W-:Y:S04]  /*5dd0*/  STL.128 [R1+0x920], R12 ;  /* 0x0009200c01007387 */ /* 0x0001e80000100c00 */
[----:B------:R1:W-:Y:S01]  /*5de0*/  STL.128 [R1+0x8b0], R8 ;  /* 0x0008b00801007387 */ /* 0x0003e20000100c00 */
[----:B------:R-:W-:Y:S02]  /*5df0*/  HFMA2 R4, -RZ, RZ, 0, 0 ;  /* 0x00000000ff047431 */ /* 0x000fe400000001ff */
[----:B0-----:R-:W-:Y:S02]  /*5e00*/  HFMA2 R12, -RZ, RZ, 0, 5.9604644775390625e-08 ;  /* 0x00000001ff0c7431 */ /* 0x001fe400000001ff */
[----:B-1----:R-:W-:-:S02]  /*5e10*/  HFMA2 R10, -RZ, RZ, 0, 5.9604644775390625e-08 ;  /* 0x00000001ff0a7431 */ /* 0x002fc400000001ff */
[----:B------:R-:W-:Y:S01]  /*5e20*/  IMAD.MOV.U32 R9, RZ, RZ, 0x1 ;  /* 0x00000001ff097424 */ /* 0x000fe200078e00ff */
[----:B------:R0:W-:Y:S01]  /*5e30*/  STL.128 [R1+0x950], R12 ;  /* 0x0009500c01007387 */ /* 0x0001e20000100c00 */
[----:B------:R-:W-:-:S03]  /*5e40*/  IMAD.MOV.U32 R7, RZ, RZ, 0x1 ;  /* 0x00000001ff077424 */ /* 0x000fc600078e00ff */
[----:B------:R1:W-:Y:S01]  /*5e50*/  STL.128 [R1+0x8e0], R8 ;  /* 0x0008e00801007387 */ /* 0x0003e20000100c00 */
[----:B0-----:R-:W-:Y:S02]  /*5e60*/  IMAD.MOV.U32 R12, RZ, RZ, RZ ;  /* 0x000000ffff0c7224 */ /* 0x001fe400078e00ff */
[----:B-1----:R-:W-:-:S03]  /*5e70*/  IMAD.MOV.U32 R8, RZ, RZ, RZ ;  /* 0x000000ffff087224 */ /* 0x002fc600078e00ff */
[----:B------:R0:W-:Y:S04]  /*5e80*/  STL.128 [R1+0x980], R12 ;  /* 0x0009800c01007387 */ /* 0x0001e80000100c00 */
[----:B------:R1:W-:Y:S04]  /*5e90*/  STL.128 [R1+0x910], R8 ;  /* 0x0009100801007387 */ /* 0x0003e80000100c00 */
[----:B------:R-:W-:Y:S04]  /*5ea0*/  STL.128 [R1+0x810], R4 ;  /* 0x0008100401007387 */ /* 0x000fe80000100c00 */
[----:B------:R4:W-:Y:S01]  /*5eb0*/  STL.128 [R1+0x840], R4 ;  /* 0x0008400401007387 */ /* 0x0009e20000100c00 */
[----:B0-----:R-:W-:-:S02]  /*5ec0*/  IMAD.MOV.U32 R12, RZ, RZ, 0x1 ;  /* 0x00000001ff0c7424 */ /* 0x001fc400078e00ff */
[----:B-1----:R-:W-:-:S03]  /*5ed0*/  IMAD.MOV.U32 R11, RZ, RZ, 0x1 ;  /* 0x00000001ff0b7424 */ /* 0x002fc600078e00ff */
[----:B------:R0:W-:Y:S04]  /*5ee0*/  STL.128 [R1+0x9c0], R12 ;  /* 0x0009c00c01007387 */ /* 0x0001e80000100c00 */
[----:B------:R1:W-:Y:S01]  /*5ef0*/  STL.128 [R1+0x940], R8 ;  /* 0x0009400801007387 */ /* 0x0003e20000100c00 */
[----:B----4-:R-:W-:Y:S02]  /*5f00*/  HFMA2 R5, -RZ, RZ, 0, 5.9604644775390625e-08 ;  /* 0x00000001ff057431 */ /* 0x010fe400000001ff */
[----:B------:R-:W-:Y:S02]  /*5f10*/  IMAD.MOV.U32 R4, RZ, RZ, 0x1 ;  /* 0x00000001ff047424 */ /* 0x000fe400078e00ff */
[----:B------:R-:W-:Y:S02]  /*5f20*/  IMAD.MOV.U32 R6, RZ, RZ, 0x1 ;  /* 0x00000001ff067424 */ /* 0x000fe400078e00ff */
[----:B------:R-:W-:Y:S01]  /*5f30*/  IMAD.MOV.U32 R7, RZ, RZ, RZ ;  /* 0x000000ffff077224 */ /* 0x000fe200078e00ff */
[----:B0-----:R-:W-:-:S02]  /*5f40*/  CS2R R12, SRZ ;  /* 0x00000000000c7805 */ /* 0x001fc4000001ff00 */
[----:B------:R-:W-:Y:S01]  /*5f50*/  MOV R14, RZ ;  /* 0x000000ff000e7202 */ /* 0x000fe20000000f00 */
[----:B------:R-:W-:Y:S01]  /*5f60*/  IMAD.MOV.U32 R15, RZ, RZ, 0x1 ;  /* 0x00000001ff0f7424 */ /* 0x000fe200078e00ff */
[----:B-1----:R-:W-:Y:S01]  /*5f70*/  MOV R8, 0x1 ;  /* 0x0000000100087802 */ /* 0x002fe20000000f00 */
[----:B------:R-:W-:Y:S01]  /*5f80*/  IMAD.MOV.U32 R9, RZ, RZ, RZ ;  /* 0x000000ffff097224 */ /* 0x000fe200078e00ff */
[----:B------:R-:W-:Y:S02]  /*5f90*/  CS2R R10, SRZ ;  /* 0x00000000000a7805 */ /* 0x000fe4000001ff00 */
[----:B------:R0:W-:Y:S04]  /*5fa0*/  STL.128 [R1+0xa00], R12 ;  /* 0x000a000c01007387 */ /* 0x0001e80000100c00 */
[----:B------:R1:W-:Y:S04]  /*5fb0*/  STL.128 [R1+0x870], R4 ;  /* 0x0008700401007387 */ /* 0x0003e80000100c00 */
[----:B------:R-:W-:Y:S04]  /*5fc0*/  STL.128 [R1+0x970], R8 ;  /* 0x0009700801007387 */ /* 0x000fe80000100c00 */
[----:B------:R-:W-:Y:S01]  /*5fd0*/  STL.128 [R1+0x9a0], R8 ;  /* 0x0009a00801007387 */ /* 0x000fe20000100c00 */
[----:B0-----:R-:W-:-:S03]  /*5fe0*/  HFMA2 R15, -RZ, RZ, 0, 0 ;  /* 0x00000000ff0f7431 */ /* 0x001fc600000001ff */
[----:B------:R0:W-:Y:S01]  /*5ff0*/  STL.128 [R1+0x9e0], R8 ;  /* 0x0009e00801007387 */ /* 0x0001e20000100c00 */
[----:B------:R-:W-:Y:S02]  /*6000*/  IMAD.MOV.U32 R12, RZ, RZ, 0x1 ;  /* 0x00000001ff0c7424 */ /* 0x000fe400078e00ff */
[----:B-1----:R-:W-:-:S03]  /*6010*/  HFMA2 R4, -RZ, RZ, 0, 0 ;  /* 0x00000000ff047431 */ /* 0x002fc600000001ff */
[----:B------:R1:W-:Y:S04]  /*6020*/  STL.128 [R1+0xa30], R12 ;  /* 0x000a300c01007387 */ /* 0x0003e80000100c00 */
[----:B------:R4:W-:Y:S01]  /*6030*/  STL.128 [R1+0x8a0], R4 ;  /* 0x0008a00401007387 */ /* 0x0009e20000100c00 */
[----:B0-----:R-:W-:Y:S01]  /*6040*/  IMAD.MOV.U32 R8, RZ, RZ, RZ ;  /* 0x000000ffff087224 */ /* 0x001fe200078e00ff */
[----:B------:R-:W-:Y:S01]  /*6050*/  MOV R9, 0x1 ;  /* 0x0000000100097802 */ /* 0x000fe20000000f00 */
[----:B------:R-:W-:Y:S01]  /*6060*/  IMAD.MOV.U32 R10, RZ, RZ, 0x1 ;  /* 0x00000001ff0a7424 */ /* 0x000fe200078e00ff */
[----:B-1----:R-:W-:-:S04]  /*6070*/  MOV R13, 0x1 ;  /* 0x00000001000d7802 */ /* 0x002fc80000000f00 */
[----:B------:R0:W-:Y:S01]  /*6080*/  STL.128 [R1+0xa20], R8 ;  /* 0x000a200801007387 */ /* 0x0001e20000100c00 */
[----:B------:R-:W-:Y:S02]  /*6090*/  IMAD.MOV.U32 R14, RZ, RZ, 0x1 ;  /* 0x00000001ff0e7424 */ /* 0x000fe400078e00ff */
[----:B----4-:R-:W-:-:S03]  /*60a0*/  IMAD.MOV.U32 R4, RZ, RZ, 0x1 ;  /* 0x00000001ff047424 */ /* 0x010fc600078e00ff */
[----:B------:R1:W-:Y:S04]  /*60b0*/  STL.128 [R1+0xa60], R12 ;  /* 0x000a600c01007387 */ /* 0x0003e80000100c00 */
[----:B------:R4:W-:Y:S01]  /*60c0*/  STL.128 [R1+0x8d0], R4 ;  /* 0x0008d00401007387 */ /* 0x0009e20000100c00 */
[----:B0-----:R-:W-:-:S05]  /*60d0*/  IMAD.MOV.U32 R8, RZ, RZ, 0x1 ;  /* 0x00000001ff087424 */ /* 0x001fca00078e00ff */
[----:B------:R0:W-:Y:S01]  /*60e0*/  STL.128 [R1+0xa50], R8 ;  /* 0x000a500801007387 */ /* 0x0001e20000100c00 */
[----:B-1----:R-:W-:Y:S01]  /*60f0*/  IMAD.MOV.U32 R13, RZ, RZ, RZ ;  /* 0x000000ffff0d7224 */ /* 0x002fe200078e00ff */
[----:B------:R-:W-:Y:S02]  /*6100*/  MOV R14, RZ ;  /* 0x000000ff000e7202 */ /* 0x000fe40000000f00 */
[----:B----4-:R-:W-:Y:S02]  /*6110*/  CS2R R4, SRZ ;  /* 0x0000000000047805 */ /* 0x010fe4000001ff00 */
[----:B------:R-:W-:Y:S01]  /*6120*/  MOV R6, RZ ;  /* 0x000000ff00067202 */ /* 0x000fe20000000f00 */
[----:B------:R-:W-:Y:S01]  /*6130*/  IMAD.MOV.U32 R7, RZ, RZ, 0x1 ;  /* 0x00000001ff077424 */ /* 0x000fe200078e00ff */
[----:B------:R-:W-:Y:S04]  /*6140*/  STL.128 [R1+0xa90], R12 ;  /* 0x000a900c01007387 */ /* 0x000fe80000100c00 */
[----:B------:R-:W-:Y:S01]  /*6150*/  STL.128 [R1+0xad0], R12 ;  /* 0x000ad00c01007387 */ /* 0x000fe20000100c00 */
[----:B0-----:R-:W-:-:S03]  /*6160*/  IMAD.MOV.U32 R8, RZ, RZ, RZ ;  /* 0x000000ffff087224 */ /* 0x001fc600078e00ff */
[----:B------:R-:W-:Y:S04]  /*6170*/  STL.128 [R1+0xb10], R12 ;  /* 0x000b100c01007387 */ /* 0x000fe80000100c00 */
[----:B------:R-:W-:Y:S04]  /*6180*/  STL.128 [R1+0xb50], R12 ;  /* 0x000b500c01007387 */ /* 0x000fe80000100c00 */
[----:B------:R0:W-:Y:S04]  /*6190*/  STL.128 [R1+0xbc0], R12 ;  /* 0x000bc00c01007387 */ /* 0x0001e80000100c00 */
[----:B------:R1:W-:Y:S04]  /*61a0*/  STL.128 [R1+0x900], R4 ;  /* 0x0009000401007387 */ /* 0x0003e80000100c00 */
[----:B------:R4:W-:Y:S01]  /*61b0*/  STL.128 [R1+0xa80], R8 ;  /* 0x000a800801007387 */ /* 0x0009e20000100c00 */
[----:B0-----:R-:W-:Y:S01]  /*61c0*/  IMAD.MOV.U32 R12, RZ, RZ, RZ ;  /* 0x000000ffff0c7224 */ /* 0x001fe200078e00ff */
[----:B------:R-:W-:Y:S01]  /*61d0*/  MOV R13, 0x1 ;  /* 0x00000001000d7802 */ /* 0x000fe20000000f00 */
[----:B------:R-:W-:Y:S01]  /*61e0*/  IMAD.MOV.U32 R14, RZ, RZ, 0x1 ;  /* 0x00000001ff0e7424 */ /* 0x000fe200078e00ff */
[----:B-1----:R-:W-:Y:S01]  /*61f0*/  MOV R4, 0x1 ;  /* 0x0000000100047802 */ /* 0x002fe20000000f00 */
[----:B------:R-:W-:-:S02]  /*6200*/  IMAD.MOV.U32 R7, RZ, RZ, RZ ;  /* 0x000000ffff077224 */ /* 0x000fc400078e00ff */
[----:B----4-:R-:W-:Y:S01]  /*6210*/  IMAD.MOV.U32 R8, RZ, RZ, 0x1 ;  /* 0x00000001ff087424 */ /* 0x010fe200078e00ff */
[----:B------:R0:W-:Y:S04]  /*6220*/  STL.128 [R1+0xc20], R12 ;  /* 0x000c200c01007387 */ /* 0x0001e80000100c00 */
[----:B------:R1:W-:Y:S04]  /*6230*/  STL.128 [R1+0x930], R4 ;  /* 0x0009300401007387 */ /* 0x0003e80000100c00 */
[----:B------:R4:W-:Y:S01]  /*6240*/  STL.128 [R1+0xac0], R8 ;  /* 0x000ac00801007387 */ /* 0x0009e20000100c00 */
[----:B0-----:R-:W-:-:S02]  /*6250*/  IMAD.MOV.U32 R12, RZ, RZ, 0x1 ;  /* 0x00000001ff0c7424 */ /* 0x001fc400078e00ff */
[----:B-1----:R-:W-:Y:S02]  /*6260*/  IMAD.MOV.U32 R5, RZ, RZ, 0x1 ;  /* 0x00000001ff057424 */ /* 0x002fe400078e00ff */
[----:B------:R-:W-:Y:S02]  /*6270*/  IMAD.MOV.U32 R6, RZ, RZ, 0x1 ;  /* 0x00000001ff067424 */ /* 0x000fe400078e00ff */
[----:B----4-:R-:W-:Y:S01]  /*6280*/  IMAD.MOV.U32 R8, RZ, RZ, RZ ;  /* 0x000000ffff087224 */ /* 0x010fe200078e00ff */
[----:B------:R0:W-:Y:S04]  /*6290*/  STL.128 [R1+0xc50], R12 ;  /* 0x000c500c01007387 */ /* 0x0001e80000100c00 */
[----:B------:R1:W-:Y:S04]  /*62a0*/  STL.128 [R1+0x960], R4 ;  /* 0x0009600401007387 */ /* 0x0003e80000100c00 */
[----:B------:R4:W-:Y:S01]  /*62b0*/  STL.128 [R1+0xb00], R8 ;  /* 0x000b000801007387 */ /* 0x0009e20000100c00 */
[----:B0-----:R-:W-:-:S02]  /*62c0*/  IMAD.MOV.U32 R12, RZ, RZ, RZ ;  /* 0x000000ffff0c7224 */ /* 0x001fc400078e00ff */
[----:B-1----:R-:W-:Y:S02]  /*62d0*/  HFMA2 R5, -RZ, RZ, 0, 0 ;  /* 0x00000000ff057431 */ /* 0x002fe400000001ff */
[----:B------:R-:W-:Y:S02]  /*62e0*/  IMAD.MOV.U32 R6, RZ, RZ, RZ ;  /* 0x000000ffff067224 */ /* 0x000fe400078e00ff */
[----:B----4-:R-:W-:Y:S01]  /*62f0*/  HFMA2 R8, -RZ, RZ, 0, 5.9604644775390625e-08 ;  /* 0x00000001ff087431 */ /* 0x010fe200000001ff */
[----:B------:R0:W-:Y:S04]  /*6300*/  STL.128 [R1+0xc80], R12 ;  /* 0x000c800c01007387 */ /* 0x0001e80000100c00 */
[----:B------:R-:W-:Y:S04]  /*6310*/  STL.128 [R1+0x990], R4 ;  /* 0x0009900401007387 */ /* 0x000fe80000100c00 */
[----:B------:R1:W-:Y:S04]  /*6320*/  STL.128 [R1+0x9d0], R4 ;  /* 0x0009d00401007387 */ /* 0x0003e80000100c00 */
[----:B------:R4:W-:Y:S01]  /*6330*/  STL.128 [R1+0xb40], R8 ;  /* 0x000b400801007387 */ /* 0x0009e20000100c00 */
[----:B0-----:R-:W-:-:S05]  /*6340*/  IMAD.MOV.U32 R12, RZ, RZ, 0x1 ;  /* 0x00000001ff0c7424 */ /* 0x001fca00078e00ff */
[----:B------:R0:W-:Y:S01]  /*6350*/  STL.128 [R1+0xcc0], R12 ;  /* 0x000cc00c01007387 */ /* 0x0001e20000100c00 */
[----:B-1----:R-:W-:Y:S02]  /*6360*/  HFMA2 R5, -RZ, RZ, 0, 5.9604644775390625e-08 ;  /* 0x00000001ff057431 */ /* 0x002fe400000001ff */
[----:B------:R-:W-:Y:S02]  /*6370*/  IMAD.MOV.U32 R4, RZ, RZ, RZ ;  /* 0x000000ffff047224 */ /* 0x000fe400078e00ff */
[----:B----4-:R-:W-:Y:S02]  /*6380*/  IMAD.MOV.U32 R9, RZ, RZ, RZ ;  /* 0x000000ffff097224 */ /* 0x010fe400078e00ff */
[----:B------:R-:W-:Y:S02]  /*6390*/  IMAD.MOV.U32 R10, RZ, RZ, RZ ;  /* 0x000000ffff0a7224 */ /* 0x000fe400078e00ff */
[----:B------:R-:W-:-:S03]  /*63a0*/  IMAD.MOV.U32 R6, RZ, RZ, 0x1 ;  /* 0x00000001ff067424 */ /* 0x000fc600078e00ff */
[----:B------:R1:W-:Y:S01]  /*63b0*/  STL.128 [R1+0xb80], R8 ;  /* 0x000b800801007387 */ /* 0x0003e20000100c00 */
[----:B0-----:R-:W-:-:S03]  /*63c0*/  IMAD.MOV.U32 R12, RZ, RZ, RZ ;  /* 0x000000ffff0c7224 */ /* 0x001fc600078e00ff */
[----:B------:R0:W-:Y:S04]  /*63d0*/  STL.128 [R1+0xa10], R4 ;  /* 0x000a100401007387 */ /* 0x0001e80000100c00 */
[----:B------:R4:W-:Y:S01]  /*63e0*/  STL.128 [R1+0xd00], R12 ;  /* 0x000d000c01007387 */ /* 0x0009e20000100c00 */
[----:B-1----:R-:W-:Y:S02]  /*63f0*/  HFMA2 R9, -RZ, RZ, 0, 5.9604644775390625e-08 ;  /* 0x00000001ff097431 */ /* 0x002fe400000001ff */
[----:B------:R-:W-:Y:S02]  /*6400*/  IMAD.MOV.U32 R8, RZ, RZ, RZ ;  /* 0x000000ffff087224 */ /* 0x000fe400078e00ff */
[----:B------:R-:W-:Y:S02]  /*6410*/  IMAD.MOV.U32 R10, RZ, RZ, 0x1 ;  /* 0x00000001ff0a7424 */ /* 0x000fe400078e00ff */
[----:B0-----:R-:W-:-:S02]  /*6420*/  IMAD.MOV.U32 R7, RZ, RZ, 0x1 ;  /* 0x00000001ff077424 */ /* 0x001fc400078e00ff */
[----:B----4-:R-:W-:Y:S01]  /*6430*/  HFMA2 R12, -RZ, RZ, 0, 5.9604644775390625e-08 ;  /* 0x00000001ff0c7431 */ /* 0x010fe200000001ff */
[----:B------:R0:W-:Y:S04]  /*6440*/  STL.128 [R1+0xc10], R8 ;  /* 0x000c100801007387 */ /* 0x0001e80000100c00 */
[----:B------:R1:W-:Y:S04]  /*6450*/  STL.128 [R1+0xa40], R4 ;  /* 0x000a400401007387 */ /* 0x0003e80000100c00 */
[----:B------:R4:W-:Y:S01]  /*6460*/  STL.128 [R1+0xd40], R12 ;  /* 0x000d400c01007387 */ /* 0x0009e20000100c00 */
[----:B0-----:R-:W-:-:S02]  /*6470*/  IMAD.MOV.U32 R11, RZ, RZ, 0x1 ;  /* 0x00000001ff0b7424 */ /* 0x001fc400078e00ff */
[----:B-1----:R-:W-:Y:S02]  /*6480*/  HFMA2 R5, -RZ, RZ, 0, 0 ;  /* 0x00000000ff057431 */ /* 0x002fe400000001ff */
[----:B------:R-:W-:Y:S01]  /*6490*/  IMAD.MOV.U32 R4, RZ, RZ, 0x1 ;  /* 0x00000001ff047424 */ /* 0x000fe200078e00ff */
[----:B------:R-:W-:Y:S01]  /*64a0*/  CS2R R6, SRZ ;  /* 0x0000000000067805 */ /* 0x000fe2000001ff00 */
[----:B----4-:R-:W-:Y:S02]  /*64b0*/  IMAD.MOV.U32 R13, RZ, RZ, RZ ;  /* 0x000000ffff0d7224 */ /* 0x010fe400078e00ff */
[----:B------:R-:W-:Y:S01]  /*64c0*/  IMAD.MOV.U32 R14, RZ, RZ, RZ ;  /* 0x000000ffff0e7224 */ /* 0x000fe200078e00ff */
[----:B------:R0:W-:Y:S04]  /*64d0*/  STL.128 [R1+0xc40], R8 ;  /* 0x000c400801007387 */ /* 0x0001e80000100c00 */
[----:B------:R-:W-:Y:S04]  /*64e0*/  STL.128 [R1+0xa70], R4 ;  /* 0x000a700401007387 */ /* 0x000fe80000100c00 */
[----:B------:R-:W-:Y:S04]  /*64f0*/  STL.128 [R1+0xaa0], R4 ;  /* 0x000aa00401007387 */ /* 0x000fe80000100c00 */
[----:B------:R-:W-:Y:S01]  /*6500*/  STL.128 [R1+0xae0], R4 ;  /* 0x000ae00401007387 */ /* 0x000fe20000100c00 */
[----:B0-----:R-:W-:-:S03]  /*6510*/  HFMA2 R9, -RZ, RZ, 0, 0 ;  /* 0x00000000ff097431 */ /* 0x001fc600000001ff */
[----:B------:R-:W-:Y:S01]  /*6520*/  STL.128 [R1+0xb20], R4 ;  /* 0x000b200401007387 */ /* 0x000fe20000100c00 */
[----:B------:R-:W-:Y:S01]  /*6530*/  IMAD.MOV.U32 R8, RZ, RZ, 0x1 ;  /* 0x00000001ff087424 */ /* 0x000fe200078e00ff */
[----:B------:R-:W-:Y:S02]  /*6540*/  CS2R R10, SRZ ;  /* 0x00000000000a7805 */ /* 0x000fe4000001ff00 */
[----:B------:R0:W-:Y:S04]  /*6550*/  STL.128 [R1+0xb60], R4 ;  /* 0x000b600401007387 */ /* 0x0001e80000100c00 */
[----:B------:R-:W-:Y:S04]  /*6560*/  STL.128 [R1+0xd80], R12 ;  /* 0x000d800c01007387 */ /* 0x000fe80000100c00 */
[----:B------:R-:W-:Y:S04]  /*6570*/  STL.128 [R1+0xe10], R12 ;  /* 0x000e100c01007387 */ /* 0x000fe80000100c00 */
[----:B------:R-:W-:Y:S01]  /*6580*/  STL.128 [R1+0xe50], R12 ;  /* 0x000e500c01007387 */ /* 0x000fe20000100c00 */
[----:B0-----:R-:W-:Y:S01]  /*6590*/  MOV R4, RZ ;  /* 0x000000ff00047202 */ /* 0x001fe20000000f00 */
[----:B------:R-:W-:-:S02]  /*65a0*/  IMAD.MOV.U32 R7, RZ, RZ, 0x1 ;  /* 0x00000001ff077424 */ /* 0x000fc400078e00ff */
[----:B------:R0:W-:Y:S04]  /*65b0*/  STL.128 [R1+0xec0], R12 ;  /* 0x000ec00c01007387 */ /* 0x0001e80000100c00 */
[----:B------:R1:W-:Y:S04]  /*65c0*/  STL.128 [R1+0xc00], R4 ;  /* 0x000c000401007387 */ /* 0x0003e80000100c00 */
[----:B------:R-:W-:Y:S04]  /*65d0*/  STL.128 [R1+0xc70], R8 ;  /* 0x000c700801007387 */ /* 0x000fe80000100c00 */
[----:B------:R-:W-:Y:S01]  /*65e0*/  STL.128 [R1+0xca0], R8 ;  /* 0x000ca00801007387 */ /* 0x000fe20000100c00 */
[----:B0-----:R-:W-:-:S03]  /*65f0*/  SHF.R.U32.HI R12, RZ, 0x15, R20 ;  /* 0x00000015ff0c7819 */ /* 0x001fc60000011614 */
[----:B------:R-:W-:Y:S01]  /*6600*/  STL.128 [R1+0xce0], R8 ;  /* 0x000ce00801007387 */ /* 0x000fe20000100c00 */
[----:B------:R-:W-:Y:S02]  /*6610*/  SHF.R.U32.HI R13, RZ, 0x18, R21 ;  /* 0x00000018ff0d7819 */ /* 0x000fe40000011615 */
[----:B------:R-:W-:Y:S01]  /*6620*/  LOP3.LUT R12, R12, 0x38, RZ, 0xc0, !PT ;  /* 0x000000380c0c7812 */ /* 0x000fe200078ec0ff */
[----:B------:R-:W-:Y:S01]  /*6630*/  STL.128 [R1+0xd20], R8 ;  /* 0x000d200801007387 */ /* 0x000fe20000100c00 */
[----:B-1----:R-:W-:-:S03]  /*6640*/  HFMA2 R7, -RZ, RZ, 0, 0 ;  /* 0x00000000ff077431 */ /* 0x002fc600000001ff */
[----:B------:R0:W-:Y:S01]  /*6650*/  STL.128 [R1+0xd60], R8 ;  /* 0x000d600801007387 */ /* 0x0001e20000100c00 */
[----:B------:R-:W-:Y:S01]  /*6660*/  IMAD.MOV.U32 R4, RZ, RZ, 0x1 ;  /* 0x00000001ff047424 */ /* 0x000fe200078e00ff */
[----:B------:R-:W-:Y:S02]  /*6670*/  LOP3.LUT R13, R12, 0x7, R13, 0xf8, !PT ;  /* 0x000000070c0d7812 */ /* 0x000fe400078ef80d */
[----:B------:R-:W-:Y:S02]  /*6680*/  SHF.R.U32.HI R12, RZ, 0x12, R2 ;  /* 0x00000012ff0c7819 */ /* 0x000fe40000011602 */
[----:B------:R1:W-:Y:S02]  /*6690*/  STL.128 [R1+0xc30], R4 ;  /* 0x000c300401007387 */ /* 0x0003e40000100c00 */
[----:B------:R-:W-:Y:S02]  /*66a0*/  LOP3.LUT R12, R13, 0x1c0, R12, 0xf8, !PT ;  /* 0x000001c00d0c7812 */ /* 0x000fe400078ef80c */
[----:B0-----:R-:W-:Y:S01]  /*66b0*/  MOV R8, RZ ;  /* 0x000000ff00087202 */ /* 0x001fe20000000f00 */
[----:B------:R-:W-:-:S02]  /*66c0*/  IMAD.MOV.U32 R9, RZ, RZ, 0x1 ;  /* 0x00000001ff097424 */ /* 0x000fc400078e00ff */
[----:B------:R-:W-:-:S05]  /*66d0*/  IMAD.MOV.U32 R10, RZ, RZ, 0x1 ;  /* 0x00000001ff0a7424 */ /* 0x000fca00078e00ff */
[----:B------:R0:W-:Y:S01]  /*66e0*/  STL.128 [R1+0xe00], R8 ;  /* 0x000e000801007387 */ /* 0x0001e20000100c00 */
[----:B-1----:R-:W-:Y:S01]  /*66f0*/  MOV R5, 0x1 ;  /* 0x0000000100057802 */ /* 0x002fe20000000f00 */
[----:B------:R-:W-:Y:S02]  /*6700*/  IMAD.MOV.U32 R6, RZ, RZ, 0x1 ;  /* 0x00000001ff067424 */ /* 0x000fe400078e00ff */
[----:B------:R-:W-:Y:S02]  /*6710*/  IMAD R33, R12, 0x4, R23 ;  /* 0x000000040c217824 */ /* 0x000fe400078e0217 */
[----:B------:R-:W-:Y:S01]  /*6720*/  HFMA2 R12, -RZ, RZ, 0, 0 ;  /* 0x00000000ff0c7431 */ /* 0x000fe200000001ff */
[----:B------:R1:W-:Y:S01]  /*6730*/  STL.128 [R1+0xc60], R4 ;  /* 0x000c600401007387 */ /* 0x0003e20000100c00 */
[----:B0-----:R-:W-:Y:S02]  /*6740*/  HFMA2 R8, -RZ, RZ, 0, 5.9604644775390625e-08 ;  /* 0x00000001ff087431 */ /* 0x001fe400000001ff */
[----:B------:R-:W-:-:S02]  /*6750*/  IMAD.MOV.U32 R13, RZ, RZ, 0x1 ;  /* 0x00000001ff0d7424 */ /* 0x000fc400078e00ff */
[----:B------:R-:W-:Y:S01]  /*6760*/  IMAD.MOV.U32 R14, RZ, RZ, 0x1 ;  /* 0x00000001ff0e7424 */ /* 0x000fe200078e00ff */
[----:B------:R0:W-:Y:S01]  /*6770*/  STL.128 [R1+0xe40], R8 ;  /* 0x000e400801007387 */ /* 0x0001e20000100c00 */
[----:B-1----:R-:W-:Y:S01]  /*6780*/  IMAD.MOV.U32 R5, RZ, RZ, RZ ;  /* 0x000000ffff057224 */ /* 0x002fe200078e00ff */
[----:B------:R-:W-:Y:S02]  /*6790*/  MOV R6, RZ ;  /* 0x000000ff00067202 */ /* 0x000fe40000000f00 */
[----:B------:R-:W-:Y:S04]  /*67a0*/  STL.128 [R1+0x800], RZ ;  /* 0x000800ff01007387 */ /* 0x000fe80000100c00 */
[----:B------:R-:W-:Y:S01]  /*67b0*/  STL.128 [R1+0xc90], R4 ;  /* 0x000c900401007387 */ /* 0x000fe20000100c00 */
[----:B0-----:R-:W-:-:S02]  /*67c0*/  IMAD.MOV.U32 R9, RZ, RZ, RZ ;  /* 0x000000ffff097224 */ /* 0x001fc400078e00ff */
        /* <DEDUP_REMOVED lines=54> */
[----:B------:R-:W4:Y:S04]  /*6b30*/  LDL R33, [R33] ;  /* 0x0000000021217983 */ /* 0x000f280000100800 */
[----:B------:R1:W-:Y:S01]  /*6b40*/  STL.128 [R1+0x830], R12 ;  /* 0x0008300c01007387 */ /* 0x0003e20000100c00 */
[----:B0-----:R-:W-:-:S02]  /*6b50*/  IMAD.MOV.U32 R8, RZ, RZ, RZ ;  /* 0x000000ffff087224 */ /* 0x001fc400078e00ff */
[----:B------:R-:W-:Y:S02]  /*6b60*/  IMAD.MOV.U32 R11, RZ, RZ, 0x1 ;  /* 0x00000001ff0b7424 */ /* 0x000fe400078e00ff */
[----:B-1----:R-:W-:-:S05]  /*6b70*/  IMAD.MOV.U32 R15, RZ, RZ, 0x1 ;  /* 0x00000001ff0f7424 */ /* 0x002fca00078e00ff */
[----:B------:R0:W-:Y:S04]  /*6b80*/  STL.128 [R1+0x860], R12 ;  /* 0x0008600c01007387 */ /* 0x0001e80000100c00 */
[----:B------:R1:W-:Y:S01]  /*6b90*/  STL.128 [R1+0x820], R8 ;  /* 0x0008200801007387 */ /* 0x0003e20000100c00 */
[----:B0-----:R-:W-:Y:S01]  /*6ba0*/  HFMA2 R15, -RZ, RZ, 0, 0 ;  /* 0x00000000ff0f7431 */ /* 0x001fe200000001ff */
[----:B-1----:R-:W-:Y:S01]  /*6bb0*/  MOV R9, 0x1 ;  /* 0x0000000100097802 */ /* 0x002fe20000000f00 */
[----:B------:R-:W-:-:S03]  /*6bc0*/  IMAD.MOV.U32 R10, RZ, RZ, 0x1 ;  /* 0x00000001ff0a7424 */ /* 0x000fc600078e00ff */
[----:B------:R0:W-:Y:S04]  /*6bd0*/  STL.128 [R1+0x890], R12 ;  /* 0x0008900c01007387 */ /* 0x0001e80000100c00 */
[----:B------:R1:W-:Y:S01]  /*6be0*/  STL.128 [R1+0x850], R8 ;  /* 0x0008500801007387 */ /* 0x0003e20000100c00 */
[----:B0-----:R-:W-:Y:S02]  /*6bf0*/  IMAD.MOV.U32 R15, RZ, RZ, 0x1 ;  /* 0x00000001ff0f7424 */ /* 0x001fe400078e00ff */
[----:B-1----:R-:W-:-:S03]  /*6c00*/  IMAD.MOV.U32 R9, RZ, RZ, RZ ;  /* 0x000000ffff097224 */ /* 0x002fc600078e00ff */
[----:B------:R0:W-:Y:S01]  /*6c10*/  STL.128 [R1+0x8c0], R12 ;  /* 0x0008c00c01007387 */ /* 0x0001e20000100c00 */
[----:B------:R-:W-:-:S05]  /*6c20*/  IMAD.MOV.U32 R10, RZ, RZ, RZ ;  /* 0x000000ffff0a7224 */ /* 0x000fca00078e00ff */
[----:B------:R1:W-:Y:S01]  /*6c30*/  STL.128 [R1+0x880], R8 ;  /* 0x0008800801007387 */ /* 0x0003e20000100c00 */
[----:B0-----:R-:W-:Y:S01]  /*6c40*/  IMAD.MOV.U32 R12, RZ, RZ, 0x1 ;  /* 0x00000001ff0c7424 */ /* 0x001fe200078e00ff */
[----:B------:R-:W-:Y:S02]  /*6c50*/  MOV R13, RZ ;  /* 0x000000ff000d7202 */ /* 0x000fe40000000f00 */
[----:B------:R-:W-:Y:S01]  /*6c60*/  CS2R R14, SRZ ;  /* 0x00000000000e7805 */ /* 0x000fe2000001ff00 */
[----:B-1----:R-:W-:Y:S01]  /*6c70*/  IMAD.MOV.U32 R8, RZ, RZ, 0x1 ;  /* 0x00000001ff087424 */ /* 0x002fe200078e00ff */
[----:B------:R-:W-:-:S03]  /*6c80*/  MOV R11, RZ ;  /* 0x000000ff000b7202 */ /* 0x000fc60000000f00 */
[----:B------:R0:W-:Y:S01]  /*6c90*/  STL.128 [R1+0x8f0], R12 ;  /* 0x0008f00c01007387 */ /* 0x0001e20000100c00 */
[----:B------:R-:W-:-:S03]  /*6ca0*/  IMAD.MOV.U32 R4, RZ, RZ, RZ ;  /* 0x000000ffff047224 */ /* 0x000fc600078e00ff */
[----:B------:R1:W-:Y:S01]  /*6cb0*/  STL.128 [R1+0x8b0], R8 ;  /* 0x0008b00801007387 */ /* 0x0003e20000100c00 */
[----:B------:R-:W-:Y:S01]  /*6cc0*/  MOV R7, 0x1 ;  /* 0x0000000100077802 */ /* 0x000fe20000000f00 */
[----:B0-----:R-:W-:Y:S01]  /*6cd0*/  IMAD.MOV.U32 R12, RZ, RZ, RZ ;  /* 0x000000ffff0c7224 */ /* 0x001fe200078e00ff */
[----:B------:R-:W-:Y:S01]  /*6ce0*/  MOV R14, 0x1 ;  /* 0x00000001000e7802 */ /* 0x000fe20000000f00 */
[----:B------:R-:W-:Y:S02]  /*6cf0*/  IMAD.MOV.U32 R13, RZ, RZ, 0x1 ;  /* 0x00000001ff0d7424 */ /* 0x000fe400078e00ff */
[----:B-1----:R-:W-:Y:S02]  /*6d00*/  HFMA2 R9, -RZ, RZ, 0, 5.9604644775390625e-08 ;  /* 0x00000001ff097431 */ /* 0x002fe400000001ff */
[----:B------:R-:W-:Y:S01]  /*6d10*/  IMAD.MOV.U32 R10, RZ, RZ, 0x1 ;  /* 0x00000001ff0a7424 */ /* 0x000fe200078e00ff */
[----:B------:R0:W-:Y:S04]  /*6d20*/  STL.128 [R1+0x920], R12 ;  /* 0x0009200c01007387 */ /* 0x0001e80000100c00 */
[----:B------:R-:W-:Y:S04]  /*6d30*/  STL.128 [R1+0x810], R4 ;  /* 0x0008100401007387 */ /* 0x000fe80000100c00 */
[----:B------:R1:W-:Y:S01]  /*6d40*/  STL.128 [R1+0x840], R4 ;  /* 0x0008400401007387 */ /* 0x0003e20000100c00 */
[----:B0-----:R-:W-:-:S03]  /*6d50*/  IMAD.MOV.U32 R12, RZ, RZ, 0x1 ;  /* 0x00000001ff0c7424 */ /* 0x001fc600078e00ff */
[----:B------:R0:W-:Y:S04]  /*6d60*/  STL.128 [R1+0x8e0], R8 ;  /* 0x0008e00801007387 */ /* 0x0001e80000100c00 */
[----:B------:R2:W-:Y:S01]  /*6d70*/  STL.128 [R1+0x950], R12 ;  /* 0x0009500c01007387 */ /* 0x0005e20000100c00 */
[----:B-1----:R-:W-:Y:S02]  /*6d80*/  HFMA2 R4, -RZ, RZ, 0, 5.9604644775390625e-08 ;  /* 0x00000001ff047431 */ /* 0x002fe400000001ff */
[----:B------:R-:W-:Y:S01]  /*6d90*/  IMAD.MOV.U32 R5, RZ, RZ, 0x1 ;  /* 0x00000001ff057424 */ /* 0x000fe200078e00ff */
[----:B------:R-:W-:Y:S01]  /*6da0*/  MOV R7, RZ ;  /* 0x000000ff00077202 */ /* 0x000fe20000000f00 */
[----:B------:R-:W-:Y:S02]  /*6db0*/  IMAD.MOV.U32 R6, RZ, RZ, 0x1 ;  /* 0x00000001ff067424 */ /* 0x000fe400078e00ff */
[----:B0-----:R-:W-:-:S02]  /*6dc0*/  HFMA2 R8, -RZ, RZ, 0, 0 ;  /* 0x00000000ff087431 */ /* 0x001fc400000001ff */
[----:B--2---:R-:W-:Y:S01]  /*6dd0*/  HFMA2 R12, -RZ, RZ, 0, 0 ;  /* 0x00000000ff0c7431 */ /* 0x004fe200000001ff */
[----:B------:R0:W-:Y:S04]  /*6de0*/  STL.128 [R1+0x870], R4 ;  /* 0x0008700401007387 */ /* 0x0001e80000100c00 */
[----:B------:R1:W-:Y:S04]  /*6df0*/  STL.128 [R1+0x910], R8 ;  /* 0x0009100801007387 */ /* 0x0003e80000100c00 */
[----:B------:R2:W-:Y:S01]  /*6e00*/  STL.128 [R1+0x980], R12 ;  /* 0x0009800c01007387 */ /* 0x0005e20000100c00 */
[----:B0-----:R-:W-:-:S02]  /*6e10*/  IMAD.MOV.U32 R4, RZ, RZ, RZ ;  /* 0x000000ffff047224 */ /* 0x001fc400078e00ff */
[----:B-1----:R-:W-:Y:S01]  /*6e20*/  HFMA2 R11, -RZ, RZ, 0, 5.9604644775390625e-08 ;  /* 0x00000001ff0b7431 */ /* 0x002fe200000001ff */
[----:B--2---:R-:W-:Y:S02]  /*6e30*/  MOV R12, 0x1 ;  /* 0x00000001000c7802 */ /* 0x004fe40000000f00 */
[----:B------:R0:W-:Y:S04]  /*6e40*/  STL.128 [R1+0x8a0], R4 ;  /* 0x0008a00401007387 */ /* 0x0001e80000100c00 */
[----:B------:R1:W-:Y:S04]  /*6e50*/  STL.128 [R1+0x9c0], R12 ;  /* 0x0009c00c01007387 */ /* 0x0003e80000100c00 */
[----:B------:R2:W-:Y:S01]  /*6e60*/  STL.128 [R1+0x940], R8 ;  /* 0x0009400801007387 */ /* 0x0005e20000100c00 */
[----:B0-----:R-:W-:Y:S01]  /*6e70*/  IMAD.MOV.U32 R4, RZ, RZ, 0x1 ;  /* 0x00000001ff047424 */ /* 0x001fe200078e00ff */
[----:B-1----:R-:W-:Y:S01]  /*6e80*/  CS2R R12, SRZ ;  /* 0x00000000000c7805 */ /* 0x002fe2000001ff00 */
[----:B------:R-:W-:-:S02]  /*6e90*/  IMAD.MOV.U32 R14, RZ, RZ, RZ ;  /* 0x000000ffff0e7224 */ /* 0x000fc400078e00ff */
[----:B------:R-:W-:Y:S01]  /*6ea0*/  IMAD.MOV.U32 R15, RZ, RZ, 0x1 ;  /* 0x00000001ff0f7424 */ /* 0x000fe200078e00ff */
[----:B--2---:R-:W-:Y:S01]  /*6eb0*/  CS2R R10, SRZ ;  /* 0x00000000000a7805 */ /* 0x004fe2000001ff00 */
[----:B------:R-:W-:Y:S02]  /*6ec0*/  IMAD.MOV.U32 R8, RZ, RZ, 0x1 ;  /* 0x00000001ff087424 */ /* 0x000fe400078e00ff */
[----:B------:R-:W-:Y:S01]  /*6ed0*/  IMAD.MOV.U32 R9, RZ, RZ, RZ ;  /* 0x000000ffff097224 */ /* 0x000fe200078e00ff */
[----:B------:R0:W-:Y:S04]  /*6ee0*/  STL.128 [R1+0x8d0], R4 ;  /* 0x0008d00401007387 */ /* 0x0001e80000100c00 */
[----:B------:R1:W-:Y:S04]  /*6ef0*/  STL.128 [R1+0xa00], R12 ;  /* 0x000a000c01007387 */ /* 0x0003e80000100c00 */
[----:B------:R-:W-:Y:S04]  /*6f00*/  STL.128 [R1+0x970], R8 ;  /* 0x0009700801007387 */ /* 0x000fe80000100c00 */
[----:B------:R-:W-:Y:S01]  /*6f10*/  STL.128 [R1+0x9a0], R8 ;  /* 0x0009a00801007387 */ /* 0x000fe20000100c00 */
[----:B0-----:R-:W-:Y:S01]  /*6f20*/  CS2R R4, SRZ ;  /* 0x0000000000047805 */ /* 0x001fe2000001ff00 */
[----:B------:R-:W-:-:S02]  /*6f30*/  IMAD.MOV.U32 R6, RZ, RZ, RZ ;  /* 0x000000ffff067224 */ /* 0x000fc400078e00ff */
[----:B------:R0:W-:Y:S01]  /*6f40*/  STL.128 [R1+0x9e0], R8 ;  /* 0x0009e00801007387 */ /* 0x0001e20000100c00 */
[----:B------:R-:W-:Y:S02]  /*6f50*/  IMAD.MOV.U32 R7, RZ, RZ, 0x1 ;  /* 0x00000001ff077424 */ /* 0x000fe400078e00ff */
[----:B-1----:R-:W-:Y:S02]  /*6f60*/  HFMA2 R12, -RZ, RZ, 0, 5.9604644775390625e-08 ;  /* 0x00000001ff0c7431 */ /* 0x002fe400000001ff */
[----:B------:R-:W-:Y:S01]  /*6f70*/  IMAD.MOV.U32 R15, RZ, RZ, RZ ;  /* 0x000000ffff0f7224 */ /* 0x000fe200078e00ff */
[----:B------:R1:W-:Y:S04]  /*6f80*/  STL.128 [R1+0x900], R4 ;  /* 0x0009000401007387 */ /* 0x0003e80000100c00 */
[----:B------:R2:W-:Y:S01]  /*6f90*/  STL.128 [R1+0xa30], R12 ;  /* 0x000a300c01007387 */ /* 0x0005e20000100c00 */
[----:B0-----:R-:W-:Y:S01]  /*6fa0*/  MOV R8, RZ ;  /* 0x000000ff00087202 */ /* 0x001fe20000000f00 */
[----:B------:R-:W-:-:S02]  /*6fb0*/  IMAD.MOV.U32 R9, RZ, RZ, 0x1 ;  /* 0x00000001ff097424 */ /* 0x000fc400078e00ff */
[----:B------:R-:W-:Y:S02]  /*6fc0*/  IMAD.MOV.U32 R10, RZ, RZ, 0x1 ;  /* 0x00000001ff0a7424 */ /* 0x000fe400078e00ff */
[----:B-1----:R-:W-:Y:S02]  /*6fd0*/  IMAD.MOV.U32 R4, RZ, RZ, 0x1 ;  /* 0x00000001ff047424 */ /* 0x002fe400078e00ff */
[----:B------:R-:W-:Y:S01]  /*6fe0*/  IMAD.MOV.U32 R7, RZ, RZ, RZ ;  /* 0x000000ffff077224 */ /* 0x000fe200078e00ff */
[----:B------:R0:W-:Y:S01]  /*6ff0*/  STL.128 [R1+0xa20], R8 ;  /* 0x000a200801007387 */ /* 0x0001e20000100c00 */
[----:B--2---:R-:W-:Y:S02]  /*7000*/  IMAD.MOV.U32 R13, RZ, RZ, 0x1 ;  /* 0x00000001ff0d7424 */ /* 0x004fe400078e00ff */
[----:B------:R-:W-:Y:S01]  /*7010*/  IMAD.MOV.U32 R14, RZ, RZ, 0x1 ;  /* 0x00000001ff0e7424 */ /* 0x000fe200078e00ff */
[----:B------:R1:W-:Y:S04]  /*7020*/  STL.128 [R1+0x930], R4 ;  /* 0x0009300401007387 */ /* 0x0003e80000100c00 */
[----:B------:R2:W-:Y:S01]  /*7030*/  STL.128 [R1+0xa60], R12 ;  /* 0x000a600c01007387 */ /* 0x0005e20000100c00 */
[----:B0-----:R-:W-:Y:S01]  /*7040*/  MOV R8, 0x1 ;  /* 0x0000000100087802 */ /* 0x001fe20000000f00 */
[----:B-1----:R-:W-:Y:S01]  /*7050*/  IMAD.MOV.U32 R5, RZ, RZ, 0x1 ;  /* 0x00000001ff057424 */ /* 0x002fe200078e00ff */
[----:B------:R-:W-:-:S03]  /*7060*/  MOV R6, 0x1 ;  /* 0x0000000100067802 */ /* 0x000fc60000000f00 */
[----:B------:R0:W-:Y:S01]  /*7070*/  STL.128 [R1+0xa50], R8 ;  /* 0x000a500801007387 */ /* 0x0001e20000100c00 */
[----:B--2---:R-:W-:Y:S01]  /*7080*/  MOV R13, RZ ;  /* 0x000000ff000d7202 */ /* 0x004fe20000000f00 */
[----:B------:R-:W-:Y:S02]  /*7090*/  IMAD.MOV.U32 R14, RZ, RZ, RZ ;  /* 0x000000ffff0e7224 */ /* 0x000fe400078e00ff */
[----:B------:R1:W-:Y:S04]  /*70a0*/  STL.128 [R1+0x960], R4 ;  /* 0x0009600401007387 */ /* 0x0003e80000100c00 */
[----:B------:R-:W-:Y:S01]  /*70b0*/  STL.128 [R1+0xa90], R12 ;  /* 0x000a900c01007387 */ /* 0x000fe20000100c00 */
[----:B0-----:R-:W-:-:S03]  /*70c0*/  IMAD.MOV.U32 R8, RZ, RZ, RZ ;  /* 0x000000ffff087224 */ /* 0x001fc600078e00ff */
[----:B------:R-:W-:Y:S01]  /*70d0*/  STL.128 [R1+0xad0], R12 ;  /* 0x000ad00c01007387 */ /* 0x000fe20000100c00 */
[----:B-1----:R-:W-:-:S03]  /*70e0*/  IMAD.MOV.U32 R5, RZ, RZ, RZ ;  /* 0x000000ffff057224 */ /* 0x002fc600078e00ff */
[----:B------:R0:W-:Y:S01]  /*70f0*/  STL.128 [R1+0xa80], R8 ;  /* 0x000a800801007387 */ /* 0x0001e20000100c00 */
[----:B------:R-:W-:-:S03]  /*7100*/  IMAD.MOV.U32 R6, RZ, RZ, RZ ;  /* 0x000000ffff067224 */ /* 0x000fc600078e00ff */
[----:B------:R-:W-:Y:S04]  /*7110*/  STL.128 [R1+0xb10], R12 ;  /* 0x000b100c01007387 */ /* 0x000fe80000100c00 */
[----:B------:R-:W-:Y:S04]  /*7120*/  STL.128 [R1+0xb50], R12 ;  /* 0x000b500c01007387 */ /* 0x000fe80000100c00 */
[----:B------:R1:W-:Y:S01]  /*7130*/  STL.128 [R1+0xbc0], R12 ;  /* 0x000bc00c01007387 */ /* 0x0003e20000100c00 */
[----:B0-----:R-:W-:-:S03]  /*7140*/  IMAD.MOV.U32 R8, RZ, RZ, 0x1 ;  /* 0x00000001ff087424 */ /* 0x001fc600078e00ff */
[----:B------:R-:W-:Y:S04]  /*7150*/  STL.128 [R1+0x990], R4 ;  /* 0x0009900401007387 */ /* 0x000fe80000100c00 */
[----:B------:R0:W-:Y:S01]  /*7160*/  STL.128 [R1+0x9d0], R4 ;  /* 0x0009d00401007387 */ /* 0x0001e20000100c00 */
[----:B-1----:R-:W-:Y:S01]  /*7170*/  MOV R12, RZ ;  /* 0x000000ff000c7202 */ /* 0x002fe20000000f00 */
[----:B------:R-:W-:Y:S02]  /*7180*/  IMAD.MOV.U32 R13, RZ, RZ, 0x1 ;  /* 0x00000001ff0d7424 */ /* 0x000fe400078e00ff */
[----:B------:R-:W-:Y:S01]  /*7190*/  IMAD.MOV.U32 R14, RZ, RZ, 0x1 ;  /* 0x00000001ff0e7424 */ /* 0x000fe200078e00ff */
[----:B------:R1:W-:Y:S04]  /*71a0*/  STL.128 [R1+0xac0], R8 ;  /* 0x000ac00801007387 */ /* 0x0003e80000100c00 */
[----:B------:R2:W-:Y:S01]  /*71b0*/  STL.128 [R1+0xc20], R12 ;  /* 0x000c200c01007387 */ /* 0x0005e20000100c00 */
[----:B0-----:R-:W-:-:S02]  /*71c0*/  HFMA2 R4, -RZ, RZ, 0, 0 ;  /* 0x00000000ff047431 */ /* 0x001fc400000001ff */
[----:B------:R-:W-:Y:S02]  /*71d0*/  IMAD.MOV.U32 R5, RZ, RZ, 0x1 ;  /* 0x00000001ff057424 */ /* 0x000fe400078e00ff */
[----:B------:R-:W-:Y:S02]  /*71e0*/  IMAD.MOV.U32 R6, RZ, RZ, 0x1 ;  /* 0x00000001ff067424 */ /* 0x000fe400078e00ff */
[----:B-1----:R-:W-:Y:S01]  /*71f0*/  HFMA2 R8, -RZ, RZ, 0, 0 ;  /* 0x00000000ff087431 */ /* 0x002fe200000001ff */
[----:B--2---:R-:W-:Y:S02]  /*7200*/  MOV R12, 0x1 ;  /* 0x00000001000c7802 */ /* 0x004fe40000000f00 */
[----:B------:R0:W-:Y:S04]  /*7210*/  STL.128 [R1+0xa10], R4 ;  /* 0x000a100401007387 */ /* 0x0001e80000100c00 */
[----:B------:R1:W-:Y:S04]  /*7220*/  STL.128 [R1+0xc50], R12 ;  /* 0x000c500c01007387 */ /* 0x0003e80000100c00 */
[----:B------:R2:W-:Y:S01]  /*7230*/  STL.128 [R1+0xb00], R8 ;  /* 0x000b000801007387 */ /* 0x0005e20000100c00 */
[----:B0-----:R-:W-:-:S02]  /*7240*/  IMAD.MOV.U32 R7, RZ, RZ, 0x1 ;  /* 0x00000001ff077424 */ /* 0x001fc400078e00ff */
[----:B-1----:R-:W-:-:S03]  /*7250*/  IMAD.MOV.U32 R12, RZ, RZ, RZ ;  /* 0x000000ffff0c7224 */ /* 0x002fc600078e00ff */
[----:B------:R0:W-:Y:S01]  /*7260*/  STL.128 [R1+0xa40], R4 ;  /* 0x000a400401007387 */ /* 0x0001e20000100c00 */
[----:B--2---:R-:W-:-:S03]  /*7270*/  IMAD.MOV.U32 R8, RZ, RZ, 0x1 ;  /* 0x00000001ff087424 */ /* 0x004fc600078e00ff */
[----:B------:R1:W-:Y:S04]  /*7280*/  STL.128 [R1+0xc80], R12 ;  /* 0x000c800c01007387 */ /* 0x0003e80000100c00 */
[----:B------:R2:W-:Y:S01]  /*7290*/  STL.128 [R1+0xb40], R8 ;  /* 0x000b400801007387 */ /* 0x0005e20000100c00 */
[----:B0-----:R-:W-:Y:S02]  /*72a0*/  HFMA2 R4, -RZ, RZ, 0, 5.9604644775390625e-08 ;  /* 0x00000001ff047431 */ /* 0x001fe400000001ff */
[----:B------:R-:W-:Y:S01]  /*72b0*/  IMAD.MOV.U32 R5, RZ, RZ, RZ ;  /* 0x000000ffff057224 */ /* 0x000fe200078e00ff */
[----:B------:R-:W-:Y:S01]  /*72c0*/  CS2R R6, SRZ ;  /* 0x0000000000067805 */ /* 0x000fe2000001ff00 */
[----:B-1----:R-:W-:Y:S02]  /*72d0*/  IMAD.MOV.U32 R12, RZ, RZ, 0x1 ;  /* 0x00000001ff0c7424 */ /* 0x002fe400078e00ff */
[----:B--2---:R-:W-:Y:S01]  /*72e0*/  IMAD.MOV.U32 R9, RZ, RZ, RZ ;  /* 0x000000ffff097224 */ /* 0x004fe200078e00ff */
[----:B------:R-:W-:-:S02]  /*72f0*/  MOV R10, RZ ;  /* 0x000000ff000a7202 */ /* 0x000fc40000000f00 */
[----:B------:R0:W-:Y:S04]  /*7300*/  STL.128 [R1+0xcc0], R12 ;  /* 0x000cc00c01007387 */ /* 0x0001e80000100c00 */
[----:B------:R-:W-:Y:S04]  /*7310*/  STL.128 [R1+0xa70], R4 ;  /* 0x000a700401007387 */ /* 0x000fe80000100c00 */
[----:B------:R-:W-:Y:S04]  /*7320*/  STL.128 [R1+0xaa0], R4 ;  /* 0x000aa00401007387 */ /* 0x000fe80000100c00 */
[----:B------:R-:W-:Y:S01]  /*7330*/  STL.128 [R1+0xae0], R4 ;  /* 0x000ae00401007387 */ /* 0x000fe20000100c00 */
[----:B0-----:R-:W-:-:S03]  /*7340*/  HFMA2 R12, -RZ, RZ, 0, 0 ;  /* 0x00000000ff0c7431 */ /* 0x001fc600000001ff */
[----:B------:R-:W-:Y:S04]  /*7350*/  STL.128 [R1+0xb20], R4 ;  /* 0x000b200401007387 */ /* 0x000fe80000100c00 */
[----:B------:R0:W-:Y:S04]  /*7360*/  STL.128 [R1+0xb60], R4 ;  /* 0x000b600401007387 */ /* 0x0001e80000100c00 */
[----:B------:R1:W-:Y:S04]  /*7370*/  STL.128 [R1+0xb80], R8 ;  /* 0x000b800801007387 */ /* 0x0003e80000100c00 */
[----:B------:R2:W-:Y:S01]  /*7380*/  STL.128 [R1+0xd00], R12 ;  /* 0x000d000c01007387 */ /* 0x0005e20000100c00 */
[----:B0-----:R-:W-:-:S02]  /*7390*/  IMAD.MOV.U32 R4, RZ, RZ, RZ ;  /* 0x000000ffff047224 */ /* 0x001fc400078e00ff */
[----:B------:R-:W-:Y:S02]  /*73a0*/  IMAD.MOV.U32 R7, RZ, RZ, 0x1 ;  /* 0x00000001ff077424 */ /* 0x000fe400078e00ff */
[----:B-1----:R-:W-:Y:S02]  /*73b0*/  HFMA2 R8, -RZ, RZ, 0, 0 ;  /* 0x00000000ff087431 */ /* 0x002fe400000001ff */
[----:B------:R-:W-:Y:S02]  /*73c0*/  IMAD.MOV.U32 R9, RZ, RZ, 0x1 ;  /* 0x00000001ff097424 */ /* 0x000fe400078e00ff */
[----:B------:R-:W-:Y:S01]  /*73d0*/  IMAD.MOV.U32 R10, RZ, RZ, 0x1 ;  /* 0x00000001ff0a7424 */ /* 0x000fe200078e00ff */
[----:B------:R0:W-:Y:S01]  /*73e0*/  STL.128 [R1+0xc00], R4 ;  /* 0x000c000401007387 */ /* 0x0001e20000100c00 */
[----:B--2---:R-:W-:-:S03]  /*73f0*/  IMAD.MOV.U32 R12, RZ, RZ, 0x1 ;  /* 0x00000001ff0c7424 */ /* 0x004fc600078e00ff */
[----:B------:R1:W-:Y:S04]  /*7400*/  STL.128 [R1+0xc10], R8 ;  /* 0x000c100801007387 */ /* 0x0003e80000100c00 */
[----:B------:R2:W-:Y:S01]  /*7410*/  STL.128 [R1+0xd40], R12 ;  /* 0x000d400c01007387 */ /* 0x0005e20000100c00 */
[----:B0-----:R-:W-:Y:S02]  /*7420*/  HFMA2 R4, -RZ, RZ, 0, 5.9604644775390625e-08 ;  /* 0x00000001ff047431 */ /* 0x001fe400000001ff */
[----:B------:R-:W-:Y:S02]  /*7430*/  IMAD.MOV.U32 R7, RZ, RZ, RZ ;  /* 0x000000ffff077224 */ /* 0x000fe400078e00ff */
[----:B-1----:R-:W-:-:S03]  /*7440*/  IMAD.MOV.U32 R11, RZ, RZ, 0x1 ;  /* 0x00000001ff0b7424 */ /* 0x002fc600078e00ff */
[----:B------:R0:W-:Y:S01]  /*7450*/  STL.128 [R1+0xc30], R4 ;  /* 0x000c300401007387 */ /* 0x0001e20000100c00 */
[----:B--2---:R-:W-:Y:S01]  /*7460*/  IMAD.MOV.U32 R13, RZ, RZ, RZ ;  /* 0x000000ffff0d7224 */ /* 0x004fe200078e00ff */
[----:B------:R-:W-:Y:S02]  /*7470*/  MOV R14, RZ ;  /* 0x000000ff000e7202 */ /* 0x000fe40000000f00 */
[----:B------:R1:W-:Y:S04]  /*7480*/  STL.128 [R1+0xc40], R8 ;  /* 0x000c400801007387 */ /* 0x0003e80000100c00 */
[----:B------:R-:W-:Y:S04]  /*7490*/  STL.128 [R1+0xd80], R12 ;  /* 0x000d800c01007387 */ /* 0x000fe80000100c00 */
[----:B------:R-:W-:Y:S01]  /*74a0*/  STL.128 [R1+0xe10], R12 ;  /* 0x000e100c01007387 */ /* 0x000fe20000100c00 */
[----:B0-----:R-:W-:-:S02]  /*74b0*/  IMAD.MOV.U32 R5, RZ, RZ, 0x1 ;  /* 0x00000001ff057424 */ /* 0x001fc400078e00ff */
[----:B------:R-:W-:Y:S02]  /*74c0*/  IMAD.MOV.U32 R6, RZ, RZ, 0x1 ;  /* 0x00000001ff067424 */ /* 0x000fe400078e00ff */
[----:B-1----:R-:W-:Y:S02]  /*74d0*/  HFMA2 R8, -RZ, RZ, 0, 5.9604644775390625e-08 ;  /* 0x00000001ff087431 */ /* 0x002fe400000001ff */
[----:B------:R-:W-:Y:S01]  /*74e0*/  IMAD.MOV.U32 R9, RZ, RZ, RZ ;  /* 0x000000ffff097224 */ /* 0x000fe200078e00ff */
[----:B------:R-:W-:Y:S01]  /*74f0*/  CS2R R10, SRZ ;  /* 0x00000000000a7805 */ /* 0x000fe2000001ff00 */
[----:B------:R-:W-:Y:S04]  /*7500*/  STL.128 [R1+0xe50], R12 ;  /* 0x000e500c01007387 */ /* 0x000fe80000100c00 */
[----:B------:R0:W-:Y:S01]  /*7510*/  STL.128 [R1+0xec0], R12 ;  /* 0x000ec00c01007387 */ /* 0x0001e20000100c00 */
[----:B------:R-:W-:-:S03]  /*7520*/  SHF.R.U32.HI R17, RZ, 0x17, R21 ;  /* 0x00000017ff117819 */ /* 0x000fc60000011615 */
[----:B------:R1:W-:Y:S04]  /*7530*/  STL.128 [R1+0xc60], R4 ;  /* 0x000c600401007387 */ /* 0x0003e80000100c00 */
[----:B------:R-:W-:Y:S04]  /*7540*/  STL.128 [R1+0xc70], R8 ;  /* 0x000c700801007387 */ /* 0x000fe80000100c00 */
[----:B------:R-:W-:Y:S01]  /*7550*/  STL.128 [R1+0xca0], R8 ;  /* 0x000ca00801007387 */ /* 0x000fe20000100c00 */
[----:B0-----:R-:W-:-:S03]  /*7560*/  SHF.R.U32.HI R12, RZ, 0x14, R20 ;  /* 0x00000014ff0c7819 */ /* 0x001fc60000011614 */
[----:B------:R-:W-:Y:S01]  /*7570*/  STL.128 [R1+0xce0], R8 ;  /* 0x000ce00801007387 */ /* 0x000fe20000100c00 */
[----:B-1----:R-:W-:Y:S01]  /*7580*/  MOV R5, RZ ;  /* 0x000000ff00057202 */ /* 0x002fe20000000f00 */
[----:B------:R-:W-:Y:S02]  /*7590*/  IMAD.MOV.U32 R6, RZ, RZ, RZ ;  /* 0x000000ffff067224 */ /* 0x000fe400078e00ff */
[----:B------:R-:W-:Y:S01]  /*75a0*/  STL.128 [R1+0xd20], R8 ;  /* 0x000d200801007387 */ /* 0x000fe20000100c00 */
[----:B------:R-:W-:-:S03]  /*75b0*/  LOP3.LUT R14, R12, 0x38, RZ, 0xc0, !PT ;  /* 0x000000380c0e7812 */ /* 0x000fc600078ec0ff */
[----:B------:R0:W-:Y:S01]  /*75c0*/  STL.128 [R1+0xd60], R8 ;  /* 0x000d600801007387 */ /* 0x0001e20000100c00 */
[----:B------:R-:W-:Y:S02]  /*75d0*/  LEA R31, R31, R36, 0x1 ;  /* 0x000000241f1f7211 */ /* 0x000fe400078e08ff */
[----:B------:R-:W-:Y:S01]  /*75e0*/  SHF.R.U32.HI R12, RZ, 0x11, R2 ;  /* 0x00000011ff0c7819 */ /* 0x000fe20000011602 */
[----:B------:R-:W-:Y:S04]  /*75f0*/  STL.128 [R1+0xc90], R4 ;  /* 0x000c900401007387 */ /* 0x000fe80000100c00 */
[----:B------:R-:W-:Y:S04]  /*7600*/  STL.128 [R1+0xcd0], R4 ;  /* 0x000cd00401007387 */ /* 0x000fe80000100c00 */
[----:B------:R-:W-:Y:S01]  /*7610*/  STL.128 [R1+0xd10], R4 ;  /* 0x000d100401007387 */ /* 0x000fe20000100c00 */
[----:B0-----:R-:W-:-:S02]  /*7620*/  HFMA2 R10, -RZ, RZ, 0, 5.9604644775390625e-08 ;  /* 0x00000001ff0a7431 */ /* 0x001fc400000001ff */
[----:B------:R-:W-:Y:S01]  /*7630*/  IMAD.MOV.U32 R8, RZ, RZ, RZ ;  /* 0x000000ffff087224 */ /* 0x000fe200078e00ff */
[----:B------:R-:W-:Y:S01]  /*7640*/  STL.128 [R1+0xd50], R4 ;  /* 0x000d500401007387 */ /* 0x000fe20000100c00 */
[----:B------:R-:W-:-:S03]  /*7650*/  IMAD.MOV.U32 R9, RZ, RZ, 0x1 ;  /* 0x00000001ff097424 */ /* 0x000fc600078e00ff */
[----:B------:R-:W-:Y:S04]  /*7660*/  STL.128 [R1+0xdc0], R4 ;  /* 0x000dc00401007387 */ /* 0x000fe80000100c00 */
[----:B------:R-:W-:Y:S04]  /*7670*/  STL.128 [R1+0xe20], R4 ;  /* 0x000e200401007387 */ /* 0x000fe80000100c00 */
[----:B------:R-:W-:Y:S04]  /*7680*/  STL.128 [R1+0xe60], R4 ;  /* 0x000e600401007387 */ /* 0x000fe80000100c00 */
[----:B------:R0:W-:Y:S01]  /*7690*/  STL.128 [R1+0xf00], R4 ;  /* 0x000f000401007387 */ /* 0x0001e20000100c00 */
[----:B------:R-:W-:-:S03]  /*76a0*/  IMAD R32, R31, 0x2, R32 ;  /* 0x000000021f207824 */ /* 0x000fc600078e0220 */
[----:B------:R1:W-:Y:S01]  /*76b0*/  STL.128 [R1+0xe00], R8 ;  /* 0x000e000801007387 */ /* 0x0003e20000100c00 */
[----:B------:R-:W-:Y:S01]  /*76c0*/  IMAD R19, R32, 0x2, R19 ;  /* 0x0000000220137824 */ /* 0x000fe200078e0213 */
[----:B0-----:R-:W-:Y:S01]  /*76d0*/  LOP3.LUT R5, R14, 0x7, R17, 0xf8, !PT ;  /* 0x000000070e057812 */ /* 0x001fe200078ef811 */
[----:B-1----:R-:W-:-:S03]  /*76e0*/  IMAD.MOV.U32 R8, RZ, RZ, 0x1 ;  /* 0x00000001ff087424 */ /* 0x002fc600078e00ff */
[----:B------:R-:W-:Y:S01]  /*76f0*/  LOP3.LUT R12, R5, 0x1c0, R12, 0xf8, !PT ;  /* 0x000001c0050c7812 */ /* 0x000fe200078ef80c */
[----:B------:R-:W-:Y:S01]  /*7700*/  IMAD.MOV.U32 R13, RZ, RZ, 0x1 ;  /* 0x00000001ff0d7424 */ /* 0x000fe200078e00ff */
[----:B------:R0:W-:Y:S03]  /*7710*/  STL.128 [R1+0xe40], R8 ;  /* 0x000e400801007387 */ /* 0x0001e60000100c00 */
[----:B------:R-:W-:Y:S02]  /*7720*/  IMAD R32, R12, 0x4, R23 ;  /* 0x000000040c207824 */ /* 0x000fe400078e0217 */
[----:B------:R-:W-:Y:S02]  /*7730*/  HFMA2 R12, -RZ, RZ, 0, 0 ;  /* 0x00000000ff0c7431 */ /* 0x000fe400000001ff */
[----:B------:R-:W-:Y:S01]  /*7740*/  IMAD.MOV.U32 R14, RZ, RZ, 0x1 ;  /* 0x00000001ff0e7424 */ /* 0x000fe200078e00ff */
[----:B------:R-:W-:Y:S04]  /*7750*/  STL.128 [R1+0x800], RZ ;  /* 0x000800ff01007387 */ /* 0x000fe80000100c00 */
[----:B------:R-:W-:Y:S01]  /*7760*/  STL.128 [R1+0x9b0], RZ ;  /* 0x0009b0ff01007387 */ /* 0x000fe20000100c00 */
[----:B0-----:R-:W-:Y:S01]  /*7770*/  IMAD.MOV.U32 R9, RZ, RZ, RZ ;  /* 0x000000ffff097224 */ /* 0x001fe200078e00ff */
[----:B------:R-:W-:-:S02]  /*7780*/  MOV R10, RZ ;  /* 0x000000ff000a7202 */ /* 0x000fc40000000f00 */
[----:B------:R-:W-:Y:S04]  /*7790*/  STL.128 [R1+0x9f0], RZ ;  /* 0x0009f0ff01007387 */ /* 0x000fe80000100c00 */
[----:B------:R-:W-:Y:S04]  /*77a0*/  STL.128 [R1+0xe80], R8 ;  /* 0x000e800801007387 */ /* 0x000fe80000100c00 */
[----:B------:R0:W-:Y:S04]  /*77b0*/  STL.128 [R1+0xf40], R8 ;  /* 0x000f400801007387 */ /* 0x0001e80000100c00 */
[----:B------:R-:W-:Y:S04]  /*77c0*/  STL.128 [R1+0xab0], RZ ;  /* 0x000ab0ff01007387 */ /* 0x000fe80000100c00 */
[----:B------:R-:W-:Y:S04]  /*77d0*/  STL.128 [R1+0xaf0], RZ ;  /* 0x000af0ff01007387 */ /* 0x000fe80000100c00 */
[----:B------:R-:W-:Y:S04]  /*77e0*/  STL.128 [R1+0xb30], RZ ;  /* 0x000b30ff01007387 */ /* 0x000fe80000100c00 */
[----:B------:R-:W-:Y:S01]  /*77f0*/  STL.128 [R1+0xb70], RZ ;  /* 0x000b70ff01007387 */ /* 0x000fe20000100c00 */
[----:B0-----:R-:W-:-:S03]  /*7800*/  IMAD.MOV.U32 R8, RZ, RZ, RZ ;  /* 0x000000ffff087224 */ /* 0x001fc600078e00ff */
[----:B------:R-:W-:Y:S01]  /*7810*/  STL.128 [R1+0xb90], RZ ;  /* 0x000b90ff01007387 */ /* 0x000fe20000100c00 */
[----:B------:R-:W-:-:S03]  /*7820*/  IMAD.MOV.U32 R11, RZ, RZ, 0x1 ;  /* 0x00000001ff0b7424 */ /* 0x000fc600078e00ff */
        /* <DEDUP_REMOVED lines=41> */
[----:B-1----:R-:W-:Y:S01]  /*7ac0*/  MOV R9, 0x1 ;  /* 0x0000000100097802 */ /* 0x002fe20000000f00 */
[----:B------:R-:W-:-:S03]  /*7ad0*/  IMAD.MOV.U32 R10, RZ, RZ, 0x1 ;  /* 0x00000001ff0a7424 */ /* 0x000fc600078e00ff */
[----:B------:R0:W-:Y:S04]  /*7ae0*/  STL.128 [R1+0x860], R12 ;  /* 0x0008600c01007387 */ /* 0x0001e80000100c00 */
[----:B------:R1:W-:Y:S01]  /*7af0*/  STL.128 [R1+0x850], R8 ;  /* 0x0008500801007387 */ /* 0x0003e20000100c00 */
[----:B0-----:R-:W-:Y:S02]  /*7b00*/  HFMA2 R15, -RZ, RZ, 0, 0 ;  /* 0x00000000ff0f7431 */ /* 0x001fe400000001ff */
[----:B-1----:R-:W-:Y:S02]  /*7b10*/  IMAD.MOV.U32 R9, RZ, RZ, RZ ;  /* 0x000000ffff097224 */ /* 0x002fe400078e00ff */
[----:B------:R-:W-:Y:S01]  /*7b20*/  IMAD.MOV.U32 R10, RZ, RZ, RZ ;  /* 0x000000ffff0a7224 */ /* 0x000fe200078e00ff */
[----:B------:R0:W-:Y:S04]  /*7b30*/  STL.128 [R1+0x890], R12 ;  /* 0x0008900c01007387 */ /* 0x0001e80000100c00 */
[----:B------:R1:W-:Y:S01]  /*7b40*/  STL.128 [R1+0x880], R8 ;  /* 0x0008800801007387 */ /* 0x0003e20000100c00 */
[----:B0-----:R-:W-:-:S02]  /*7b50*/  IMAD.MOV.U32 R15, RZ, RZ, 0x1 ;  /* 0x00000001ff0f7424 */ /* 0x001fc400078e00ff */
[----:B-1----:R-:W-:Y:S01]  /*7b60*/  IMAD.MOV.U32 R8, RZ, RZ, 0x1 ;  /* 0x00000001ff087424 */ /* 0x002fe200078e00ff */
[----:B------:R-:W-:Y:S02]  /*7b70*/  MOV R11, RZ ;  /* 0x000000ff000b7202 */ /* 0x000fe40000000f00 */
[----:B------:R0:W-:Y:S04]  /*7b80*/  STL.128 [R1+0x8c0], R12 ;  /* 0x0008c00c01007387 */ /* 0x0001e80000100c00 */
[----:B------:R1:W-:Y:S01]  /*7b90*/  STL.128 [R1+0x8b0], R8 ;  /* 0x0008b00801007387 */ /* 0x0003e20000100c00 */
[----:B0-----:R-:W-:Y:S01]  /*7ba0*/  IMAD.MOV.U32 R12, RZ, RZ, 0x1 ;  /* 0x00000001ff0c7424 */ /* 0x001fe200078e00ff */
[----:B------:R-:W-:Y:S02]  /*7bb0*/  MOV R13, RZ ;  /* 0x000000ff000d7202 */ /* 0x000fe40000000f00 */
[----:B------:R-:W-:Y:S01]  /*7bc0*/  CS2R R14, SRZ ;  /* 0x00000000000e7805 */ /* 0x000fe2000001ff00 */
[----:B-1----:R-:W-:-:S02]  /*7bd0*/  HFMA2 R9, -RZ, RZ, 0, 5.9604644775390625e-08 ;  /* 0x00000001ff097431 */ /* 0x002fc400000001ff */
[----:B------:R-:W-:Y:S02]  /*7be0*/  IMAD.MOV.U32 R10, RZ, RZ, 0x1 ;  /* 0x00000001ff0a7424 */ /* 0x000fe400078e00ff */
[----:B------:R0:W-:Y:S04]  /*7bf0*/  STL.128 [R1+0x8f0], R12 ;  /* 0x0008f00c01007387 */ /* 0x0001e80000100c00 */
[----:B------:R1:W-:Y:S01]  /*7c00*/  STL.128 [R1+0x8e0], R8 ;  /* 0x0008e00801007387 */ /* 0x0003e20000100c00 */
[----:B0-----:R-:W-:Y:S01]  /*7c10*/  IMAD.MOV.U32 R12, RZ, RZ, RZ ;  /* 0x000000ffff0c7224 */ /* 0x001fe200078e00ff */
[----:B------:R-:W-:Y:S01]  /*7c20*/  MOV R14, 0x1 ;  /* 0x00000001000e7802 */ /* 0x000fe20000000f00 */
[----:B------:R-:W-:Y:S02]  /*7c30*/  IMAD.MOV.U32 R13, RZ, RZ, 0x1 ;  /* 0x00000001ff0d7424 */ /* 0x000fe400078e00ff */
[----:B-1----:R-:W-:-:S03]  /*7c40*/  HFMA2 R8, -RZ, RZ, 0, 0 ;  /* 0x00000000ff087431 */ /* 0x002fc600000001ff */
[----:B------:R0:W-:Y:S04]  /*7c50*/  STL.128 [R1+0x920], R12 ;  /* 0x0009200c01007387 */ /* 0x0001e80000100c00 */
[----:B------:R1:W-:Y:S01]  /*7c60*/  STL.128 [R1+0x910], R8 ;  /* 0x0009100801007387 */ /* 0x0003e20000100c00 */
[----:B0-----:R-:W-:-:S05]  /*7c70*/  IMAD.MOV.U32 R12, RZ, RZ, 0x1 ;  /* 0x00000001ff0c7424 */ /* 0x001fca00078e00ff */
[----:B------:R0:W-:Y:S01]  /*7c80*/  STL.128 [R1+0x950], R12 ;  /* 0x0009500c01007387 */ /* 0x0001e20000100c00 */
[----:B-1----:R-:W-:Y:S02]  /*7c90*/  HFMA2 R11, -RZ, RZ, 0, 5.9604644775390625e-08 ;  /* 0x00000001ff0b7431 */ /* 0x002fe400000001ff */
[----:B------:R-:W-:Y:S02]  /*7ca0*/  HFMA2 R4, -RZ, RZ, 0, 0 ;  /* 0x00000000ff047431 */ /* 0x000fe400000001ff */
[----:B------:R-:W-:Y:S01]  /*7cb0*/  IMAD.MOV.U32 R5, RZ, RZ, RZ ;  /* 0x000000ffff057224 */ /* 0x000fe200078e00ff */
[----:B------:R-:W-:Y:S01]  /*7cc0*/  MOV R7, 0x1 ;  /* 0x0000000100077802 */ /* 0x000fe20000000f00 */
[----:B------:R1:W-:Y:S01]  /*7cd0*/  STL.128 [R1+0x940], R8 ;  /* 0x0009400801007387 */ /* 0x0003e20000100c00 */
[----:B0-----:R-:W-:-:S05]  /*7ce0*/  HFMA2 R12, -RZ, RZ, 0, 0 ;  /* 0x00000000ff0c7431 */ /* 0x001fca00000001ff */
[----:B------:R0:W-:Y:S01]  /*7cf0*/  STL.128 [R1+0x980], R12 ;  /* 0x0009800c01007387 */ /* 0x0001e20000100c00 */
[----:B-1----:R-:W-:Y:S01]  /*7d00*/  IMAD.MOV.U32 R8, RZ, RZ, 0x1 ;  /* 0x00000001ff087424 */ /* 0x002fe200078e00ff */
[----:B------:R-:W-:Y:S01]  /*7d10*/  CS2R R10, SRZ ;  /* 0x00000000000a7805 */ /* 0x000fe2000001ff00 */
[----:B------:R-:W-:Y:S01]  /*7d20*/  IMAD.MOV.U32 R9, RZ, RZ, RZ ;  /* 0x000000ffff097224 */ /* 0x000fe200078e00ff */
[----:B------:R-:W-:Y:S04]  /*7d30*/  STL.128 [R1+0x810], R4 ;  /* 0x0008100401007387 */ /* 0x000fe80000100c00 */
[----:B------:R1:W-:Y:S01]  /*7d40*/  STL.128 [R1+0x840], R4 ;  /* 0x0008400401007387 */ /* 0x0003e20000100c00 */
[----:B0-----:R-:W-:-:S03]  /*7d50*/  MOV R12, 0x1 ;  /* 0x00000001000c7802 */ /* 0x001fc60000000f00 */
[----:B------:R-:W-:Y:S04]  /*7d60*/  STL.128 [R1+0x970], R8 ;  /* 0x0009700801007387 */ /* 0x000fe80000100c00 */
[----:B------:R0:W-:Y:S01]  /*7d70*/  STL.128 [R1+0x9c0], R12 ;  /* 0x0009c00c01007387 */ /* 0x0001e20000100c00 */
[----:B-1----:R-:W-:-:S03]  /*7d80*/  HFMA2 R4, -RZ, RZ, 0, 5.9604644775390625e-08 ;  /* 0x00000001ff047431 */ /* 0x002fc600000001ff */
[----:B------:R-:W-:Y:S01]  /*7d90*/  STL.128 [R1+0x9a0], R8 ;  /* 0x0009a00801007387 */ /* 0x000fe20000100c00 */
[----:B------:R-:W-:-:S03]  /*7da0*/  IMAD.MOV.U32 R5, RZ, RZ, 0x1 ;  /* 0x00000001ff057424 */ /* 0x000fc600078e00ff */
[----:B------:R1:W-:Y:S01]  /*7db0*/  STL.128 [R1+0x9e0], R8 ;  /* 0x0009e00801007387 */ /* 0x0003e20000100c00 */
[----:B------:R-:W-:Y:S01]  /*7dc0*/  IMAD.MOV.U32 R6, RZ, RZ, 0x1 ;  /* 0x00000001ff067424 */ /* 0x000fe200078e00ff */
[----:B------:R-:W-:Y:S02]  /*7dd0*/  MOV R7, RZ ;  /* 0x000000ff00077202 */ /* 0x000fe40000000f00 */
[----:B0-----:R-:W-:Y:S01]  /*7de0*/  CS2R R12, SRZ ;  /* 0x00000000000c7805 */ /* 0x001fe2000001ff00 */
[----:B------:R-:W-:Y:S02]  /*7df0*/  IMAD.MOV.U32 R14, RZ, RZ, RZ ;  /* 0x000000ffff0e7224 */ /* 0x000fe400078e00ff */
[----:B------:R-:W-:Y:S01]  /*7e00*/  IMAD.MOV.U32 R15, RZ, RZ, 0x1 ;  /* 0x00000001ff0f7424 */ /* 0x000fe200078e00ff */
[----:B-1----:R-:W-:Y:S01]  /*7e10*/  MOV R8, RZ ;  /* 0x000000ff00087202 */ /* 0x002fe20000000f00 */
[----:B------:R-:W-:Y:S02]  /*7e20*/  IMAD.MOV.U32 R9, RZ, RZ, 0x1 ;  /* 0x00000001ff097424 */ /* 0x000fe400078e00ff */
[----:B------:R-:W-:Y:S01]  /*7e30*/  IMAD.MOV.U32 R10, RZ, RZ, 0x1 ;  /* 0x00000001ff0a7424 */ /* 0x000fe200078e00ff */
[----:B------:R0:W-:Y:S04]  /*7e40*/  STL.128 [R1+0xa00], R12 ;  /* 0x000a000c01007387 */ /* 0x0001e80000100c00 */
[----:B------:R1:W-:Y:S04]  /*7e50*/  STL.128 [R1+0xa20], R8 ;  /* 0x000a200801007387 */ /* 0x0003e80000100c00 */
[----:B------:R3:W-:Y:S01]  /*7e60*/  STL.128 [R1+0x870], R4 ;  /* 0x0008700401007387 */ /* 0x0007e20000100c00 */
[----:B0-----:R-:W-:-:S02]  /*7e70*/  HFMA2 R12, -RZ, RZ, 0, 5.9604644775390625e-08 ;  /* 0x00000001ff0c7431 */ /* 0x001fc400000001ff */
[----:B------:R-:W-:Y:S01]  /*7e80*/  IMAD.MOV.U32 R15, RZ, RZ, RZ ;  /* 0x000000ffff0f7224 */ /* 0x000fe200078e00ff */
[----:B-1----:R-:W-:Y:S01]  /*7e90*/  MOV R8, 0x1 ;  /* 0x0000000100087802 */ /* 0x002fe20000000f00 */
[----:B---3--:R-:W-:-:S04]  /*7ea0*/  IMAD.MOV.U32 R4, RZ, RZ, RZ ;  /* 0x000000ffff047224 */ /* 0x008fc800078e00ff */
[----:B------:R0:W-:Y:S04]  /*7eb0*/  STL.128 [R1+0xa50], R8 ;  /* 0x000a500801007387 */ /* 0x0001e80000100c00 */
[----:B------:R1:W-:Y:S04]  /*7ec0*/  STL.128 [R1+0xa30], R12 ;  /* 0x000a300c01007387 */ /* 0x0003e80000100c00 */
[----:B------:R3:W-:Y:S01]  /*7ed0*/  STL.128 [R1+0x8a0], R4 ;  /* 0x0008a00401007387 */ /* 0x0007e20000100c00 */
[----:B0-----:R-:W-:Y:S02]  /*7ee0*/  IMAD.MOV.U32 R8, RZ, RZ, RZ ;  /* 0x000000ffff087224 */ /* 0x001fe400078e00ff */
[----:B-1----:R-:W-:-:S02]  /*7ef0*/  IMAD.MOV.U32 R13, RZ, RZ, 0x1 ;  /* 0x00000001ff0d7424 */ /* 0x002fc400078e00ff */
[----:B------:R-:W-:Y:S02]  /*7f00*/  IMAD.MOV.U32 R14, RZ, RZ, 0x1 ;  /* 0x00000001ff0e7424 */ /* 0x000fe400078e00ff */
[----:B---3--:R-:W-:Y:S01]  /*7f10*/  IMAD.MOV.U32 R4, RZ, RZ, 0x1 ;  /* 0x00000001ff047424 */ /* 0x008fe200078e00ff */
[----:B------:R0:W-:Y:S04]  /*7f20*/  STL.128 [R1+0xa80], R8 ;  /* 0x000a800801007387 */ /* 0x0001e80000100c00 */
[----:B------:R1:W-:Y:S04]  /*7f30*/  STL.128 [R1+0xa60], R12 ;  /* 0x000a600c01007387 */ /* 0x0003e80000100c00 */
[----:B------:R3:W-:Y:S01]  /*7f40*/  STL.128 [R1+0x8d0], R4 ;  /* 0x0008d00401007387 */ /* 0x0007e20000100c00 */
[----:B0-----:R-:W-:Y:S01]  /*7f50*/  IMAD.MOV.U32 R8, RZ, RZ, 0x1 ;  /* 0x00000001ff087424 */ /* 0x001fe200078e00ff */
[----:B-1----:R-:W-:Y:S01]  /*7f60*/  MOV R13, RZ ;  /* 0x000000ff000d7202 */ /* 0x002fe20000000f00 */
[----:B------:R-:W-:Y:S01]  /*7f70*/  IMAD.MOV.U32 R14, RZ, RZ, RZ ;  /* 0x000000ffff0e7224 */ /* 0x000fe200078e00ff */
[----:B---3--:R-:W-:Y:S01]  /*7f80*/  CS2R R4, SRZ ;  /* 0x0000000000047805 */ /* 0x008fe2000001ff00 */
[----:B------:R-:W-:-:S02]  /*7f90*/  IMAD.MOV.U32 R6, RZ, RZ, RZ ;  /* 0x000000ffff067224 */ /* 0x000fc400078e00ff */
[----:B------:R-:W-:Y:S01]  /*7fa0*/  IMAD.MOV.U32 R7, RZ, RZ, 0x1 ;  /* 0x00000001ff077424 */ /* 0x000fe200078e00ff */
        /* <DEDUP_REMOVED lines=15> */
[----:B---3--:R-:W-:-:S03]  /*80a0*/  IMAD.MOV.U32 R8, RZ, RZ, 0x1 ;  /* 0x00000001ff087424 */ /* 0x008fc600078e00ff */
[----:B------:R1:W-:Y:S04]  /*80b0*/  STL.128 [R1+0x930], R4 ;  /* 0x0009300401007387 */ /* 0x0003e80000100c00 */
[----:B------:R3:W-:Y:S01]  /*80c0*/  STL.128 [R1+0xb40], R8 ;  /* 0x000b400801007387 */ /* 0x0007e20000100c00 */
[----:B0-----:R-:W-:Y:S01]  /*80d0*/  MOV R12, 0x1 ;  /* 0x00000001000c7802 */ /* 0x001fe20000000f00 */
[----:B-1----:R-:W-:Y:S01]  /*80e0*/  IMAD.MOV.U32 R5, RZ, RZ, 0x1 ;  /* 0x00000001ff057424 */ /* 0x002fe200078e00ff */
[----:B------:R-:W-:-:S03]  /*80f0*/  MOV R6, 0x1 ;  /* 0x0000000100067802 */ /* 0x000fc60000000f00 */
[----:B------:R0:W-:Y:S01]  /*8100*/  STL.128 [R1+0xc50], R12 ;  /* 0x000c500c01007387 */ /* 0x0001e20000100c00 */
[----:B---3--:R-:W-:Y:S01]  /*8110*/  IMAD.MOV.U32 R9, RZ, RZ, RZ ;  /* 0x000000ffff097224 */ /* 0x008fe200078e00ff */
[----:B------:R-:W-:Y:S02]  /*8120*/  MOV R10, RZ ;  /* 0x000000ff000a7202 */ /* 0x000fe40000000f00 */
[----:B------:R1:W-:Y:S04]  /*8130*/  STL.128 [R1+0x960], R4 ;  /* 0x0009600401007387 */ /* 0x0003e80000100c00 */
[----:B------:R3:W-:Y:S01]  /*8140*/  STL.128 [R1+0xb80], R8 ;  /* 0x000b800801007387 */ /* 0x0007e20000100c00 */
[----:B0-----:R-:W-:Y:S02]  /*8150*/  IMAD.MOV.U32 R12, RZ, RZ, RZ ;  /* 0x000000ffff0c7224 */ /* 0x001fe400078e00ff */
[----:B-1----:R-:W-:-:S02]  /*8160*/  IMAD.MOV.U32 R5, RZ, RZ, RZ ;  /* 0x000000ffff057224 */ /* 0x002fc400078e00ff */
[----:B------:R-:W-:Y:S01]  /*8170*/  IMAD.MOV.U32 R6, RZ, RZ, RZ ;  /* 0x000000ffff067224 */ /* 0x000fe200078e00ff */
[----:B------:R0:W-:Y:S01]  /*8180*/  STL.128 [R1+0xc80], R12 ;  /* 0x000c800c01007387 */ /* 0x0001e20000100c00 */
[----:B---3--:R-:W-:-:S03]  /*8190*/  HFMA2 R8, -RZ, RZ, 0, 0 ;  /* 0x00000000ff087431 */ /* 0x008fc600000001ff */
[----:B------:R-:W-:Y:S01]  /*81a0*/  STL.128 [R1+0x990], R4 ;  /* 0x0009900401007387 */ /* 0x000fe20000100c00 */
[----:B------:R-:W-:-:S03]  /*81b0*/  IMAD.MOV.U32 R9, RZ, RZ, 0x1 ;  /* 0x00000001ff097424 */ /* 0x000fc600078e00ff */
[----:B------:R1:W-:Y:S01]  /*81c0*/  STL.128 [R1+0x9d0], R4 ;  /* 0x0009d00401007387 */ /* 0x0003e20000100c00 */
[----:B------:R-:W-:Y:S02]  /*81d0*/  IMAD.MOV.U32 R10, RZ, RZ, 0x1 ;  /* 0x00000001ff0a7424 */ /* 0x000fe400078e00ff */
[----:B0-----:R-:W-:-:S03]  /*81e0*/  IMAD.MOV.U32 R12, RZ, RZ, 0x1 ;  /* 0x00000001ff0c7424 */ /* 0x001fc600078e00ff */
[----:B------:R0:W-:Y:S01]  /*81f0*/  STL.128 [R1+0xc10], R8 ;  /* 0x000c100801007387 */ /* 0x0001e20000100c00 */
[----:B-1----:R-:W-:Y:S02]  /*8200*/  HFMA2 R4, -RZ, RZ, 0, 0 ;  /* 0x00000000ff047431 */ /* 0x002fe400000001ff */
[----:B------:R-:W-:Y:S02]  /*8210*/  IMAD.MOV.U32 R5, RZ, RZ, 0x1 ;  /* 0x00000001ff057424 */ /* 0x000fe400078e00ff */
[----:B------:R-:W-:Y:S01]  /*8220*/  IMAD.MOV.U32 R6, RZ, RZ, 0x1 ;  /* 0x00000001ff067424 */ /* 0x000fe200078e00ff */
[----:B------:R1:W-:Y:S04]  /*8230*/  STL.128 [R1+0xcc0], R12 ;  /* 0x000cc00c01007387 */ /* 0x0003e80000100c00 */
[----:B------:R3:W-:Y:S01]  /*8240*/  STL.128 [R1+0xa10], R4 ;  /* 0x000a100401007387 */ /* 0x0007e20000100c00 */
[----:B0-----:R-:W-:-:S02]  /*8250*/  IMAD.MOV.U32 R11, RZ, RZ, 0x1 ;  /* 0x00000001ff0b7424 */ /* 0x001fc400078e00ff */
[----:B-1----:R-:W-:Y:S02]  /*8260*/  HFMA2 R12, -RZ, RZ, 0, 0 ;  /* 0x00000000ff0c7431 */ /* 0x002fe400000001ff */
[----:B---3--:R-:W-:Y:S01]  /*8270*/  IMAD.MOV.U32 R7, RZ, RZ, 0x1 ;  /* 0x00000001ff077424 */ /* 0x008fe200078e00ff */
[----:B------:R0:W-:Y:S04]  /*8280*/  STL.128 [R1+0xc40], R8 ;  /* 0x000c400801007387 */ /* 0x0001e80000100c00 */
[----:B------:R1:W-:Y:S04]  /*8290*/  STL.128 [R1+0xd00], R12 ;  /* 0x000d000c01007387 */ /* 0x0003e80000100c00 */
[----:B------:R3:W-:Y:S01]  /*82a0*/  STL.128 [R1+0xa40], R4 ;  /* 0x000a400401007387 */ /* 0x0007e20000100c00 */
[----:B0-----:R-:W-:-:S02]  /*82b0*/  HFMA2 R8, -RZ, RZ, 0, 5.9604644775390625e-08 ;  /* 0x00000001ff087431 */ /* 0x001fc400000001ff */
[----:B------:R-:W-:Y:S02]  /*82c0*/  IMAD.MOV.U32 R9, RZ, RZ, RZ ;  /* 0x000000ffff097224 */ /* 0x000fe400078e00ff */
[----:B-1----:R-:W-:Y:S01]  /*82d0*/  IMAD.MOV.U32 R12, RZ, RZ, 0x1 ;  /* 0x00000001ff0c7424 */ /* 0x002fe200078e00ff */
[----:B------:R-:W-:Y:S01]  /*82e0*/  CS2R R10, SRZ ;  /* 0x00000000000a7805 */ /* 0x000fe2000001ff00 */
[----:B---3--:R-:W-:Y:S02]  /*82f0*/  HFMA2 R4, -RZ, RZ, 0, 5.9604644775390625e-08 ;  /* 0x00000001ff047431 */ /* 0x008fe400000001ff */
[----:B------:R-:W-:Y:S01]  /*8300*/  IMAD.MOV.U32 R5, RZ, RZ, RZ ;  /* 0x000000ffff057224 */ /* 0x000fe200078e00ff */
[----:B------:R-:W-:Y:S01]  /*8310*/  CS2R R6, SRZ ;  /* 0x0000000000067805 */ /* 0x000fe2000001ff00 */
[----:B------:R0:W-:Y:S04]  /*8320*/  STL.128 [R1+0xd40], R12 ;  /* 0x000d400c01007387 */ /* 0x0001e80000100c00 */
[----:B------:R-:W-:Y:S04]  /*8330*/  STL.128 [R1+0xa70], R4 ;  /* 0x000a700401007387 */ /* 0x000fe80000100c00 */
[----:B------:R-:W-:Y:S04]  /*8340*/  STL.128 [R1+0xaa0], R4 ;  /* 0x000aa00401007387 */ /* 0x000fe80000100c00 */
[----:B------:R-:W-:Y:S01]  /*8350*/  STL.128 [R1+0xae0], R4 ;  /* 0x000ae00401007387 */ /* 0x000fe20000100c00 */
[----:B0-----:R-:W-:Y:S01]  /*8360*/  IMAD.MOV.U32 R13, RZ, RZ, RZ ;  /* 0x000000ffff0d7224 */ /* 0x001fe200078e00ff */
[----:B------:R-:W-:-:S02]  /*8370*/  MOV R14, RZ ;  /* 0x000000ff000e7202 */ /* 0x000fc40000000f00 */
[----:B------:R-:W-:Y:S04]  /*8380*/  STL.128 [R1+0xb20], R4 ;  /* 0x000b200401007387 */ /* 0x000fe80000100c00 */
[----:B------:R0:W-:Y:S04]  /*8390*/  STL.128 [R1+0xb60], R4 ;  /* 0x000b600401007387 */ /* 0x0001e80000100c00 */
[----:B------:R-:W-:Y:S04]  /*83a0*/  STL.128 [R1+0xc70], R8 ;  /* 0x000c700801007387 */ /* 0x000fe80000100c00 */
[----:B------:R-:W-:Y:S04]  /*83b0*/  STL.128 [R1+0xca0], R8 ;  /* 0x000ca00801007387 */ /* 0x000fe80000100c00 */
[----:B------:R-:W-:Y:S04]  /*83c0*/  STL.128 [R1+0xce0], R8 ;  /* 0x000ce00801007387 */ /* 0x000fe80000100c00 */
[----:B------:R-:W-:Y:S01]  /*83d0*/  STL.128 [R1+0xd20], R8 ;  /* 0x000d200801007387 */ /* 0x000fe20000100c00 */
[----:B0-----:R-:W-:-:S02]  /*83e0*/  IMAD.MOV.U32 R4, RZ, RZ, RZ ;  /* 0x000000ffff047224 */ /* 0x001fc400078e00ff */
[----:B------:R-:W-:Y:S01]  /*83f0*/  IMAD.MOV.U32 R7, RZ, RZ, 0x1 ;  /* 0x00000001ff077424 */ /* 0x000fe200078e00ff */
[----:B------:R0:W-:Y:S04]  /*8400*/  STL.128 [R1+0xd60], R8 ;  /* 0x000d600801007387 */ /* 0x0001e80000100c00 */
[----:B------:R-:W-:Y:S04]  /*8410*/  STL.128 [R1+0xd80], R12 ;  /* 0x000d800c01007387 */ /* 0x000fe80000100c00 */
[----:B------:R-:W-:Y:S04]  /*8420*/  STL.128 [R1+0xe10], R12 ;  /* 0x000e100c01007387 */ /* 0x000fe80000100c00 */
[----:B------:R-:W-:Y:S01]  /*8430*/  STL.128 [R1+0xe50], R12 ;  /* 0x000e500c01007387 */ /* 0x000fe20000100c00 */
[----:B0-----:R-:W-:-:S02]  /*8440*/  HFMA2 R10, -RZ, RZ, 0, 5.9604644775390625e-08 ;  /* 0x00000001ff0a7431 */ /* 0x001fc400000001ff */
[----:B------:R-:W-:Y:S01]  /*8450*/  IMAD.MOV.U32 R8, RZ, RZ, RZ ;  /* 0x000000ffff087224 */ /* 0x000fe200078e00ff */
[----:B------:R0:W-:Y:S01]  /*8460*/  STL.128 [R1+0xec0], R12 ;  /* 0x000ec00c01007387 */ /* 0x0001e20000100c00 */
[----:B------:R-:W-:-:S03]  /*8470*/  IMAD.MOV.U32 R9, RZ, RZ, 0x1 ;  /* 0x00000001ff097424 */ /* 0x000fc600078e00ff */
[----:B------:R1:W-:Y:S04]  /*8480*/  STL.128 [R1+0xc00], R4 ;  /* 0x000c000401007387 */ /* 0x0003e80000100c00 */
[----:B------:R3:W-:Y:S01]  /*8490*/  STL.128 [R1+0xe00], R8 ;  /* 0x000e000801007387 */ /* 0x0007e20000100c00 */
[----:B0-----:R-:W-:Y:S02]  /*84a0*/  SHF.R.U32.HI R12, RZ, 0x13, R20 ;  /* 0x00000013ff0c7819 */ /* 0x001fe40000011614 */
[----:B------:R-:W-:Y:S01]  /*84b0*/  SHF.R.U32.HI R13, RZ, 0x16, R21 ;  /* 0x00000016ff0d7819 */ /* 0x000fe20000011615 */
[----:B-1----:R-:W-:Y:S01]  /*84c0*/  HFMA2 R4, -RZ, RZ, 0, 5.9604644775390625e-08 ;  /* 0x00000001ff047431 */ /* 0x002fe200000001ff */
[----:B------:R-:W-:Y:S01]  /*84d0*/  LOP3.LUT R12, R12, 0x38, RZ, 0xc0, !PT ;  /* 0x000000380c0c7812 */ /* 0x000fe200078ec0ff */
[----:B------:R-:W-:-:S02]  /*84e0*/  IMAD.MOV.U32 R7, RZ, RZ, RZ ;  /* 0x000000ffff077224 */ /* 0x000fc400078e00ff */
[----:B---3--:R-:W-:Y:S01]  /*84f0*/  IMAD.MOV.U32 R8, RZ, RZ, 0x1 ;  /* 0x00000001ff087424 */ /* 0x008fe200078e00ff */
[----:B------:R-:W-:Y:S02]  /*8500*/  LOP3.LUT R13, R12, 0x7, R13, 0xf8, !PT ;  /* 0x000000070c0d7812 */ /* 0x000fe400078ef80d */
[----:B------:R-:W-:Y:S01]  /*8510*/  SHF.R.U32.HI R12, RZ, 0x10, R2 ;  /* 0x00000010ff0c7819 */ /* 0x000fe20000011602 */
[----:B------:R0:W-:Y:S04]  /*8520*/  STL.128 [R1+0xc30], R4 ;  /* 0x000c300401007387 */ /* 0x0001e80000100c00 */
[----:B------:R1:W-:Y:S01]  /*8530*/  STL.128 [R1+0xe40], R8 ;  /* 0x000e400801007387 */ /* 0x0003e20000100c00 */
[----:B------:R-:W-:-:S04]  /*8540*/  LOP3.LUT R12, R13, 0x1c0, R12, 0xf8, !PT ;  /* 0x000001c00d0c7812 */ /* 0x000fc800078ef80c */
[----:B------:R-:W-:Y:S01]  /*8550*/  LEA R31, R12, R23, 0x2 ;  /* 0x000000170c1f7211 */ /* 0x000fe200078e10ff */
[----:B0-----:R-:W-:Y:S02]  /*8560*/  IMAD.MOV.U32 R5, RZ, RZ, 0x1 ;  /* 0x00000001ff057424 */ /* 0x001fe400078e00ff */
[----:B------:R-:W-:Y:S02]  /*8570*/  IMAD.MOV.U32 R6, RZ, RZ, 0x1 ;  /* 0x00000001ff067424 */ /* 0x000fe400078e00ff */
[----:B-1----:R-:W-:Y:S01]  /*8580*/  IMAD.MOV.U32 R9, RZ, RZ, RZ ;  /* 0x000000ffff097224 */ /* 0x002fe200078e00ff */
[----:B------:R-:W-:Y:S02]  /*8590*/  MOV R10, RZ ;  /* 0x000000ff000a7202 */ /* 0x000fe40000000f00 */
[----:B------:R0:W-:Y:S04]  /*85a0*/  STL.128 [R1+0xc60], R4 ;  /* 0x000c600401007387 */ /* 0x0001e80000100c00 */
[----:B------:R-:W-:Y:S04]  /*85b0*/  STL.128 [R1+0xe80], R8 ;  /* 0x000e800801007387 */ /* 0x000fe80000100c00 */
[----:B------:R1:W-:Y:S01]  /*85c0*/  STL.128 [R1+0xf40], R8 ;  /* 0x000f400801007387 */ /* 0x0003e20000100c00 */
[----:B0-----:R-:W-:Y:S01]  /*85d0*/  MOV R5, RZ ;  /* 0x000000ff00057202 */ /* 0x001fe20000000f00 */
[----:B------:R-:W-:-:S02]  /*85e0*/  IMAD.MOV.U32 R6, RZ, RZ, RZ ;  /* 0x000000ffff067224 */ /* 0x000fc400078e00ff */
[----:B------:R-:W-:Y:S01]  /*85f0*/  STL.128 [R1+0x800], RZ ;  /* 0x000800ff01007387 */ /* 0x000fe20000100c00 */
[----:B-1----:R-:W-:Y:S02]  /*8600*/  HFMA2 R11, -RZ, RZ, 0, 5.9604644775390625e-08 ;  /* 0x00000001ff0b7431 */ /* 0x002fe400000001ff */
        /* <DEDUP_REMOVED lines=55> */
[----:B0-----:R-:W-:-:S02]  /*8980*/  IMAD.MOV.U32 R4, RZ, RZ, RZ ;  /* 0x000000ffff047224 */ /* 0x001fc400078e00ff */
[----:B-1----:R-:W-:Y:S02]  /*8990*/  IMAD.MOV.U32 R9, RZ, RZ, 0x1 ;  /* 0x00000001ff097424 */ /* 0x002fe400078e00ff */
[----:B------:R-:W-:-:S05]  /*89a0*/  IMAD.MOV.U32 R10, RZ, RZ, 0x1 ;  /* 0x00000001ff0a7424 */ /* 0x000fca00078e00ff */
[----:B------:R0:W-:Y:S01]  /*89b0*/  STL.128 [R1+0x850], R8 ;  /* 0x0008500801007387 */ /* 0x0001e20000100c00 */
[----:B------:R-:W-:Y:S02]  /*89c0*/  IMAD.MOV.U32 R7, RZ, RZ, 0x1 ;  /* 0x00000001ff077424 */ /* 0x000fe400078e00ff */
[----:B0-----:R-:W-:Y:S02]  /*89d0*/  HFMA2 R10, -RZ, RZ, 0, 0 ;  /* 0x00000000ff0a7431 */ /* 0x001fe400000001ff */
[----:B------:R-:W-:-:S05]  /*89e0*/  IMAD.MOV.U32 R9, RZ, RZ, RZ ;  /* 0x000000ffff097224 */ /* 0x000fca00078e00ff */
[----:B------:R0:W-:Y:S04]  /*89f0*/  STL.128 [R1+0x880], R8 ;  /* 0x0008800801007387 */ /* 0x0001e80000100c00 */
[----:B------:R-:W-:Y:S04]  /*8a00*/  STL.128 [R1+0x810], R4 ;  /* 0x0008100401007387 */ /* 0x000fe80000100c00 */
[----:B------:R1:W-:Y:S01]  /*8a10*/  STL.128 [R1+0x840], R4 ;  /* 0x0008400401007387 */ /* 0x0003e20000100c00 */
[----:B0-----:R-:W-:Y:S01]  /*8a20*/  MOV R8, 0x1 ;  /* 0x0000000100087802 */ /* 0x001fe20000000f00 */
[----:B------:R-:W-:-:S05]  /*8a30*/  IMAD.MOV.U32 R11, RZ, RZ, RZ ;  /* 0x000000ffff0b7224 */ /* 0x000fca00078e00ff */
[----:B------:R0:W-:Y:S01]  /*8a40*/  STL.128 [R1+0x8b0], R8 ;  /* 0x0008b00801007387 */ /* 0x0001e20000100c00 */
[----:B-1----:R-:W-:Y:S01]  /*8a50*/  IMAD.MOV.U32 R4, RZ, RZ, 0x1 ;  /* 0x00000001ff047424 */ /* 0x002fe200078e00ff */
[----:B------:R-:W-:Y:S01]  /*8a60*/  MOV R6, 0x1 ;  /* 0x0000000100067802 */ /* 0x000fe20000000f00 */
[----:B------:R-:W-:Y:S02]  /*8a70*/  IMAD.MOV.U32 R5, RZ, RZ, 0x1 ;  /* 0x00000001ff057424 */ /* 0x000fe400078e00ff */
[----:B------:R-:W-:Y:S02]  /*8a80*/  IMAD.MOV.U32 R7, RZ, RZ, RZ ;  /* 0x000000ffff077224 */ /* 0x000fe400078e00ff */
[----:B0-----:R-:W-:Y:S02]  /*8a90*/  IMAD.MOV.U32 R9, RZ, RZ, 0x1 ;  /* 0x00000001ff097424 */ /* 0x001fe400078e00ff */
[----:B------:R-:W-:Y:S01]  /*8aa0*/  IMAD.MOV.U32 R10, RZ, RZ, 0x1 ;  /* 0x00000001ff0a7424 */ /* 0x000fe200078e00ff */
[----:B------:R0:W-:Y:S04]  /*8ab0*/  STL.128 [R1+0x870], R4 ;  /* 0x0008700401007387 */ /* 0x0001e80000100c00 */
[----:B------:R1:W-:Y:S01]  /*8ac0*/  STL.128 [R1+0x8e0], R8 ;  /* 0x0008e00801007387 */ /* 0x0003e20000100c00 */
[----:B------:R-:W-:Y:S01]  /*8ad0*/  IMAD.MOV.U32 R12, RZ, RZ, RZ ;  /* 0x000000ffff0c7224 */ /* 0x000fe200078e00ff */
[----:B------:R-:W-:Y:S01]  /*8ae0*/  MOV R14, 0x1 ;  /* 0x00000001000e7802 */ /* 0x000fe20000000f00 */
[----:B------:R-:W-:-:S02]  /*8af0*/  IMAD.MOV.U32 R13, RZ, RZ, 0x1 ;  /* 0x00000001ff0d7424 */ /* 0x000fc400078e00ff */
[----:B0-----:R-:W-:Y:S02]  /*8b00*/  IMAD.MOV.U32 R4, RZ, RZ, RZ ;  /* 0x000000ffff047224 */ /* 0x001fe400078e00ff */
[----:B-1----:R-:W-:-:S03]  /*8b10*/  IMAD.MOV.U32 R8, RZ, RZ, RZ ;  /* 0x000000ffff087224 */ /* 0x002fc600078e00ff */
[----:B------:R0:W-:Y:S04]  /*8b20*/  STL.128 [R1+0x8a0], R4 ;  /* 0x0008a00401007387 */ /* 0x0001e80000100c00 */
[----:B------:R1:W-:Y:S04]  /*8b30*/  STL.128 [R1+0x910], R8 ;  /* 0x0009100801007387 */ /* 0x0003e80000100c00 */
[----:B------:R4:W-:Y:S01]  /*8b40*/  STL.128 [R1+0x830], R12 ;  /* 0x0008300c01007387 */ /* 0x0009e20000100c00 */
[----:B0-----:R-:W-:Y:S02]  /*8b50*/  HFMA2 R4, -RZ, RZ, 0, 5.9604644775390625e-08 ;  /* 0x00000001ff047431 */ /* 0x001fe400000001ff */
[----:B-1----:R-:W-:-:S05]  /*8b60*/  IMAD.MOV.U32 R11, RZ, RZ, 0x1 ;  /* 0x00000001ff0b7424 */ /* 0x002fca00078e00ff */
[----:B------:R0:W-:Y:S01]  /*8b70*/  STL.128 [R1+0x940], R8 ;  /* 0x0009400801007387 */ /* 0x0001e20000100c00 */
[----:B----4-:R-:W-:-:S03]  /*8b80*/  HFMA2 R15, -RZ, RZ, 0, 5.9604644775390625e-08 ;  /* 0x00000001ff0f7431 */ /* 0x010fc600000001ff */
[----:B------:R1:W-:Y:S01]  /*8b90*/  STL.128 [R1+0x8d0], R4 ;  /* 0x0008d00401007387 */ /* 0x0003e20000100c00 */
[----:B0-----:R-:W-:Y:S02]  /*8ba0*/  HFMA2 R9, -RZ, RZ, 0, 0 ;  /* 0x00000000ff097431 */ /* 0x001fe400000001ff */
[----:B------:R-:W-:Y:S01]  /*8bb0*/  IMAD.MOV.U32 R8, RZ, RZ, 0x1 ;  /* 0x00000001ff087424 */ /* 0x000fe200078e00ff */
[----:B------:R-:W-:Y:S01]  /*8bc0*/  CS2R R10, SRZ ;  /* 0x00000000000a7805 */ /* 0x000fe2000001ff00 */
[----:B-1----:R-:W-:Y:S01]  /*8bd0*/  HFMA2 R7, -RZ, RZ, 0, 5.9604644775390625e-08 ;  /* 0x00000001ff077431 */ /* 0x002fe200000001ff */
[----:B------:R-:W-:Y:S01]  /*8be0*/  CS2R R4, SRZ ;  /* 0x0000000000047805 */ /* 0x000fe2000001ff00 */
[----:B------:R-:W-:Y:S02]  /*8bf0*/  IMAD.MOV.U32 R6, RZ, RZ, RZ ;  /* 0x000000ffff067224 */ /* 0x000fe400078e00ff */
[----:B------:R-:W-:Y:S04]  /*8c00*/  STL.128 [R1+0x970], R8 ;  /* 0x0009700801007387 */ /* 0x000fe80000100c00 */
[----:B------:R-:W-:Y:S04]  /*8c10*/  STL.128 [R1+0x9a0], R8 ;  /* 0x0009a00801007387 */ /* 0x000fe80000100c00 */
[----:B------:R0:W-:Y:S04]  /*8c20*/  STL.128 [R1+0x9e0], R8 ;  /* 0x0009e00801007387 */ /* 0x0001e80000100c00 */
[----:B------:R1:W-:Y:S04]  /*8c30*/  STL.128 [R1+0x860], R12 ;  /* 0x0008600c01007387 */ /* 0x0003e80000100c00 */
[----:B------:R4:W-:Y:S01]  /*8c40*/  STL.128 [R1+0x900], R4 ;  /* 0x0009000401007387 */ /* 0x0009e20000100c00 */
[----:B0-----:R-:W-:-:S02]  /*8c50*/  HFMA2 R10, -RZ, RZ, 0, 5.9604644775390625e-08 ;  /* 0x00000001ff0a7431 */ /* 0x001fc400000001ff */
[----:B------:R-:W-:Y:S02]  /*8c60*/  IMAD.MOV.U32 R8, RZ, RZ, RZ ;  /* 0x000000ffff087224 */ /* 0x000fe400078e00ff */
[----:B------:R-:W-:Y:S02]  /*8c70*/  IMAD.MOV.U32 R9, RZ, RZ, 0x1 ;  /* 0x00000001ff097424 */ /* 0x000fe400078e00ff */
[----:B-1----:R-:W-:Y:S02]  /*8c80*/  IMAD.MOV.U32 R15, RZ, RZ, RZ ;  /* 0x000000ffff0f7224 */ /* 0x002fe400078e00ff */
[----:B----4-:R-:W-:Y:S02]  /*8c90*/  HFMA2 R7, -RZ, RZ, 0, 0 ;  /* 0x00000000ff077431 */ /* 0x010fe400000001ff */
[----:B------:R-:W-:Y:S01]  /*8ca0*/  IMAD.MOV.U32 R4, RZ, RZ, 0x1 ;  /* 0x00000001ff047424 */ /* 0x000fe200078e00ff */
[----:B------:R0:W-:Y:S04]  /*8cb0*/  STL.128 [R1+0xa20], R8 ;  /* 0x000a200801007387 */ /* 0x0001e80000100c00 */
[----:B------:R1:W-:Y:S04]  /*8cc0*/  STL.128 [R1+0x890], R12 ;  /* 0x0008900c01007387 */ /* 0x0003e80000100c00 */
[----:B------:R4:W-:Y:S01]  /*8cd0*/  STL.128 [R1+0x930], R4 ;  /* 0x0009300401007387 */ /* 0x0009e20000100c00 */
[----:B0-----:R-:W-:-:S02]  /*8ce0*/  IMAD.MOV.U32 R8, RZ, RZ, 0x1 ;  /* 0x00000001ff087424 */ /* 0x001fc400078e00ff */
[----:B-1----:R-:W-:-:S03]  /*8cf0*/  IMAD.MOV.U32 R15, RZ, RZ, 0x1 ;  /* 0x00000001ff0f7424 */ /* 0x002fc600078e00ff */
[----:B------:R0:W-:Y:S01]  /*8d00*/  STL.128 [R1+0xa50], R8 ;  /* 0x000a500801007387 */ /* 0x0001e20000100c00 */
[----:B----4-:R-:W-:Y:S01]  /*8d10*/  MOV R5, 0x1 ;  /* 0x0000000100057802 */ /* 0x010fe20000000f00 */
[----:B------:R-:W-:Y:S02]  /*8d20*/  IMAD.MOV.U32 R6, RZ, RZ, 0x1 ;  /* 0x00000001ff067424 */ /* 0x000fe400078e00ff */
[----:B------:R1:W-:Y:S04]  /*8d30*/  STL.128 [R1+0x8c0], R12 ;  /* 0x0008c00c01007387 */ /* 0x0003e80000100c00 */
[----:B------:R4:W-:Y:S01]  /*8d40*/  STL.128 [R1+0x960], R4 ;  /* 0x0009600401007387 */ /* 0x0009e20000100c00 */
[----:B0-----:R-:W-:Y:S02]  /*8d50*/  MOV R8, RZ ;  /* 0x000000ff00087202 */ /* 0x001fe40000000f00 */
[----:B-1----:R-:W-:Y:S01]  /*8d60*/  MOV R12, 0x1 ;  /* 0x00000001000c7802 */ /* 0x002fe20000000f00 */
[----:B------:R-:W-:Y:S01]  /*8d70*/  IMAD.MOV.U32 R13, RZ, RZ, RZ ;  /* 0x000000ffff0d7224 */ /* 0x000fe200078e00ff */
[----:B------:R-:W-:Y:S01]  /*8d80*/  CS2R R14, SRZ ;  /* 0x00000000000e7805 */ /* 0x000fe2000001ff00 */
[----:B----4-:R-:W-:Y:S01]  /*8d90*/  IMAD.MOV.U32 R5, RZ, RZ, RZ ;  /* 0x000000ffff057224 */ /* 0x010fe200078e00ff */
[----:B------:R-:W-:Y:S01]  /*8da0*/  MOV R6, RZ ;  /* 0x000000ff00067202 */ /* 0x000fe20000000f00 */
[----:B------:R0:W-:Y:S04]  /*8db0*/  STL.128 [R1+0xa80], R8 ;  /* 0x000a800801007387 */ /* 0x0001e80000100c00 */
[----:B------:R1:W-:Y:S04]  /*8dc0*/  STL.128 [R1+0x8f0], R12 ;  /* 0x0008f00c01007387 */ /* 0x0003e80000100c00 */
[----:B------:R-:W-:Y:S04]  /*8dd0*/  STL.128 [R1+0x990], R4 ;  /* 0x0009900401007387 */ /* 0x000fe80000100c00 */
[----:B------:R4:W-:Y:S01]  /*8de0*/  STL.128 [R1+0x9d0], R4 ;  /* 0x0009d00401007387 */ /* 0x0009e20000100c00 */
[----:B0-----:R-:W-:-:S02]  /*8df0*/  HFMA2 R8, -RZ, RZ, 0, 5.9604644775390625e-08 ;  /* 0x00000001ff087431 */ /* 0x001fc400000001ff */
[----:B-1----:R-:W-:Y:S01]  /*8e00*/  IMAD.MOV.U32 R12, RZ, RZ, RZ ;  /* 0x000000ffff0c7224 */ /* 0x002fe200078e00ff */
[----:B------:R-:W-:Y:S01]  /*8e10*/  MOV R13, 0x1 ;  /* 0x00000001000d7802 */ /* 0x000fe20000000f00 */
[----:B------:R-:W-:Y:S01]  /*8e20*/  IMAD.MOV.U32 R14, RZ, RZ, 0x1 ;  /* 0x00000001ff0e7424 */ /* 0x000fe200078e00ff */
[----:B------:R0:W-:Y:S01]  /*8e30*/  STL.128 [R1+0xac0], R8 ;  /* 0x000ac00801007387 */ /* 0x0001e20000100c00 */
[----:B----4-:R-:W-:Y:S01]  /*8e40*/  IMAD.MOV.U32 R4, RZ, RZ, RZ ;  /* 0x000000ffff047224 */ /* 0x010fe200078e00ff */
[----:B------:R-:W-:Y:S01]  /*8e50*/  MOV R6, 0x1 ;  /* 0x0000000100067802 */ /* 0x000fe20000000f00 */
[----:B------:R-:W-:Y:S01]  /*8e60*/  IMAD.MOV.U32 R5, RZ, RZ, 0x1 ;  /* 0x00000001ff057424 */ /* 0x000fe200078e00ff */
[----:B------:R1:W-:Y:S04]  /*8e70*/  STL.128 [R1+0x920], R12 ;  /* 0x0009200c01007387 */ /* 0x0003e80000100c00 */
[----:B------:R4:W-:Y:S01]  /*8e80*/  STL.128 [R1+0xa10], R4 ;  /* 0x000a100401007387 */ /* 0x0009e20000100c00 */
[----:B0-----:R-:W-:-:S02]  /*8e90*/  IMAD.MOV.U32 R8, RZ, RZ, RZ ;  /* 0x000000ffff087224 */ /* 0x001fc400078e00ff */
[----:B-1----:R-:W-:Y:S01]  /*8ea0*/  IMAD.MOV.U32 R12, RZ, RZ, 0x1 ;  /* 0x00000001ff0c7424 */ /* 0x002fe200078e00ff */
[----:B----4-:R-:W-:-:S04]  /*8eb0*/  MOV R7, 0x1 ;  /* 0x0000000100077802 */ /* 0x010fc80000000f00 */
[----:B------:R0:W-:Y:S04]  /*8ec0*/  STL.128 [R1+0x950], R12 ;  /* 0x0009500c01007387 */ /* 0x0001e80000100c00 */
[----:B------:R1:W-:Y:S04]  /*8ed0*/  STL.128 [R1+0xb00], R8 ;  /* 0x000b000801007387 */ /* 0x0003e80000100c00 */
[----:B------:R4:W-:Y:S01]  /*8ee0*/  STL.128 [R1+0xa40], R4 ;  /* 0x000a400401007387 */ /* 0x0009e20000100c00 */
[----:B0-----:R-:W-:Y:S02]  /*8ef0*/  IMAD.MOV.U32 R12, RZ, RZ, RZ ;  /* 0x000000ffff0c7224 */ /* 0x001fe400078e00ff */
[----:B-1----:R-:W-:-:S03]  /*8f00*/  IMAD.MOV.U32 R8, RZ, RZ, 0x1 ;  /* 0x00000001ff087424 */ /* 0x002fc600078e00ff */
[----:B------:R0:W-:Y:S01]  /*8f10*/  STL.128 [R1+0x980], R12 ;  /* 0x0009800c01007387 */ /* 0x0001e20000100c00 */
[----:B----4-:R-:W-:Y:S01]  /*8f20*/  IMAD.MOV.U32 R4, RZ, RZ, 0x1 ;  /* 0x00000001ff047424 */ /* 0x010fe200078e00ff */
[----:B------:R-:W-:Y:S01]  /*8f30*/  CS2R R6, SRZ ;  /* 0x0000000000067805 */ /* 0x000fe2000001ff00 */
[----:B------:R-:W-:Y:S01]  /*8f40*/  IMAD.MOV.U32 R5, RZ, RZ, RZ ;  /* 0x000000ffff057224 */ /* 0x000fe200078e00ff */
[----:B------:R1:W-:Y:S04]  /*8f50*/  STL.128 [R1+0xb40], R8 ;  /* 0x000b400801007387 */ /* 0x0003e80000100c00 */
[----:B------:R-:W-:Y:S04]  /*8f60*/  STL.128 [R1+0xa70], R4 ;  /* 0x000a700401007387 */ /* 0x000fe80000100c00 */
[----:B------:R-:W-:Y:S01]  /*8f70*/  STL.128 [R1+0xaa0], R4 ;  /* 0x000aa00401007387 */ /* 0x000fe20000100c00 */
[----:B0-----:R-:W-:-:S03]  /*8f80*/  IMAD.MOV.U32 R12, RZ, RZ, 0x1 ;  /* 0x00000001ff0c7424 */ /* 0x001fc600078e00ff */
[----:B------:R-:W-:Y:S04]  /*8f90*/  STL.128 [R1+0xae0], R4 ;  /* 0x000ae00401007387 */ /* 0x000fe80000100c00 */
[----:B------:R-:W-:Y:S01]  /*8fa0*/  STL.128 [R1+0xb20], R4 ;  /* 0x000b200401007387 */ /* 0x000fe20000100c00 */
[----:B-1----:R-:W-:Y:S01]  /*8fb0*/  MOV R9, RZ ;  /* 0x000000ff00097202 */ /* 0x002fe20000000f00 */
[----:B------:R-:W-:Y:S02]  /*8fc0*/  IMAD.MOV.U32 R10, RZ, RZ, RZ ;  /* 0x000000ffff0a7224 */ /* 0x000fe400078e00ff */
[----:B------:R0:W-:Y:S04]  /*8fd0*/  STL.128 [R1+0xb60], R4 ;  /* 0x000b600401007387 */ /* 0x0001e80000100c00 */
[----:B------:R1:W-:Y:S01]  /*8fe0*/  STL.128 [R1+0x9c0], R12 ;  /* 0x0009c00c01007387 */ /* 0x0003e20000100c00 */
[----:B------:R-:W-:-:S03]  /*8ff0*/  IMAD.IADD R27, R27, 0x1, R29 ;  /* 0x000000011b1b7824 */ /* 0x000fc600078e021d */
[----:B------:R4:W-:Y:S01]  /*9000*/  STL.128 [R1+0xb80], R8 ;  /* 0x000b800801007387 */ /* 0x0009e20000100c00 */
[----:B0-----:R-:W-:Y:S02]  /*9010*/  HFMA2 R4, -RZ, RZ, 0, 0 ;  /* 0x00000000ff047431 */ /* 0x001fe400000001ff */
[----:B------:R-:W-:Y:S02]  /*9020*/  IMAD.MOV.U32 R7, RZ, RZ, 0x1 ;  /* 0x00000001ff077424 */ /* 0x000fe400078e00ff */
[----:B-1----:R-:W-:Y:S01]  /*9030*/  HFMA2 R15, -RZ, RZ, 0, 5.9604644775390625e-08 ;  /* 0x00000001ff0f7431 */ /* 0x002fe200000001ff */
[----:B------:R-:W-:Y:S01]  /*9040*/  CS2R R12, SRZ ;  /* 0x00000000000c7805 */ /* 0x000fe2000001ff00 */
[----:B------:R-:W-:Y:S02]  /*9050*/  IMAD.MOV.U32 R14, RZ, RZ, RZ ;  /* 0x000000ffff0e7224 */ /* 0x000fe400078e00ff */
[----:B----4-:R-:W-:Y:S01]  /*9060*/  IMAD R9, R28, R0, R26 ;  /* 0x000000001c097224 */ /* 0x010fe200078e021a */
[----:B------:R0:W-:Y:S01]  /*9070*/  STL.128 [R1+0xc00], R4 ;  /* 0x000c000401007387 */ /* 0x0001e20000100c00 */
[----:B------:R-:W-:-:S04]  /*9080*/  IMAD.WIDE R10, R27, 0x4, R34 ;  /* 0x000000041b0a7825 */ /* 0x000fc800078e0222 */
[----:B------:R-:W-:Y:S01]  /*9090*/  IMAD.WIDE R8, R9, 0x4, R34 ;  /* 0x0000000409087825 */ /* 0x000fe200078e0222 */
[----:B------:R1:W-:Y:S03]  /*90a0*/  STL.128 [R1+0xa00], R12 ;  /* 0x000a000c01007387 */ /* 0x0003e60000100c00 */
[----:B------:R-:W-:Y:S01]  /*90b0*/  IMAD R36, R19, 0x2, R18 ;  /* 0x0000000213247824 */ /* 0x000fe200078e0212 */
[----:B------:R-:W4:Y:S01]  /*90c0*/  LDG.E R27, desc[UR4][R10.64] ;  /* 0x000000040a1b7981 */ /* 0x000f22000c1e1900 */
[CC--:B------:R-:W-:Y:S02]  /*90d0*/  IMAD R19, R30.reuse, R0.reuse, R26 ;  /* 0x000000001e137224 */ /* 0x0c0fe400078e021a */
[----:B------:R-:W-:Y:S01]  /*90e0*/  IMAD R37, R30, R0, R29 ;  /* 0x000000001e257224 */ /* 0x000fe200078e021d */
[----:B------:R2:W4:Y:S01]  /*90f0*/  LDG.E R26, desc[UR4][R8.64] ;  /* 0x00000004081a7981 */ /* 0x000522000c1e1900 */
[----:B0-----:R-:W-:-:S02]  /*9100*/  SHF.R.U32.HI R4, RZ, 0x12, R20 ;  /* 0x00000012ff047819 */ /* 0x001fc40000011614 */
[----:B------:R-:W-:Y:S02]  /*9110*/  SHF.R.U32.HI R5, RZ, 0x15, R21 ;  /* 0x00000015ff057819 */ /* 0x000fe40000011615 */
[----:B------:R-:W-:Y:S01]  /*9120*/  LOP3.LUT R4, R4, 0x38, RZ, 0xc0, !PT ;  /* 0x0000003804047812 */ /* 0x000fe200078ec0ff */
[----:B-1----:R-:W-:Y:S02]  /*9130*/  IMAD.MOV.U32 R12, RZ, RZ, 0x1 ;  /* 0x00000001ff0c7424 */ /* 0x002fe400078e00ff */
[----:B------:R-:W-:Y:S02]  /*9140*/  IMAD.MOV.U32 R15, RZ, RZ, RZ ;  /* 0x000000ffff0f7224 */ /* 0x000fe400078e00ff */
[----:B--2---:R-:W-:Y:S01]  /*9150*/  HFMA2 R8, -RZ, RZ, 0, 0 ;  /* 0x00000000ff087431 */ /* 0x004fe200000001ff */
[----:B------:R-:W-:Y:S01]  /*9160*/  LOP3.LUT R5, R4, 0x7, R5, 0xf8, !PT ;  /* 0x0000000704057812 */ /* 0x000fe200078ef805 */
[----:B------:R-:W-:Y:S01]  /*9170*/  IMAD.MOV.U32 R9, RZ, RZ, 0x1 ;  /* 0x00000001ff097424 */ /* 0x000fe200078e00ff */
[----:B------:R-:W-:Y:S01]  /*9180*/  SHF.R.U32.HI R30, RZ, 0xf, R2 ;  /* 0x0000000fff1e7819 */ /* 0x000fe20000011602 */
[----:B------:R0:W-:Y:S01]  /*9190*/  STL.128 [R1+0xa30], R12 ;  /* 0x000a300c01007387 */ /* 0x0001e20000100c00 */
[----:B------:R-:W-:Y:S01]  /*91a0*/  IMAD.MOV.U32 R10, RZ, RZ, 0x1 ;  /* 0x00000001ff0a7424 */ /* 0x000fe200078e00ff */
[----:B------:R-:W-:Y:S01]  /*91b0*/  MOV R11, RZ ;  /* 0x000000ff000b7202 */ /* 0x000fe20000000f00 */
[----:B------:R-:W-:Y:S01]  /*91c0*/  IMAD.MOV.U32 R4, RZ, RZ, RZ ;  /* 0x000000ffff047224 */ /* 0x000fe200078e00ff */
[----:B------:R-:W-:Y:S01]  /*91d0*/  LOP3.LUT R30, R5, 0x1c0, R30, 0xf8, !PT ;  /* 0x000001c0051e7812 */ /* 0x000fe200078ef81e */
[----:B------:R-:W-:Y:S01]  /*91e0*/  IMAD.MOV.U32 R6, RZ, RZ, 0x1 ;  /* 0x00000001ff067424 */ /* 0x000fe200078e00ff */
[----:B------:R-:W-:Y:S01]  /*91f0*/  MOV R5, 0x1 ;  /* 0x0000000100057802 */ /* 0x000fe20000000f00 */
[----:B------:R-:W-:Y:S01]  /*9200*/  IMAD.MOV.U32 R7, RZ, RZ, RZ ;  /* 0x000000ffff077224 */ /* 0x000fe200078e00ff */
[----:B------:R1:W-:Y:S01]  /*9210*/  STL.128 [R1+0xc20], R8 ;  /* 0x000c200801007387 */ /* 0x0003e20000100c00 */
[----:B0-----:R-:W-:-:S02]  /*9220*/  HFMA2 R14, -RZ, RZ, 0, 5.9604644775390625e-08 ;  /* 0x00000001ff0e7431 */ /* 0x001fc400000001ff */
[----:B------:R-:W-:Y:S01]  /*9230*/  IMAD.MOV.U32 R13, RZ, RZ, 0x1 ;  /* 0x00000001ff0d7424 */ /* 0x000fe200078e00ff */
[----:B------:R0:W-:Y:S01]  /*9240*/  STL.128 [R1+0xc10], R4 ;  /* 0x000c100401007387 */ /* 0x0001e20000100c00 */
[----:B-1----:R-:W-:-:S03]  /*9250*/  IMAD.MOV.U32 R8, RZ, RZ, 0x1 ;  /* 0x00000001ff087424 */ /* 0x002fc600078e00ff */
[----:B------:R1:W-:Y:S04]  /*9260*/  STL.128 [R1+0xa60], R12 ;  /* 0x000a600c01007387 */ /* 0x0003e80000100c00 */
[----:B------:R2:W-:Y:S01]  /*9270*/  STL.128 [R1+0xc50], R8 ;  /* 0x000c500801007387 */ /* 0x0005e20000100c00 */
[----:B0-----:R-:W-:Y:S02]  /*9280*/  IMAD.MOV.U32 R7, RZ, RZ, 0x1 ;  /* 0x00000001ff077424 */ /* 0x001fe400078e00ff */
[----:B-1----:R-:W-:Y:S02]  /*9290*/  IMAD.MOV.U32 R13, RZ, RZ, RZ ;  /* 0x000000ffff0d7224 */ /* 0x002fe400078e00ff */
[----:B------:R-:W-:Y:S01]  /*92a0*/  IMAD.MOV.U32 R14, RZ, RZ, RZ ;  /* 0x000000ffff0e7224 */ /* 0x000fe200078e00ff */
[----:B--2---:R-:W-:Y:S01]  /*92b0*/  MOV R8, RZ ;  /* 0x000000ff00087202 */ /* 0x004fe20000000f00 */
[----:B------:R0:W-:Y:S04]  /*92c0*/  STL.128 [R1+0xc40], R4 ;  /* 0x000c400401007387 */ /* 0x0001e80000100c00 */
[----:B------:R-:W-:Y:S04]  /*92d0*/  STL.128 [R1+0xa90], R12 ;  /* 0x000a900c01007387 */ /* 0x000fe80000100c00 */
[----:B------:R-:W-:Y:S04]  /*92e0*/  STL.128 [R1+0xad0], R12 ;  /* 0x000ad00c01007387 */ /* 0x000fe80000100c00 */
[----:B------:R-:W-:Y:S04]  /*92f0*/  STL.128 [R1+0xb10], R12 ;  /* 0x000b100c01007387 */ /* 0x000fe80000100c00 */
[----:B------:R-:W-:Y:S01]  /*9300*/  STL.128 [R1+0xb50], R12 ;  /* 0x000b500c01007387 */ /* 0x000fe20000100c00 */
[----:B0-----:R-:W-:-:S03]  /*9310*/  HFMA2 R5, -RZ, RZ, 0, 0 ;  /* 0x00000000ff057431 */ /* 0x001fc600000001ff */
[----:B------:R0:W-:Y:S01]  /*9320*/  STL.128 [R1+0xbc0], R12 ;  /* 0x000bc00c01007387 */ /* 0x0001e20000100c00 */
[----:B------:R-:W-:Y:S02]  /*9330*/  IMAD.MOV.U32 R4, RZ, RZ, 0x1 ;  /* 0x00000001ff047424 */ /* 0x000fe400078e00ff */
[----:B------:R-:W-:Y:S01]  /*9340*/  IMAD.MOV.U32 R6, RZ, RZ, RZ ;  /* 0x000000ffff067224 */ /* 0x000fe200078e00ff */
[----:B------:R1:W-:Y:S01]  /*9350*/  STL.128 [R1+0xc80], R8 ;  /* 0x000c800801007387 */ /* 0x0003e20000100c00 */
[----:B------:R-:W-:Y:S02]  /*9360*/  IMAD.MOV.U32 R7, RZ, RZ, RZ ;  /* 0x000000ffff077224 */ /* 0x000fe400078e00ff */
[----:B0-----:R-:W-:Y:S02]  /*9370*/  IMAD R15, R28, R0, R29 ;  /* 0x000000001c0f7224 */ /* 0x001fe400078e021d */
[----:B------:R-:W-:-:S04]  /*9380*/  IMAD.WIDE R12, R19, 0x4, R34 ;  /* 0x00000004130c7825 */ /* 0x000fc800078e0222 */
[----:B-1----:R-:W-:Y:S02]  /*9390*/  HFMA2 R8, -RZ, RZ, 0, 5.9604644775390625e-08 ;  /* 0x00000001ff087431 */ /* 0x002fe400000001ff */
[----:B------:R-:W-:-:S04]  /*93a0*/  IMAD.WIDE R28, R15, 0x4, R34 ;  /* 0x000000040f1c7825 */ /* 0x000fc800078e0222 */
[----:B------:R-:W-:Y:S01]  /*93b0*/  HFMA2 R15, -RZ, RZ, 0, 0 ;  /* 0x00000000ff0f7431 */ /* 0x000fe200000001ff */
[----:B------:R0:W2:Y:S04]  /*93c0*/  LDG.E R18, desc[UR4][R12.64] ;  /* 0x000000040c127981 */ /* 0x0000a8000c1e1900 */
[----:B------:R-:W-:Y:S04]  /*93d0*/  STL.128 [R1+0xc70], R4 ;  /* 0x000c700401007387 */ /* 0x000fe80000100c00 */
[----:B------:R-:W-:Y:S01]  /*93e0*/  STL.128 [R1+0xca0], R4 ;  /* 0x000ca00401007387 */ /* 0x000fe20000100c00 */
[----:B0-----:R-:W-:-:S02]  /*93f0*/  IMAD.MOV.U32 R12, RZ, RZ, 0x1 ;  /* 0x00000001ff0c7424 */ /* 0x001fc400078e00ff */
[----:B------:R-:W-:Y:S01]  /*9400*/  IMAD.MOV.U32 R13, RZ, RZ, RZ ;  /* 0x000000ffff0d7224 */ /* 0x000fe200078e00ff */
[----:B------:R-:W-:Y:S04]  /*9410*/  STL.128 [R1+0xce0], R4 ;  /* 0x000ce00401007387 */ /* 0x000fe80000100c00 */
[----:B------:R-:W-:Y:S04]  /*9420*/  STL.128 [R1+0xd20], R4 ;  /* 0x000d200401007387 */ /* 0x000fe80000100c00 */
[----:B------:R0:W-:Y:S04]  /*9430*/  STL.128 [R1+0xd60], R4 ;  /* 0x000d600401007387 */ /* 0x0001e80000100c00 */
[----:B------:R1:W-:Y:S04]  /*9440*/  STL.128 [R1+0xcc0], R8 ;  /* 0x000cc00801007387 */ /* 0x0003e80000100c00 */
[----:B------:R3:W-:Y:S01]  /*9450*/  STL.128 [R1+0xc30], R12 ;  /* 0x000c300c01007387 */ /* 0x0007e20000100c00 */
[----:B------:R-:W-:-:S03]  /*9460*/  LEA R30, R30, R23, 0x2 ;  /* 0x000000171e1e7211 */ /* 0x000fc600078e10ff */
[----:B------:R-:W-:Y:S01]  /*9470*/  STL.128 [R1+0x800], RZ ;  /* 0x000800ff01007387 */ /* 0x000fe20000100c00 */
[----:B0-----:R-:W-:Y:S02]  /*9480*/  HFMA2 R5, -RZ, RZ, 0, 5.9604644775390625e-08 ;  /* 0x00000001ff057431 */ /* 0x001fe400000001ff */
[----:B------:R-:W-:Y:S01]  /*9490*/  IMAD.MOV.U32 R4, RZ, RZ, RZ ;  /* 0x000000ffff047224 */ /* 0x000fe200078e00ff */
[----:B------:R-:W-:Y:S01]  /*94a0*/  STL.128 [R1+0x9b0], RZ ;  /* 0x0009b0ff01007387 */ /* 0x000fe20000100c00 */
[----:B------:R-:W-:Y:S02]  /*94b0*/  IMAD.MOV.U32 R6, RZ, RZ, 0x1 ;  /* 0x00000001ff067424 */ /* 0x000fe400078e00ff */
[----:B-1----:R-:W-:Y:S01]  /*94c0*/  IMAD.MOV.U32 R8, RZ, RZ, RZ ;  /* 0x000000ffff087224 */ /* 0x002fe200078e00ff */
[----:B------:R-:W-:Y:S01]  /*94d0*/  STL.128 [R1+0x9f0], RZ ;  /* 0x0009f0ff01007387 */ /* 0x000fe20000100c00 */
[----:B---3--:R-:W-:Y:S01]  /*94e0*/  MOV R13, 0x1 ;  /* 0x00000001000d7802 */ /* 0x008fe20000000f00 */
[----:B------:R-:W-:-:S02]  /*94f0*/  IMAD.MOV.U32 R14, RZ, RZ, 0x1 ;  /* 0x00000001ff0e7424 */ /* 0x000fc400078e00ff */
[----:B------:R0:W-:Y:S04]  /*9500*/  STL.128 [R1+0xd00], R8 ;  /* 0x000d000801007387 */ /* 0x0001e80000100c00 */
[----:B------:R1:W-:Y:S04]  /*9510*/  STL.128 [R1+0xe00], R4 ;  /* 0x000e000401007387 */ /* 0x0003e80000100c00 */
[----:B------:R3:W-:Y:S04]  /*9520*/  STL.128 [R1+0xc60], R12 ;  /* 0x000c600c01007387 */ /* 0x0007e80000100c00 */
[----:B------:R-:W-:Y:S01]  /*9530*/  STL.128 [R1+0xab0], RZ ;  /* 0x000ab0ff01007387 */ /* 0x000fe20000100c00 */
[----:B0-----:R-:W-:-:S03]  /*9540*/  IMAD.MOV.U32 R8, RZ, RZ, 0x1 ;  /* 0x00000001ff087424 */ /* 0x001fc600078e00ff */
[----:B------:R-:W-:Y:S01]  /*9550*/  STL.128 [R1+0xaf0], RZ ;  /* 0x000af0ff01007387 */ /* 0x000fe20000100c00 */
[----:B-1----:R-:W-:-:S03]  /*9560*/  IMAD.MOV.U32 R4, RZ, RZ, 0x1 ;  /* 0x00000001ff047424 */ /* 0x002fc600078e00ff */
[----:B------:R0:W-:Y:S01]  /*9570*/  STL.128 [R1+0xd40], R8 ;  /* 0x000d400801007387 */ /* 0x0001e20000100c00 */
[----:B---3--:R-:W-:-:S03]  /*9580*/  IMAD.MOV.U32 R13, RZ, RZ, RZ ;  /* 0x000000ffff0d7224 */ /* 0x008fc600078e00ff */
[----:B------:R-:W-:Y:S01]  /*9590*/  STL.128 [R1+0xb30], RZ ;  /* 0x000b30ff01007387 */ /* 0x000fe20000100c00 */
[----:B------:R-:W-:-:S03]  /*95a0*/  IMAD.MOV.U32 R14, RZ, RZ, RZ ;  /* 0x000000ffff0e7224 */ /* 0x000fc600078e00ff */
[----:B------:R1:W-:Y:S04]  /*95b0*/  STL.128 [R1+0xe40], R4 ;  /* 0x000e400401007387 */ /* 0x0003e80000100c00 */
[----:B------:R-:W-:Y:S01]  /*95c0*/  STL.128 [R1+0xc90], R12 ;  /* 0x000c900c01007387 */ /* 0x000fe20000100c00 */
[----:B0-----:R-:W-:Y:S01]  /*95d0*/  MOV R9, RZ ;  /* 0x000000ff00097202 */ /* 0x001fe20000000f00 */
[----:B------:R-:W-:Y:S02]  /*95e0*/  IMAD.MOV.U32 R10, RZ, RZ, RZ ;  /* 0x000000ffff0a7224 */ /* 0x000fe400078e00ff */
[----:B------:R-:W-:Y:S04]  /*95f0*/  STL.128 [R1+0xcd0], R12 ;  /* 0x000cd00c01007387 */ /* 0x000fe80000100c00 */
[----:B------:R-:W-:Y:S01]  /*9600*/  STL.128 [R1+0xd10], R12 ;  /* 0x000d100c01007387 */ /* 0x000fe20000100c00 */
[----:B-1----:R-:W-:Y:S01]  /*9610*/  MOV R5, RZ ;  /* 0x000000ff00057202 */ /* 0x002fe20000000f00 */
[----:B------:R-:W-:-:S02]  /*9620*/  IMAD.MOV.U32 R6, RZ, RZ, RZ ;  /* 0x000000ffff067224 */ /* 0x000fc400078e00ff */
[----:B------:R-:W-:Y:S04]  /*9630*/  STL.128 [R1+0xd50], R12 ;  /* 0x000d500c01007387 */ /* 0x000fe80000100c00 */
[----:B------:R-:W-:Y:S04]  /*9640*/  STL.128 [R1+0xdc0], R12 ;  /* 0x000dc00c01007387 */ /* 0x000fe80000100c00 */
[----:B------:R-:W-:Y:S04]  /*9650*/  STL.128 [R1+0xe20], R12 ;  /* 0x000e200c01007387 */ /* 0x000fe80000100c00 */
[----:B------:R-:W-:Y:S04]  /*9660*/  STL.128 [R1+0xe60], R12 ;  /* 0x000e600c01007387 */ /* 0x000fe80000100c00 */
[----:B------:R0:W-:Y:S04]  /*9670*/  STL.128 [R1+0xf00], R12 ;  /* 0x000f000c01007387 */ /* 0x0001e80000100c00 */
[----:B------:R-:W-:Y:S04]  /*9680*/  STL.128 [R1+0xd80], R8 ;  /* 0x000d800801007387 */ /* 0x000fe80000100c00 */
[----:B------:R-:W-:Y:S04]  /*9690*/  STL.128 [R1+0xe10], R8 ;  /* 0x000e100801007387 */ /* 0x000fe80000100c00 */
[----:B------:R-:W-:Y:S01]  /*96a0*/  STL.128 [R1+0xe50], R8 ;  /* 0x000e500801007387 */ /* 0x000fe20000100c00 */
[----:B0-----:R-:W-:Y:S01]  /*96b0*/  IMAD.MOV.U32 R12, RZ, RZ, RZ ;  /* 0x000000ffff0c7224 */ /* 0x001fe200078e00ff */
[----:B------:R-:W-:Y:S01]  /*96c0*/  MOV R14, 0x1 ;  /* 0x00000001000e7802 */ /* 0x000fe20000000f00 */
[----:B------:R-:W-:Y:S01]  /*96d0*/  IMAD.MOV.U32 R13, RZ, RZ, 0x1 ;  /* 0x00000001ff0d7424 */ /* 0x000fe200078e00ff */
        /* <DEDUP_REMOVED lines=44> */
[----:B0-----:R-:W-:-:S02]  /*99a0*/  HFMA2 R7, -RZ, RZ, 0, 5.9604644775390625e-08 ;  /* 0x00000001ff077431 */ /* 0x001fc400000001ff */
[----:B------:R-:W-:Y:S02]  /*99b0*/  IMAD.MOV.U32 R4, RZ, RZ, RZ ;  /* 0x000000ffff047224 */ /* 0x000fe400078e00ff */
[----:B------:R-:W-:Y:S01]  /*99c0*/  IMAD.WIDE R34, R37, 0x4, R34 ;  /* 0x0000000425227825 */ /* 0x000fe200078e0222 */
[----:B------:R-:W2:Y:S03]  /*99d0*/  LDG.E R28, desc[UR4][R28.64] ;  /* 0x000000041c1c7981 */ /* 0x000ea6000c1e1900 */
[----:B-1----:R-:W-:Y:S01]  /*99e0*/  HFMA2 R15, -RZ, RZ, 0, 5.9604644775390625e-08 ;  /* 0x00000001ff0f7431 */ /* 0x002fe200000001ff */
[----:B------:R-:W-:Y:S01]  /*99f0*/  STL.128 [R1+0x820], R4 ;  /* 0x0008200401007387 */ /* 0x000fe20000100c00 */
[----:B------:R-:W-:Y:S02]  /*9a00*/  IMAD.MOV.U32 R8, RZ, RZ, RZ ;  /* 0x000000ffff087224 */ /* 0x000fe400078e00ff */
[----:B------:R-:W-:Y:S01]  /*9a10*/  IMAD.MOV.U32 R11, RZ, RZ, 0x1 ;  /* 0x00000001ff0b7424 */ /* 0x000fe200078e00ff */
[----:B------:R0:W2:Y:S04]  /*9a20*/  LDG.E R19, desc[UR4][R34.64] ;  /* 0x0000000422137981 */ /* 0x0000a8000c1e1900 */
[----:B------:R1:W-:Y:S02]  /*9a30*/  STL.128 [R1+0x860], R12 ;  /* 0x0008600c01007387 */ /* 0x0003e40000100c00 */
[----:B-1----:R-:W-:-:S05]  /*9a40*/  IMAD.MOV.U32 R15, RZ, RZ, RZ ;  /* 0x000000ffff0f7224 */ /* 0x002fca00078e00ff */
[----:B------:R1:W-:Y:S01]  /*9a50*/  STL.128 [R1+0x890], R12 ;  /* 0x0008900c01007387 */ /* 0x0003e20000100c00 */
[----:B------:R-:W-:Y:S02]  /*9a60*/  IMAD.MOV.U32 R5, RZ, RZ, 0x1 ;  /* 0x00000001ff057424 */ /* 0x000fe400078e00ff */
[----:B------:R-:W-:Y:S02]  /*9a70*/  IMAD.MOV.U32 R6, RZ, RZ, 0x1 ;  /* 0x00000001ff067424 */ /* 0x000fe400078e00ff */
[----:B-1----:R-:W-:-:S03]  /*9a80*/  IMAD.MOV.U32 R15, RZ, RZ, 0x1 ;  /* 0x00000001ff0f7424 */ /* 0x002fc600078e00ff */
[----:B------:R1:W-:Y:S04]  /*9a90*/  STL.128 [R1+0x850], R4 ;  /* 0x0008500401007387 */ /* 0x0003e80000100c00 */
[----:B------:R4:W-:Y:S01]  /*9aa0*/  STL.128 [R1+0x8c0], R12 ;  /* 0x0008c00c01007387 */ /* 0x0009e20000100c00 */
[----:B-1----:R-:W-:Y:S01]  /*9ab0*/  HFMA2 R6, -RZ, RZ, 0, 0 ;  /* 0x00000000ff067431 */ /* 0x002fe200000001ff */
[----:B----4-:R-:W-:Y:S01]  /*9ac0*/  MOV R12, 0x1 ;  /* 0x00000001000c7802 */ /* 0x010fe20000000f00 */
[----:B------:R-:W-:Y:S01]  /*9ad0*/  IMAD.MOV.U32 R13, RZ, RZ, RZ ;  /* 0x000000ffff0d7224 */ /* 0x000fe200078e00ff */
[----:B------:R-:W-:Y:S01]  /*9ae0*/  CS2R R14, SRZ ;  /* 0x00000000000e7805 */ /* 0x000fe2000001ff00 */
[----:B------:R-:W-:-:S04]  /*9af0*/  IMAD.MOV.U32 R5, RZ, RZ, RZ ;  /* 0x000000ffff057224 */ /* 0x000fc800078e00ff */
[----:B------:R1:W-:Y:S04]  /*9b00*/  STL.128 [R1+0x8f0], R12 ;  /* 0x0008f00c01007387 */ /* 0x0003e80000100c00 */
[----:B------:R4:W-:Y:S01]  /*9b10*/  STL.128 [R1+0x880], R4 ;  /* 0x0008800401007387 */ /* 0x0009e20000100c00 */
[----:B-1----:R-:W-:Y:S01]  /*9b20*/  IMAD.MOV.U32 R12, RZ, RZ, RZ ;  /* 0x000000ffff0c7224 */ /* 0x002fe200078e00ff */
[----:B------:R-:W-:Y:S01]  /*9b30*/  MOV R13, 0x1 ;  /* 0x00000001000d7802 */ /* 0x000fe20000000f00 */
[----:B------:R-:W-:Y:S01]  /*9b40*/  IMAD.MOV.U32 R14, RZ, RZ, 0x1 ;  /* 0x00000001ff0e7424 */ /* 0x000fe200078e00ff */
[----:B----4-:R-:W-:Y:S01]  /*9b50*/  MOV R4, 0x1 ;  /* 0x0000000100047802 */ /* 0x010fe20000000f00 */
[----:B------:R-:W-:-:S03]  /*9b60*/  IMAD.MOV.U32 R7, RZ, RZ, RZ ;  /* 0x000000ffff077224 */ /* 0x000fc600078e00ff */
[----:B------:R1:W-:Y:S04]  /*9b70*/  STL.128 [R1+0x920], R12 ;  /* 0x0009200c01007387 */ /* 0x0003e80000100c00 */
[----:B------:R4:W-:Y:S01]  /*9b80*/  STL.128 [R1+0x8b0], R4 ;  /* 0x0008b00401007387 */ /* 0x0009e20000100c00 */
[----:B-1----:R-:W-:Y:S02]  /*9b90*/  IMAD.MOV.U32 R12, RZ, RZ, 0x1 ;  /* 0x00000001ff0c7424 */ /* 0x002fe400078e00ff */
[----:B----4-:R-:W-:-:S03]  /*9ba0*/  IMAD.MOV.U32 R5, RZ, RZ, 0x1 ;  /* 0x00000001ff057424 */ /* 0x010fc600078e00ff */
[----:B------:R1:W-:Y:S01]  /*9bb0*/  STL.128 [R1+0x950], R12 ;  /* 0x0009500c01007387 */ /* 0x0003e20000100c00 */
[----:B------:R-:W-:-:S05]  /*9bc0*/  IMAD.MOV.U32 R6, RZ, RZ, 0x1 ;  /* 0x00000001ff067424 */ /* 0x000fca00078e00ff */
        /* <DEDUP_REMOVED lines=9> */
[----:B----4-:R-:W-:-:S05]  /*9c60*/  IMAD.MOV.U32 R7, RZ, RZ, 0x1 ;  /* 0x00000001ff077424 */ /* 0x010fca00078e00ff */
[----:B------:R4:W-:Y:S01]  /*9c70*/  STL.128 [R1+0x940], R4 ;  /* 0x0009400401007387 */ /* 0x0009e20000100c00 */
[----:B-1----:R-:W-:Y:S01]  /*9c80*/  IMAD.MOV.U32 R8, RZ, RZ, 0x1 ;  /* 0x00000001ff087424 */ /* 0x002fe200078e00ff */
[----:B------:R-:W-:Y:S01]  /*9c90*/  MOV R10, 0x1 ;  /* 0x00000001000a7802 */ /* 0x000fe20000000f00 */
[----:B------:R-:W-:Y:S02]  /*9ca0*/  IMAD.MOV.U32 R9, RZ, RZ, 0x1 ;  /* 0x00000001ff097424 */ /* 0x000fe400078e00ff */
[----:B0-----:R-:W-:Y:S02]  /*9cb0*/  HFMA2 R15, -RZ, RZ, 0, 5.9604644775390625e-08 ;  /* 0x00000001ff0f7431 */ /* 0x001fe400000001ff */
[----:B------:R-:W-:Y:S01]  /*9cc0*/  IMAD.MOV.U32 R11, RZ, RZ, RZ ;  /* 0x000000ffff0b7224 */ /* 0x000fe200078e00ff */
[----:B------:R-:W-:Y:S01]  /*9cd0*/  CS2R R12, SRZ ;  /* 0x00000000000c7805 */ /* 0x000fe2000001ff00 */
[----:B------:R-:W-:-:S03]  /*9ce0*/  IMAD.MOV.U32 R14, RZ, RZ, RZ ;  /* 0x000000ffff0e7224 */ /* 0x000fc600078e00ff */
[----:B------:R0:W-:Y:S01]  /*9cf0*/  STL.128 [R1+0x870], R8 ;  /* 0x0008700801007387 */ /* 0x0001e20000100c00 */
[----:B----4-:R-:W-:Y:S02]  /*9d00*/  HFMA2 R5, -RZ, RZ, 0, 0 ;  /* 0x00000000ff057431 */ /* 0x010fe400000001ff */
[----:B------:R-:W-:Y:S01]  /*9d10*/  IMAD.MOV.U32 R4, RZ, RZ, 0x1 ;  /* 0x00000001ff047424 */ /* 0x000fe200078e00ff */
[----:B------:R1:W-:Y:S01]  /*9d20*/  STL.128 [R1+0xa00], R12 ;  /* 0x000a000c01007387 */ /* 0x0003e20000100c00 */
[----:B------:R-:W-:-:S05]  /*9d30*/  CS2R R6, SRZ ;  /* 0x0000000000067805 */ /* 0x000fca000001ff00 */
[----:B------:R-:W-:Y:S01]  /*9d40*/  STL.128 [R1+0x970], R4 ;  /* 0x0009700401007387 */ /* 0x000fe20000100c00 */
[----:B0-----:R-:W-:Y:S02]  /*9d50*/  IMAD.MOV.U32 R8, RZ, RZ, RZ ;  /* 0x000000ffff087224 */ /* 0x001fe400078e00ff */
[----:B-1----:R-:W-:Y:S02]  /*9d60*/  IMAD.MOV.U32 R12, RZ, RZ, 0x1 ;  /* 0x00000001ff0c7424 */ /* 0x002fe400078e00ff */
[----:B------:R-:W-:Y:S01]  /*9d70*/  IMAD.MOV.U32 R15, RZ, RZ, RZ ;  /* 0x000000ffff0f7224 */ /* 0x000fe200078e00ff */
[----:B------:R0:W-:Y:S04]  /*9d80*/  STL.128 [R1+0x8a0], R8 ;  /* 0x0008a00801007387 */ /* 0x0001e80000100c00 */
[----:B------:R-:W-:Y:S04]  /*9d90*/  STL.128 [R1+0x9a0], R4 ;  /* 0x0009a00401007387 */ /* 0x000fe80000100c00 */
[----:B------:R1:W-:Y:S04]  /*9da0*/  STL.128 [R1+0x9e0], R4 ;  /* 0x0009e00401007387 */ /* 0x0003e80000100c00 */
[----:B------:R4:W-:Y:S01]  /*9db0*/  STL.128 [R1+0xa30], R12 ;  /* 0x000a300c01007387 */ /* 0x0009e20000100c00 */
[----:B0-----:R-:W-:-:S02]  /*9dc0*/  HFMA2 R8, -RZ, RZ, 0, 5.9604644775390625e-08 ;  /* 0x00000001ff087431 */ /* 0x001fc400000001ff */
[----:B-1----:R-:W-:Y:S02]  /*9dd0*/  HFMA2 R6, -RZ, RZ, 0, 5.9604644775390625e-08 ;  /* 0x00000001ff067431 */ /* 0x002fe400000001ff */
[----:B------:R-:W-:Y:S02]  /*9de0*/  IMAD.MOV.U32 R4, RZ, RZ, RZ ;  /* 0x000000ffff047224 */ /* 0x000fe400078e00ff */
[----:B----4-:R-:W-:Y:S02]  /*9df0*/  HFMA2 R14, -RZ, RZ, 0, 5.9604644775390625e-08 ;  /* 0x00000001ff0e7431 */ /* 0x010fe400000001ff */
[----:B------:R-:W-:Y:S02]  /*9e00*/  IMAD.MOV.U32 R5, RZ, RZ, 0x1 ;  /* 0x00000001ff057424 */ /* 0x000fe400078e00ff */
[----:B------:R-:W-:Y:S01]  /*9e10*/  IMAD.MOV.U32 R13, RZ, RZ, 0x1 ;  /* 0x00000001ff0d7424 */ /* 0x000fe200078e00ff */
[----:B------:R0:W-:Y:S04]  /*9e20*/  STL.128 [R1+0x8d0], R8 ;  /* 0x0008d00801007387 */ /* 0x0001e80000100c00 */
[----:B------:R1:W-:Y:S04]  /*9e30*/  STL.128 [R1+0xa20], R4 ;  /* 0x000a200401007387 */ /* 0x0003e80000100c00 */
[----:B------:R4:W-:Y:S01]  /*9e40*/  STL.128 [R1+0xa60], R12 ;  /* 0x000a600c01007387 */ /* 0x0009e20000100c00 */
[----:B0-----:R-:W-:Y:S01]  /*9e50*/  HFMA2 R11, -RZ, RZ, 0, 5.9604644775390625e-08 ;  /* 0x00000001ff0b7431 */ /* 0x001fe200000001ff */
[----:B------:R-:W-:Y:S01]  /*9e60*/  CS2R R8, SRZ ;  /* 0x0000000000087805 */ /* 0x000fe2000001ff00 */
[----:B------:R-:W-:-:S02]  /*9e70*/  IMAD.MOV.U32 R10, RZ, RZ, RZ ;  /* 0x000000ffff0a7224 */ /* 0x000fc400078e00ff */
[----:B-1----:R-:W-:Y:S02]  /*9e80*/  IMAD.MOV.U32 R4, RZ, RZ, 0x1 ;  /* 0x00000001ff047424 */ /* 0x002fe400078e00ff */
[----:B----4-:R-:W-:Y:S02]  /*9e90*/  HFMA2 R13, -RZ, RZ, 0, 0 ;  /* 0x00000000ff0d7431 */ /* 0x010fe400000001ff */
[----:B------:R-:W-:Y:S01]  /*9ea0*/  IMAD.MOV.U32 R14, RZ, RZ, RZ ;  /* 0x000000ffff0e7224 */ /* 0x000fe200078e00ff */
[----:B------:R0:W-:Y:S04]  /*9eb0*/  STL.128 [R1+0xa50], R4 ;  /* 0x000a500401007387 */ /* 0x0001e80000100c00 */
[----:B------:R1:W-:Y:S04]  /*9ec0*/  STL.128 [R1+0x900], R8 ;  /* 0x0009000801007387 */ /* 0x0003e80000100c00 */
[----:B------:R-:W-:Y:S04]  /*9ed0*/  STL.128 [R1+0xa90], R12 ;  /* 0x000a900c01007387 */ /* 0x000fe80000100c00 */
[----:B------:R-:W-:Y:S01]  /*9ee0*/  STL.128 [R1+0xad0], R12 ;  /* 0x000ad00c01007387 */ /* 0x000fe20000100c00 */
[----:B0-----:R-:W-:-:S03]  /*9ef0*/  IMAD.MOV.U32 R4, RZ, RZ, RZ ;  /* 0x000000ffff047224 */ /* 0x001fc600078e00ff */
[----:B------:R-:W-:Y:S01]  /*9f00*/  STL.128 [R1+0xb10], R12 ;  /* 0x000b100c01007387 */ /* 0x000fe20000100c00 */
[----:B-1----:R-:W-:-:S03]  /*9f10*/  HFMA2 R11, -RZ, RZ, 0, 0 ;  /* 0x00000000ff0b7431 */ /* 0x002fc600000001ff */
[----:B------:R-:W-:Y:S01]  /*9f20*/  STL.128 [R1+0xb50], R12 ;  /* 0x000b500c01007387 */ /* 0x000fe20000100c00 */
[----:B------:R-:W-:-:S03]  /*9f30*/  IMAD.MOV.U32 R8, RZ, RZ, 0x1 ;  /* 0x00000001ff087424 */ /* 0x000fc600078e00ff */
[----:B------:R0:W-:Y:S04]  /*9f40*/  STL.128 [R1+0xbc0], R12 ;  /* 0x000bc00c01007387 */ /* 0x0001e80000100c00 */
[----:B------:R1:W-:Y:S04]  /*9f50*/  STL.128 [R1+0xa80], R4 ;  /* 0x000a800401007387 */ /* 0x0003e80000100c00 */
[----:B------:R4:W-:Y:S01]  /*9f60*/  STL.128 [R1+0x930], R8 ;  /* 0x0009300801007387 */ /* 0x0009e20000100c00 */
[----:B0-----:R-:W-:Y:S02]  /*9f70*/  HFMA2 R12, -RZ, RZ, 0, 0 ;  /* 0x00000000ff0c7431 */ /* 0x001fe400000001ff */
[----:B------:R-:W-:Y:S01]  /*9f80*/  IMAD.MOV.U32 R13, RZ, RZ, 0x1 ;  /* 0x00000001ff0d7424 */ /* 0x000fe200078e00ff */
[----:B------:R-:W-:-:S02]  /*9f90*/  MOV R14, 0x1 ;  /* 0x00000001000e7802 */ /* 0x000fc40000000f00 */
[----:B-1----:R-:W-:-:S03]  /*9fa0*/  MOV R4, 0x1 ;  /* 0x0000000100047802 */ /* 0x002fc60000000f00 */
[----:B------:R0:W-:Y:S01]  /*9fb0*/  STL.128 [R1+0xc20], R12 ;  /* 0x000c200c01007387 */ /* 0x0001e20000100c00 */
[----:B----4-:R-:W-:Y:S01]  /*9fc0*/  MOV R9, 0x1 ;  /* 0x0000000100097802 */ /* 0x010fe20000000f00 */
[----:B------:R-:W-:Y:S02]  /*9fd0*/  IMAD.MOV.U32 R10, RZ, RZ, 0x1 ;  /* 0x00000001ff0a7424 */ /* 0x000fe400078e00ff */
[----:B------:R1:W-:Y:S04]  /*9fe0*/  STL.128 [R1+0xac0], R4 ;  /* 0x000ac00401007387 */ /* 0x0003e80000100c00 */
[----:B------:R4:W-:Y:S01]  /*9ff0*/  STL.128 [R1+0x960], R8 ;  /* 0x0009600801007387 */ /* 0x0009e20000100c00 */
[----:B0-----:R-:W-:Y:S01]  /*a000*/  MOV R12, 0x1 ;  /* 0x00000001000c7802 */ /* 0x001fe20000000f00 */
[----:B-1----:R-:W-:-:S04]  /*a010*/  IMAD.MOV.U32 R4, RZ, RZ, RZ ;  /* 0x000000ffff047224 */ /* 0x002fc800078e00ff */
[----:B------:R0:W-:Y:S01]  /*a020*/  STL.128 [R1+0xc50], R12 ;  /* 0x000c500c01007387 */ /* 0x0001e20000100c00 */
[----:B----4-:R-:W-:Y:S01]  /*a030*/  IMAD.MOV.U32 R9, RZ, RZ, RZ ;  /* 0x000000ffff097224 */ /* 0x010fe200078e00ff */
[----:B------:R-:W-:Y:S02]  /*a040*/  MOV R10, RZ ;  /* 0x000000ff000a7202 */ /* 0x000fe40000000f00 */
[----:B------:R1:W-:Y:S04]  /*a050*/  STL.128 [R1+0xb00], R4 ;  /* 0x000b000401007387 */ /* 0x0003e80000100c00 */
[----:B------:R-:W-:Y:S01]  /*a060*/  STL.128 [R1+0x990], R8 ;  /* 0x0009900801007387 */ /* 0x000fe20000100c00 */
[----:B0-----:R-:W-:-:S03]  /*a070*/  IMAD.MOV.U32 R12, RZ, RZ, RZ ;  /* 0x000000ffff0c7224 */ /* 0x001fc600078e00ff */
[----:B------:R0:W-:Y:S01]  /*a080*/  STL.128 [R1+0x9d0], R8 ;  /* 0x0009d00801007387 */ /* 0x0001e20000100c00 */
[----:B-1----:R-:W-:-:S03]  /*a090*/  HFMA2 R4, -RZ, RZ, 0, 5.9604644775390625e-08 ;  /* 0x00000001ff047431 */ /* 0x002fc600000001ff */
[----:B------:R1:W-:Y:S04]  /*a0a0*/  STL.128 [R1+0xc80], R12 ;  /* 0x000c800c01007387 */ /* 0x0003e80000100c00 */
[----:B------:R4:W-:Y:S01]  /*a0b0*/  STL.128 [R1+0xb40], R4 ;  /* 0x000b400401007387 */ /* 0x0009e20000100c00 */
[----:B0-----:R-:W-:Y:S01]  /*a0c0*/  IMAD.MOV.U32 R8, RZ, RZ, RZ ;  /* 0x000000ffff087224 */ /* 0x001fe200078e00ff */
[----:B------:R-:W-:Y:S01]  /*a0d0*/  MOV R10, 0x1 ;  /* 0x00000001000a7802 */ /* 0x000fe20000000f00 */
[----:B------:R-:W-:Y:S01]  /*a0e0*/  IMAD.MOV.U32 R9, RZ, RZ, 0x1 ;  /* 0x00000001ff097424 */ /* 0x000fe200078e00ff */
[----:B-1----:R-:W-:-:S04]  /*a0f0*/  MOV R12, 0x1 ;  /* 0x00000001000c7802 */ /* 0x002fc80000000f00 */
[----:B------:R0:W-:Y:S01]  /*a100*/  STL.128 [R1+0xa10], R8 ;  /* 0x000a100801007387 */ /* 0x0001e20000100c00 */
[----:B----4-:R-:W-:Y:S01]  /*a110*/  IMAD.MOV.U32 R5, RZ, RZ, RZ ;  /* 0x000000ffff057224 */ /* 0x010fe200078e00ff */
[----:B------:R-:W-:Y:S02]  /*a120*/  MOV R6, RZ ;  /* 0x000000ff00067202 */ /* 0x000fe40000000f00 */
[----:B------:R1:W-:Y:S04]  /*a130*/  STL.128 [R1+0xcc0], R12 ;  /* 0x000cc00c01007387 */ /* 0x0003e80000100c00 */
[----:B------:R4:W-:Y:S01]  /*a140*/  STL.128 [R1+0xb80], R4 ;  /* 0x000b800401007387 */ /* 0x0009e20000100c00 */
[----:B0-----:R-:W-:Y:S01]  /*a150*/  MOV R11, 0x1 ;  /* 0x00000001000b7802 */ /* 0x001fe20000000f00 */
[----:B-1----:R-:W-:-:S04]  /*a160*/  IMAD.MOV.U32 R12, RZ, RZ, RZ ;  /* 0x000000ffff0c7224 */ /* 0x002fc800078e00ff */
[----:B------:R0:W-:Y:S01]  /*a170*/  STL.128 [R1+0xa40], R8 ;  /* 0x000a400801007387 */ /* 0x0001e20000100c00 */
[----:B----4-:R-:W-:Y:S01]  /*a180*/  IMAD.MOV.U32 R4, RZ, RZ, RZ ;  /* 0x000000ffff047224 */ /* 0x010fe200078e00ff */
[----:B------:R-:W-:Y:S01]  /*a190*/  MOV R5, 0x1 ;  /* 0x0000000100057802 */ /* 0x000fe20000000f00 */
[----:B------:R-:W-:Y:S01]  /*a1a0*/  IMAD.MOV.U32 R6, RZ, RZ, 0x1 ;  /* 0x00000001ff067424 */ /* 0x000fe200078e00ff */
[----:B------:R1:W-:Y:S04]  /*a1b0*/  STL.128 [R1+0xd00], R12 ;  /* 0x000d000c01007387 */ /* 0x0003e80000100c00 */
[----:B------:R4:W-:Y:S01]  /*a1c0*/  STL.128 [R1+0xc10], R4 ;  /* 0x000c100401007387 */ /* 0x0009e20000100c00 */
[----:B0-----:R-:W-:Y:S01]  /*a1d0*/  IMAD.MOV.U32 R8, RZ, RZ, 0x1 ;  /* 0x00000001ff087424 */ /* 0x001fe200078e00ff */
[----:B------:R-:W-:-:S02]  /*a1e0*/  MOV R9, RZ ;  /* 0x000000ff00097202 */ /* 0x000fc40000000f00 */
[----:B------:R-:W-:Y:S01]  /*a1f0*/  CS2R R10, SRZ ;  /* 0x00000000000a7805 */ /* 0x000fe2000001ff00 */
[----:B-1----:R-:W-:-:S04]  /*a200*/  HFMA2 R12, -RZ, RZ, 0, 5.9604644775390625e-08 ;  /* 0x00000001ff0c7431 */ /* 0x002fc800000001ff */
[----:B------:R-:W-:Y:S01]  /*a210*/  STL.128 [R1+0xa70], R8 ;  /* 0x000a700801007387 */ /* 0x000fe20000100c00 */
[----:B----4-:R-:W-:-:S03]  /*a220*/  IMAD.MOV.U32 R7, RZ, RZ, 0x1 ;  /* 0x00000001ff077424 */ /* 0x010fc600078e00ff */
[----:B------:R-:W-:Y:S04]  /*a230*/  STL.128 [R1+0xaa0], R8 ;  /* 0x000aa00801007387 */ /* 0x000fe80000100c00 */
[----:B------:R-:W-:Y:S04]  /*a240*/  STL.128 [R1+0xae0], R8 ;  /* 0x000ae00801007387 */ /* 0x000fe80000100c00 */
[----:B------:R-:W-:Y:S04]  /*a250*/  STL.128 [R1+0xb20], R8 ;  /* 0x000b200801007387 */ /* 0x000fe80000100c00 */
[----:B------:R0:W-:Y:S04]  /*a260*/  STL.128 [R1+0xb60], R8 ;  /* 0x000b600801007387 */ /* 0x0001e80000100c00 */
[----:B------:R1:W-:Y:S04]  /*a270*/  STL.128 [R1+0xd40], R12 ;  /* 0x000d400c01007387 */ /* 0x0003e80000100c00 */
[----:B------:R4:W-:Y:S01]  /*a280*/  STL.128 [R1+0xc40], R4 ;  /* 0x000c400401007387 */ /* 0x0009e20000100c00 */
[----:B0-----:R-:W-:-:S02]  /*a290*/  HFMA2 R11, -RZ, RZ, 0, 5.9604644775390625e-08 ;  /* 0x00000001ff0b7431 */ /* 0x001fc400000001ff */
[----:B------:R-:W-:Y:S02]  /*a2a0*/  IMAD.MOV.U32 R8, RZ, RZ, RZ ;  /* 0x000000ffff087224 */ /* 0x000fe400078e00ff */
[----:B-1----:R-:W-:Y:S01]  /*a2b0*/  IMAD.MOV.U32 R13, RZ, RZ, RZ ;  /* 0x000000ffff0d7224 */ /* 0x002fe200078e00ff */
[----:B------:R-:W-:Y:S01]  /*a2c0*/  MOV R14, RZ ;  /* 0x000000ff000e7202 */ /* 0x000fe20000000f00 */
[----:B----4-:R-:W-:Y:S01]  /*a2d0*/  IMAD.MOV.U32 R4, RZ, RZ, 0x1 ;  /* 0x00000001ff047424 */ /* 0x010fe200078e00ff */
[----:B------:R-:W-:Y:S02]  /*a2e0*/  MOV R5, RZ ;  /* 0x000000ff00057202 */ /* 0x000fe40000000f00 */
[----:B------:R-:W-:Y:S01]  /*a2f0*/  CS2R R6, SRZ ;  /* 0x0000000000067805 */ /* 0x000fe2000001ff00 */
[----:B------:R0:W-:Y:S04]  /*a300*/  STL.128 [R1+0xc00], R8 ;  /* 0x000c000801007387 */ /* 0x0001e80000100c00 */
[----:B------:R-:W-:Y:S04]  /*a310*/  STL.128 [R1+0xd80], R12 ;  /* 0x000d800c01007387 */ /* 0x000fe80000100c00 */
[----:B------:R-:W-:Y:S04]  /*a320*/  STL.128 [R1+0xe10], R12 ;  /* 0x000e100c01007387 */ /* 0x000fe80000100c00 */
[----:B------:R-:W-:Y:S04]  /*a330*/  STL.128 [R1+0xe50], R12 ;  /* 0x000e500c01007387 */ /* 0x000fe80000100c00 */
[----:B------:R1:W-:Y:S01]  /*a340*/  STL.128 [R1+0xec0], R12 ;  /* 0x000ec00c01007387 */ /* 0x0003e20000100c00 */
[----:B0-----:R-:W-:-:S02]  /*a350*/  HFMA2 R11, -RZ, RZ, 0, 0 ;  /* 0x00000000ff0b7431 */ /* 0x001fc400000001ff */
[----:B------:R-:W-:Y:S01]  /*a360*/  IMAD.MOV.U32 R8, RZ, RZ, 0x1 ;  /* 0x00000001ff087424 */ /* 0x000fe200078e00ff */
[----:B------:R-:W-:Y:S04]  /*a370*/  STL.128 [R1+0xc70], R4 ;  /* 0x000c700401007387 */ /* 0x000fe80000100c00 */
[----:B------:R-:W-:Y:S04]  /*a380*/  STL.128 [R1+0xca0], R4 ;  /* 0x000ca00401007387 */ /* 0x000fe80000100c00 */
[----:B------:R-:W-:Y:S01]  /*a390*/  STL.128 [R1+0xce0], R4 ;  /* 0x000ce00401007387 */ /* 0x000fe20000100c00 */
[----:B-1----:R-:W-:-:S03]  /*a3a0*/  SHF.R.U32.HI R12, RZ, 0x11, R20 ;  /* 0x00000011ff0c7819 */ /* 0x002fc60000011614 */
[----:B------:R-:W-:Y:S01]  /*a3b0*/  STL.128 [R1+0xd20], R4 ;  /* 0x000d200401007387 */ /* 0x000fe20000100c00 */
[----:B------:R-:W-:-:S03]  /*a3c0*/  SHF.R.U32.HI R13, RZ, 0x14, R21 ;  /* 0x00000014ff0d7819 */ /* 0x000fc60000011615 */
[----:B------:R0:W-:Y:S01]  /*a3d0*/  STL.128 [R1+0xd60], R4 ;  /* 0x000d600401007387 */ /* 0x0001e20000100c00 */
[----:B------:R-:W-:-:S03]  /*a3e0*/  LOP3.LUT R12, R12, 0x38, RZ, 0xc0, !PT ;  /* 0x000000380c0c7812 */ /* 0x000fc600078ec0ff */
[----:B------:R1:W-:Y:S01]  /*a3f0*/  STL.128 [R1+0xc30], R8 ;  /* 0x000c300801007387 */ /* 0x0003e20000100c00 */
[----:B------:R-:W-:Y:S02]  /*a400*/  LOP3.LUT R13, R12, 0x7, R13, 0xf8, !PT ;  /* 0x000000070c0d7812 */ /* 0x000fe400078ef80d */
[----:B------:R-:W-:Y:S01]  /*a410*/  SHF.R.U32.HI R12, RZ, 0xe, R2 ;  /* 0x0000000eff0c7819 */ /* 0x000fe20000011602 */
[----:B0-----:R-:W-:Y:S02]  /*a420*/  HFMA2 R5, -RZ, RZ, 0, 5.9604644775390625e-08 ;  /* 0x00000001ff057431 */ /* 0x001fe400000001ff */
[----:B------:R-:W-:Y:S02]  /*a430*/  IMAD.MOV.U32 R4, RZ, RZ, RZ ;  /* 0x000000ffff047224 */ /* 0x000fe400078e00ff */
[----:B------:R-:W-:Y:S02]  /*a440*/  IMAD.MOV.U32 R6, RZ, RZ, 0x1 ;  /* 0x00000001ff067424 */ /* 0x000fe400078e00ff */
[----:B-1----:R-:W-:-:S02]  /*a450*/  HFMA2 R10, -RZ, RZ, 0, 5.9604644775390625e-08 ;  /* 0x00000001ff0a7431 */ /* 0x002fc400000001ff */
[----:B------:R-:W-:Y:S01]  /*a460*/  IMAD.MOV.U32 R9, RZ, RZ, 0x1 ;  /* 0x00000001ff097424 */ /* 0x000fe200078e00ff */
[----:B------:R0:W-:Y:S01]  /*a470*/  STL.128 [R1+0xe00], R4 ;  /* 0x000e000401007387 */ /* 0x0001e20000100c00 */
[----:B------:R-:W-:-:S03]  /*a480*/  LOP3.LUT R12, R13, 0x1c0, R12, 0xf8, !PT ;  /* 0x000001c00d0c7812 */ /* 0x000fc600078ef80c */
[----:B------:R1:W-:Y:S01]  /*a490*/  STL.128 [R1+0xc60], R8 ;  /* 0x000c600801007387 */ /* 0x0003e20000100c00 */
[----:B------:R-:W-:Y:S01]  /*a4a0*/  LEA R34, R12, R23, 0x2 ;  /* 0x000000170c227211 */ /* 0x000fe200078e10ff */
[----:B------:R-:W-:Y:S01]  /*a4b0*/  HFMA2 R12, -RZ, RZ, 0, 0 ;  /* 0x00000000ff0c7431 */ /* 0x000fe200000001ff */
[----:B0-----:R-:W-:Y:S01]  /*a4c0*/  MOV R4, 0x1 ;  /* 0x0000000100047802 */ /* 0x001fe20000000f00 */
[----:B-1----:R-:W-:-:S04]  /*a4d0*/  HFMA2 R9, -RZ, RZ, 0, 0 ;  /* 0x00000000ff097431 */ /* 0x002fc800000001ff */
[----:B------:R0:W-:Y:S01]  /*a4e0*/  STL.128 [R1+0xe40], R4 ;  /* 0x000e400401007387 */ /* 0x0001e20000100c00 */
[----:B------:R-:W-:Y:S01]  /*a4f0*/  IMAD.MOV.U32 R10, RZ, RZ, RZ ;  /* 0x000000ffff0a7224 */ /* 0x000fe200078e00ff */
[----:B------:R-:W-:Y:S01]  /*a500*/  MOV R14, 0x1 ;  /* 0x00000001000e7802 */ /* 0x000fe20000000f00 */
[----:B------:R-:W-:Y:S01]  /*a510*/  IMAD.MOV.U32 R13, RZ, RZ, 0x1 ;  /* 0x00000001ff0d7424 */ /* 0x000fe200078e00ff */
[----:B------:R-:W-:Y:S04]  /*a520*/  STL.128 [R1+0x800], RZ ;  /* 0x000800ff01007387 */ /* 0x000fe80000100c00 */
[----:B------:R-:W-:Y:S01]  /*a530*/  STL.128 [R1+0xc90], R8 ;  /* 0x000c900801007387 */ /* 0x000fe20000100c00 */
[----:B0-----:R-:W-:Y:S02]  /*a540*/  HFMA2 R6, -RZ, RZ, 0, 0 ;  /* 0x00000000ff067431 */ /* 0x001fe400000001ff */
        /* <DEDUP_REMOVED lines=54> */
[----:B------:R0:W4:Y:S04]  /*a8b0*/  LDL R29, [R34] ;  /* 0x00000000221d7983 */ /* 0x0001280000100800 */
[----:B------:R1:W-:Y:S02]  /*a8c0*/  STL.128 [R1+0x830], R12 ;  /* 0x0008300c01007387 */ /* 0x0003e40000100c00 */
[----:B-1----:R-:W-:-:S05]  /*a8d0*/  IMAD.MOV.U32 R15, RZ, RZ, 0x1 ;  /* 0x00000001ff0f7424 */ /* 0x002fca00078e00ff */
[----:B------:R1:W-:Y:S01]  /*a8e0*/  STL.128 [R1+0x860], R12 ;  /* 0x0008600c01007387 */ /* 0x0003e20000100c00 */
[----:B------:R-:W-:Y:S01]  /*a8f0*/  MOV R4, RZ ;  /* 0x000000ff00047202 */ /* 0x000fe20000000f00 */
[----:B------:R-:W-:Y:S02]  /*a900*/  IMAD.MOV.U32 R7, RZ, RZ, 0x1 ;  /* 0x00000001ff077424 */ /* 0x000fe400078e00ff */
[----:B-1----:R-:W-:-:S05]  /*a910*/  HFMA2 R15, -RZ, RZ, 0, 0 ;  /* 0x00000000ff0f7431 */ /* 0x002fca00000001ff */
[----:B------:R1:W-:Y:S04]  /*a920*/  STL.128 [R1+0x890], R12 ;  /* 0x0008900c01007387 */ /* 0x0003e80000100c00 */
[----:B------:R3:W-:Y:S01]  /*a930*/  STL.128 [R1+0x820], R4 ;  /* 0x0008200401007387 */ /* 0x0007e20000100c00 */
[----:B-1----:R-:W-:Y:S02]  /*a940*/  HFMA2 R15, -RZ, RZ, 0, 5.9604644775390625e-08 ;  /* 0x00000001ff0f7431 */ /* 0x002fe400000001ff */
[----:B---3--:R-:W-:-:S03]  /*a950*/  HFMA2 R6, -RZ, RZ, 0, 5.9604644775390625e-08 ;  /* 0x00000001ff067431 */ /* 0x008fc600000001ff */
[----:B------:R1:W-:Y:S01]  /*a960*/  STL.128 [R1+0x8c0], R12 ;  /* 0x0008c00c01007387 */ /* 0x0003e20000100c00 */
[----:B------:R-:W-:-:S05]  /*a970*/  IMAD.MOV.U32 R5, RZ, RZ, 0x1 ;  /* 0x00000001ff057424 */ /* 0x000fca00078e00ff */
[----:B------:R3:W-:Y:S01]  /*a980*/  STL.128 [R1+0x850], R4 ;  /* 0x0008500401007387 */ /* 0x0007e20000100c00 */
[----:B-1----:R-:W-:Y:S02]  /*a990*/  HFMA2 R12, -RZ, RZ, 0, 5.9604644775390625e-08 ;  /* 0x00000001ff0c7431 */ /* 0x002fe400000001ff */
[----:B------:R-:W-:Y:S01]  /*a9a0*/  IMAD.MOV.U32 R13, RZ, RZ, RZ ;  /* 0x000000ffff0d7224 */ /* 0x000fe200078e00ff */
[----:B------:R-:W-:Y:S02]  /*a9b0*/  CS2R R14, SRZ ;  /* 0x00000000000e7805 */ /* 0x000fe4000001ff00 */
[----:B---3--:R-:W-:-:S03]  /*a9c0*/  MOV R5, RZ ;  /* 0x000000ff00057202 */ /* 0x008fc60000000f00 */
[----:B------:R1:W-:Y:S01]  /*a9d0*/  STL.128 [R1+0x8f0], R12 ;  /* 0x0008f00c01007387 */ /* 0x0003e20000100c00 */
[----:B------:R-:W-:-:S05]  /*a9e0*/  IMAD.MOV.U32 R6, RZ, RZ, RZ ;  /* 0x000000ffff067224 */ /* 0x000fca00078e00ff */
[----:B------:R3:W-:Y:S01]  /*a9f0*/  STL.128 [R1+0x880], R4 ;  /* 0x0008800401007387 */ /* 0x0007e20000100c00 */
[----:B-1----:R-:W-:Y:S01]  /*aa00*/  IMAD.MOV.U32 R12, RZ, RZ, RZ ;  /* 0x000000ffff0c7224 */ /* 0x002fe200078e00ff */
[----:B------:R-:W-:Y:S01]  /*aa10*/  MOV R13, 0x1 ;  /* 0x00000001000d7802 */ /* 0x000fe20000000f00 */
[----:B------:R-:W-:Y:S01]  /*aa20*/  IMAD.MOV.U32 R14, RZ, RZ, 0x1 ;  /* 0x00000001ff0e7424 */ /* 0x000fe200078e00ff */
[----:B---3--:R-:W-:-:S04]  /*aa30*/  MOV R4, 0x1 ;  /* 0x0000000100047802 */ /* 0x008fc80000000f00 */
[----:B------:R1:W-:Y:S01]  /*aa40*/  STL.128 [R1+0x920], R12 ;  /* 0x0009200c01007387 */ /* 0x0003e20000100c00 */
[----:B------:R-:W-:-:S05]  /*aa50*/  IMAD.MOV.U32 R7, RZ, RZ, RZ ;  /* 0x000000ffff077224 */ /* 0x000fca00078e00ff */
[----:B------:R3:W-:Y:S01]  /*aa60*/  STL.128 [R1+0x8b0], R4 ;  /* 0x0008b00401007387 */ /* 0x0007e20000100c00 */
[----:B-1----:R-:W-:-:S05]  /*aa70*/  IMAD.MOV.U32 R12, RZ, RZ, 0x1 ;  /* 0x00000001ff0c7424 */ /* 0x002fca00078e00ff */
[----:B------:R1:W-:Y:S01]  /*aa80*/  STL.128 [R1+0x950], R12 ;  /* 0x0009500c01007387 */ /* 0x0003e20000100c00 */
[----:B---3--:R-:W-:Y:S01]  /*aa90*/  MOV R5, 0x1 ;  /* 0x0000000100057802 */ /* 0x008fe20000000f00 */
[----:B------:R-:W-:-:S05]  /*aaa0*/  IMAD.MOV.U32 R6, RZ, RZ, 0x1 ;  /* 0x00000001ff067424 */ /* 0x000fca00078e00ff */
[----:B------:R3:W-:Y:S01]  /*aab0*/  STL.128 [R1+0x8e0], R4 ;  /* 0x0008e00401007387 */ /* 0x0007e20000100c00 */
[----:B-1----:R-:W-:Y:S02]  /*aac0*/  HFMA2 R12, -RZ, RZ, 0, 0 ;  /* 0x00000000ff0c7431 */ /* 0x002fe400000001ff */
[----:B------:R-:W-:Y:S02]  /*aad0*/  IMAD.MOV.U32 R8, RZ, RZ, RZ ;  /* 0x000000ffff087224 */ /* 0x000fe400078e00ff */
[----:B------:R-:W-:Y:S02]  /*aae0*/  IMAD.MOV.U32 R11, RZ, RZ, 0x1 ;  /* 0x00000001ff0b7424 */ /* 0x000fe400078e00ff */
[----:B---3--:R-:W-:Y:S01]  /*aaf0*/  HFMA2 R4, -RZ, RZ, 0, 0 ;  /* 0x00000000ff047431 */ /* 0x008fe200000001ff */
[----:B------:R1:W-:Y:S04]  /*ab00*/  STL.128 [R1+0x980], R12 ;  /* 0x0009800c01007387 */ /* 0x0003e80000100c00 */
[----:B------:R-:W-:Y:S04]  /*ab10*/  STL.128 [R1+0x810], R8 ;  /* 0x0008100801007387 */ /* 0x000fe80000100c00 */
[----:B------:R3:W-:Y:S01]  /*ab20*/  STL.128 [R1+0x910], R4 ;  /* 0x0009100401007387 */ /* 0x0007e20000100c00 */
[----:B-1----:R-:W-:-:S03]  /*ab30*/  IMAD.MOV.U32 R12, RZ, RZ, 0x1 ;  /* 0x00000001ff0c7424 */ /* 0x002fc600078e00ff */
[----:B------:R1:W-:Y:S04]  /*ab40*/  STL.128 [R1+0x840], R8 ;  /* 0x0008400801007387 */ /* 0x0003e80000100c00 */
[----:B------:R2:W-:Y:S01]  /*ab50*/  STL.128 [R1+0x9c0], R12 ;  /* 0x0009c00c01007387 */ /* 0x0005e20000100c00 */
[----:B---3--:R-:W-:-:S05]  /*ab60*/  MOV R7, 0x1 ;  /* 0x0000000100077802 */ /* 0x008fca0000000f00 */
[----:B------:R3:W-:Y:S01]  /*ab70*/  STL.128 [R1+0x940], R4 ;  /* 0x0009400401007387 */ /* 0x0007e20000100c00 */
[----:B-1----:R-:W-:Y:S02]  /*ab80*/  HFMA2 R10, -RZ, RZ, 0, 5.9604644775390625e-08 ;  /* 0x00000001ff0a7431 */ /* 0x002fe400000001ff */
[----:B--2---:R-:W-:Y:S01]  /*ab90*/  HFMA2 R14, -RZ, RZ, 0, 0 ;  /* 0x00000000ff0e7431 */ /* 0x004fe200000001ff */
[----:B------:R-:W-:Y:S01]  /*aba0*/  CS2R R12, SRZ ;  /* 0x00000000000c7805 */ /* 0x000fe2000001ff00 */
[----:B------:R-:W-:Y:S01]  /*abb0*/  IMAD.MOV.U32 R15, RZ, RZ, 0x1 ;  /* 0x00000001ff0f7424 */ /* 0x000fe200078e00ff */
[----:B------:R-:W-:Y:S01]  /*abc0*/  MOV R8, 0x1 ;  /* 0x0000000100087802 */ /* 0x000fe20000000f00 */
[----:B------:R-:W-:Y:S02]  /*abd0*/  IMAD.MOV.U32 R9, RZ, RZ, 0x1 ;  /* 0x00000001ff097424 */ /* 0x000fe400078e00ff */
[----:B------:R-:W-:Y:S01]  /*abe0*/  IMAD.MOV.U32 R11, RZ, RZ, RZ ;  /* 0x000000ffff0b7224 */ /* 0x000fe200078e00ff */
[----:B------:R1:W-:Y:S01]  /*abf0*/  STL.128 [R1+0xa00], R12 ;  /* 0x000a000c01007387 */ /* 0x0003e20000100c00 */
[----:B---3--:R-:W-:Y:S01]  /*ac00*/  MOV R4, 0x1 ;  /* 0x0000000100047802 */ /* 0x008fe20000000f00 */
[----:B------:R-:W-:Y:S01]  /*ac10*/  IMAD.MOV.U32 R5, RZ, RZ, RZ ;  /* 0x000000ffff057224 */ /* 0x000fe200078e00ff */
[----:B------:R-:W-:Y:S01]  /*ac20*/  CS2R R6, SRZ ;  /* 0x0000000000067805 */ /* 0x000fe2000001ff00 */
[----:B------:R2:W-:Y:S04]  /*ac30*/  STL.128 [R1+0x870], R8 ;  /* 0x0008700801007387 */ /* 0x0005e80000100c00 */
[----:B------:R-:W-:Y:S04]  /*ac40*/  STL.128 [R1+0x970], R4 ;  /* 0x0009700401007387 */ /* 0x000fe80000100c00 */
[----:B------:R-:W-:Y:S01]  /*ac50*/  STL.128 [R1+0x9a0], R4 ;  /* 0x0009a00401007387 */ /* 0x000fe20000100c00 */
[----:B-1----:R-:W-:-:S02]  /*ac60*/  HFMA2 R12, -RZ, RZ, 0, 5.9604644775390625e-08 ;  /* 0x00000001ff0c7431 */ /* 0x002fc400000001ff */
[----:B------:R-:W-:Y:S01]  /*ac70*/  IMAD.MOV.U32 R15, RZ, RZ, RZ ;  /* 0x000000ffff0f7224 */ /* 0x000fe200078e00ff */
[----:B------:R1:W-:Y:S01]  /*ac80*/  STL.128 [R1+0x9e0], R4 ;  /* 0x0009e00401007387 */ /* 0x0003e20000100c00 */
[----:B--2---:R-:W-:-:S03]  /*ac90*/  IMAD.MOV.U32 R8, RZ, RZ, RZ ;  /* 0x000000ffff087224 */ /* 0x004fc600078e00ff */
[----:B------:R2:W-:Y:S04]  /*aca0*/  STL.128 [R1+0xa30], R12 ;  /* 0x000a300c01007387 */ /* 0x0005e80000100c00 */
[----:B------:R3:W-:Y:S01]  /*acb0*/  STL.128 [R1+0x8a0], R8 ;  /* 0x0008a00801007387 */ /* 0x0007e20000100c00 */
[----:B-1----:R-:W-:Y:S01]  /*acc0*/  IMAD.MOV.U32 R4, RZ, RZ, RZ ;  /* 0x000000ffff047224 */ /* 0x002fe200078e00ff */
[----:B------:R-:W-:Y:S01]  /*acd0*/  MOV R5, 0x1 ;  /* 0x0000000100057802 */ /* 0x000fe20000000f00 */
[----:B------:R-:W-:Y:S02]  /*ace0*/  IMAD.MOV.U32 R6, RZ, RZ, 0x1 ;  /* 0x00000001ff067424 */ /* 0x000fe400078e00ff */
[----:B--2---:R-:W-:Y:S02]  /*acf0*/  HFMA2 R13, -RZ, RZ, 0, 5.9604644775390625e-08 ;  /* 0x00000001ff0d7431 */ /* 0x004fe400000001ff */
[----:B------:R-:W-:Y:S01]  /*ad00*/  IMAD.MOV.U32 R14, RZ, RZ, 0x1 ;  /* 0x00000001ff0e7424 */ /* 0x000fe200078e00ff */
[----:B------:R1:W-:Y:S01]  /*ad10*/  STL.128 [R1+0xa20], R4 ;  /* 0x000a200401007387 */ /* 0x0003e20000100c00 */
[----:B---3--:R-:W-:-:S03]  /*ad20*/  IMAD.MOV.U32 R8, RZ, RZ, 0x1 ;  /* 0x00000001ff087424 */ /* 0x008fc600078e00ff */
[----:B------:R2:W-:Y:S04]  /*ad30*/  STL.128 [R1+0xa60], R12 ;  /* 0x000a600c01007387 */ /* 0x0005e80000100c00 */
[----:B------:R3:W-:Y:S01]  /*ad40*/  STL.128 [R1+0x8d0], R8 ;  /* 0x0008d00801007387 */ /* 0x0007e20000100c00 */
[----:B-1----:R-:W-:-:S05]  /*ad50*/  IMAD.MOV.U32 R4, RZ, RZ, 0x1 ;  /* 0x00000001ff047424 */ /* 0x002fca00078e00ff */
[----:B------:R1:W-:Y:S01]  /*ad60*/  STL.128 [R1+0xa50], R4 ;  /* 0x000a500401007387 */ /* 0x0003e20000100c00 */
[----:B--2---:R-:W-:Y:S01]  /*ad70*/  IMAD.MOV.U32 R13, RZ, RZ, RZ ;  /* 0x000000ffff0d7224 */ /* 0x004fe200078e00ff */
[----:B------:R-:W-:Y:S02]  /*ad80*/  MOV R14, RZ ;  /* 0x000000ff000e7202 */ /* 0x000fe40000000f00 */
[----:B---3--:R-:W-:Y:S02]  /*ad90*/  CS2R R8, SRZ ;  /* 0x0000000000087805 */ /* 0x008fe4000001ff00 */
[----:B------:R-:W-:Y:S01]  /*ada0*/  MOV R10, RZ ;  /* 0x000000ff000a7202 */ /* 0x000fe20000000f00 */
[----:B------:R-:W-:Y:S01]  /*adb0*/  IMAD.MOV.U32 R11, RZ, RZ, 0x1 ;  /* 0x00000001ff0b7424 */ /* 0x000fe200078e00ff */
[----:B------:R-:W-:Y:S04]  /*adc0*/  STL.128 [R1+0xa90], R12 ;  /* 0x000a900c01007387 */ /* 0x000fe80000100c00 */
[----:B------:R2:W-:Y:S01]  /*add0*/  STL.128 [R1+0x900], R8 ;  /* 0x0009000801007387 */ /* 0x0005e20000100c00 */
[----:B-1----:R-:W-:-:S03]  /*ade0*/  HFMA2 R4, -RZ, RZ, 0, 0 ;  /* 0x00000000ff047431 */ /* 0x002fc600000001ff */
[----:B------:R-:W-:Y:S04]  /*adf0*/  STL.128 [R1+0xad0], R12 ;  /* 0x000ad00c01007387 */ /* 0x000fe80000100c00 */
[----:B------:R-:W-:Y:S04]  /*ae00*/  STL.128 [R1+0xb10], R12 ;  /* 0x000b100c01007387 */ /* 0x000fe80000100c00 */
[----:B------:R-:W-:Y:S01]  /*ae10*/  STL.128 [R1+0xb50], R12 ;  /* 0x000b500c01007387 */ /* 0x000fe20000100c00 */
[----:B--2---:R-:W-:Y:S02]  /*ae20*/  HFMA2 R8, -RZ, RZ, 0, 5.9604644775390625e-08 ;  /* 0x00000001ff087431 */ /* 0x004fe400000001ff */
[----:B------:R-:W-:Y:S01]  /*ae30*/  IMAD.MOV.U32 R11, RZ, RZ, RZ ;  /* 0x000000ffff0b7224 */ /* 0x000fe200078e00ff */
[----:B------:R1:W-:Y:S04]  /*ae40*/  STL.128 [R1+0xbc0], R12 ;  /* 0x000bc00c01007387 */ /* 0x0003e80000100c00 */
[----:B------:R2:W-:Y:S04]  /*ae50*/  STL.128 [R1+0xa80], R4 ;  /* 0x000a800401007387 */ /* 0x0005e80000100c00 */
[----:B------:R3:W-:Y:S01]  /*ae60*/  STL.128 [R1+0x930], R8 ;  /* 0x0009300801007387 */ /* 0x0007e20000100c00 */
[----:B-1----:R-:W-:Y:S01]  /*ae70*/  IMAD.MOV.U32 R12, RZ, RZ, RZ ;  /* 0x000000ffff0c7224 */ /* 0x002fe200078e00ff */
[----:B------:R-:W-:Y:S01]  /*ae80*/  MOV R13, 0x1 ;  /* 0x00000001000d7802 */ /* 0x000fe20000000f00 */
[----:B------:R-:W-:-:S02]  /*ae90*/  IMAD.MOV.U32 R14, RZ, RZ, 0x1 ;  /* 0x00000001ff0e7424 */ /* 0x000fc400078e00ff */
[----:B--2---:R-:W-:-:S03]  /*aea0*/  IMAD.MOV.U32 R4, RZ, RZ, 0x1 ;  /* 0x00000001ff047424 */ /* 0x004fc600078e00ff */
[----:B------:R1:W-:Y:S01]  /*aeb0*/  STL.128 [R1+0xc20], R12 ;  /* 0x000c200c01007387 */ /* 0x0003e20000100c00 */
[----:B---3--:R-:W-:Y:S02]  /*aec0*/  HFMA2 R9, -RZ, RZ, 0, 5.9604644775390625e-08 ;  /* 0x00000001ff097431 */ /* 0x008fe400000001ff */
[----:B------:R-:W-:Y:S01]  /*aed0*/  IMAD.MOV.U32 R10, RZ, RZ, 0x1 ;  /* 0x00000001ff0a7424 */ /* 0x000fe200078e00ff */
[----:B------:R2:W-:Y:S04]  /*aee0*/  STL.128 [R1+0xac0], R4 ;  /* 0x000ac00401007387 */ /* 0x0005e80000100c00 */
[----:B------:R3:W-:Y:S01]  /*aef0*/  STL.128 [R1+0x960], R8 ;  /* 0x0009600801007387 */ /* 0x0007e20000100c00 */
[----:B-1----:R-:W-:Y:S02]  /*af00*/  IMAD.MOV.U32 R12, RZ, RZ, 0x1 ;  /* 0x00000001ff0c7424 */ /* 0x002fe400078e00ff */
[----:B--2---:R-:W-:-:S03]  /*af10*/  HFMA2 R4, -RZ, RZ, 0, 0 ;  /* 0x00000000ff047431 */ /* 0x004fc600000001ff */
[----:B------:R1:W-:Y:S01]  /*af20*/  STL.128 [R1+0xc50], R12 ;  /* 0x000c500c01007387 */ /* 0x0003e20000100c00 */
[----:B---3--:R-:W-:Y:S01]  /*af30*/  IMAD.MOV.U32 R9, RZ, RZ, RZ ;  /* 0x000000ffff097224 */ /* 0x008fe200078e00ff */
[----:B------:R-:W-:Y:S02]  /*af40*/  MOV R10, RZ ;  /* 0x000000ff000a7202 */ /* 0x000fe40000000f00 */
[----:B------:R2:W-:Y:S01]  /*af50*/  STL.128 [R1+0xb00], R4 ;  /* 0x000b000401007387 */ /* 0x0005e20000100c00 */
[----:B-1----:R-:W-:-:S03]  /*af60*/  HFMA2 R12, -RZ, RZ, 0, 0 ;  /* 0x00000000ff0c7431 */ /* 0x002fc600000001ff */
[----:B------:R-:W-:Y:S01]  /*af70*/  STL.128 [R1+0x990], R8 ;  /* 0x0009900801007387 */ /* 0x000fe20000100c00 */
[----:B--2---:R-:W-:-:S03]  /*af80*/  IMAD.MOV.U32 R4, RZ, RZ, 0x1 ;  /* 0x00000001ff047424 */ /* 0x004fc600078e00ff */
[----:B------:R1:W-:Y:S04]  /*af90*/  STL.128 [R1+0x9d0], R8 ;  /* 0x0009d00801007387 */ /* 0x0003e80000100c00 */
[----:B------:R2:W-:Y:S04]  /*afa0*/  STL.128 [R1+0xc80], R12 ;  /* 0x000c800c01007387 */ /* 0x0005e80000100c00 */
[----:B------:R3:W-:Y:S01]  /*afb0*/  STL.128 [R1+0xb40], R4 ;  /* 0x000b400401007387 */ /* 0x0007e20000100c00 */
[----:B-1----:R-:W-:Y:S01]  /*afc0*/  HFMA2 R10, -RZ, RZ, 0, 5.9604644775390625e-08 ;  /* 0x00000001ff0a7431 */ /* 0x002fe200000001ff */
[----:B------:R-:W-:Y:S01]  /*afd0*/  MOV R8, RZ ;  /* 0x000000ff00087202 */ /* 0x000fe20000000f00 */
[----:B------:R-:W-:-:S02]  /*afe0*/  IMAD.MOV.U32 R9, RZ, RZ, 0x1 ;  /* 0x00000001ff097424 */ /* 0x000fc400078e00ff */
[----:B--2---:R-:W-:Y:S01]  /*aff0*/  IMAD.MOV.U32 R12, RZ, RZ, 0x1 ;  /* 0x00000001ff0c7424 */ /* 0x004fe200078e00ff */
[----:B---3--:R-:W-:Y:S01]  /*b000*/  MOV R5, RZ ;  /* 0x000000ff00057202 */ /* 0x008fe20000000f00 */
[----:B------:R-:W-:-:S03]  /*b010*/  IMAD.MOV.U32 R6, RZ, RZ, RZ ;  /* 0x000000ffff067224 */ /* 0x000fc600078e00ff */
[----:B------:R1:W-:Y:S04]  /*b020*/  STL.128 [R1+0xcc0], R12 ;  /* 0x000cc00c01007387 */ /* 0x0003e80000100c00 */
[----:B------:R2:W-:Y:S04]  /*b030*/  STL.128 [R1+0xa10], R8 ;  /* 0x000a100801007387 */ /* 0x0005e80000100c00 */
[----:B------:R3:W-:Y:S01]  /*b040*/  STL.128 [R1+0xb80], R4 ;  /* 0x000b800401007387 */ /* 0x0007e20000100c00 */
[----:B-1----:R-:W-:Y:S01]  /*b050*/  HFMA2 R12, -RZ, RZ, 0, 0 ;  /* 0x00000000ff0c7431 */ /* 0x002fe200000001ff */
[----:B--2---:R-:W-:Y:S01]  /*b060*/  MOV R11, 0x1 ;  /* 0x00000001000b7802 */ /* 0x004fe20000000f00 */
[----:B---3--:R-:W-:Y:S01]  /*b070*/  HFMA2 R6, -RZ, RZ, 0, 5.9604644775390625e-08 ;  /* 0x00000001ff067431 */ /* 0x008fe200000001ff */
[----:B------:R-:W-:Y:S01]  /*b080*/  MOV R4, RZ ;  /* 0x000000ff00047202 */ /* 0x000fe20000000f00 */
[----:B------:R-:W-:-:S02]  /*b090*/  IMAD.MOV.U32 R5, RZ, RZ, 0x1 ;  /* 0x00000001ff057424 */ /* 0x000fc400078e00ff */
[----:B------:R1:W-:Y:S04]  /*b0a0*/  STL.128 [R1+0xa40], R8 ;  /* 0x000a400801007387 */ /* 0x0003e80000100c00 */
[----:B------:R2:W-:Y:S04]  /*b0b0*/  STL.128 [R1+0xd00], R12 ;  /* 0x000d000c01007387 */ /* 0x0005e80000100c00 */
[----:B------:R3:W-:Y:S01]  /*b0c0*/  STL.128 [R1+0xc10], R4 ;  /* 0x000c100401007387 */ /* 0x0007e20000100c00 */
[----:B-1----:R-:W-:Y:S01]  /*b0d0*/  MOV R8, 0x1 ;  /* 0x0000000100087802 */ /* 0x002fe20000000f00 */
[----:B------:R-:W-:Y:S01]  /*b0e0*/  IMAD.MOV.U32 R9, RZ, RZ, RZ ;  /* 0x000000ffff097224 */ /* 0x000fe200078e00ff */
[----:B------:R-:W-:Y:S01]  /*b0f0*/  CS2R R10, SRZ ;  /* 0x00000000000a7805 */ /* 0x000fe2000001ff00 */
[----:B--2---:R-:W-:Y:S01]  /*b100*/  IMAD.MOV.U32 R12, RZ, RZ, 0x1 ;  /* 0x00000001ff0c7424 */ /* 0x004fe200078e00ff */
[----:B---3--:R-:W-:-:S03]  /*b110*/  MOV R7, 0x1 ;  /* 0x0000000100077802 */ /* 0x008fc60000000f00 */
[----:B------:R-:W-:Y:S04]  /*b120*/  STL.128 [R1+0xa70], R8 ;  /* 0x000a700801007387 */ /* 0x000fe80000100c00 */
[----:B------:R-:W-:Y:S04]  /*b130*/  STL.128 [R1+0xaa0], R8 ;  /* 0x000aa00801007387 */ /* 0x000fe80000100c00 */
[----:B------:R-:W-:Y:S04]  /*b140*/  STL.128 [R1+0xae0], R8 ;  /* 0x000ae00801007387 */ /* 0x000fe80000100c00 */
[----:B------:R-:W-:Y:S04]  /*b150*/  STL.128 [R1+0xb20], R8 ;  /* 0x000b200801007387 */ /* 0x000fe80000100c00 */
[----:B------:R1:W-:Y:S04]  /*b160*/  STL.128 [R1+0xb60], R8 ;  /* 0x000b600801007387 */ /* 0x0003e80000100c00 */
[----:B------:R2:W-:Y:S04]  /*b170*/  STL.128 [R1+0xd40], R12 ;  /* 0x000d400c01007387 */ /* 0x0005e80000100c00 */
[----:B------:R3:W-:Y:S01]  /*b180*/  STL.128 [R1+0xc40], R4 ;  /* 0x000c400401007387 */ /* 0x0007e20000100c00 */
[----:B-1----:R-:W-:-:S02]  /*b190*/  HFMA2 R8, -RZ, RZ, 0, 0 ;  /* 0x00000000ff087431 */ /* 0x002fc400000001ff */
[----:B------:R-:W-:Y:S01]  /*b1a0*/  IMAD.MOV.U32 R11, RZ, RZ, 0x1 ;  /* 0x00000001ff0b7424 */ /* 0x000fe200078e00ff */
[----:B--2---:R-:W-:Y:S01]  /*b1b0*/  MOV R13, RZ ;  /* 0x000000ff000d7202 */ /* 0x004fe20000000f00 */
[----:B------:R-:W-:Y:S01]  /*b1c0*/  IMAD.MOV.U32 R14, RZ, RZ, RZ ;  /* 0x000000ffff0e7224 */ /* 0x000fe200078e00ff */
[----:B---3--:R-:W-:Y:S01]  /*b1d0*/  MOV R4, 0x1 ;  /* 0x0000000100047802 */ /* 0x008fe20000000f00 */
[----:B------:R-:W-:Y:S01]  /*b1e0*/  IMAD.MOV.U32 R5, RZ, RZ, RZ ;  /* 0x000000ffff057224 */ /* 0x000fe200078e00ff */
[----:B------:R-:W-:Y:S02]  /*b1f0*/  CS2R R6, SRZ ;  /* 0x0000000000067805 */ /* 0x000fe4000001ff00 */
        /* <DEDUP_REMOVED lines=10> */
[----:B--2---:R-:W-:Y:S02]  /*b2a0*/  HFMA2 R8, -RZ, RZ, 0, 5.9604644775390625e-08 ;  /* 0x00000001ff087431 */ /* 0x004fe400000001ff */
[----:B------:R-:W-:Y:S01]  /*b2b0*/  STL.128 [R1+0xd20], R4 ;  /* 0x000d200401007387 */ /* 0x000fe20000100c00 */
[----:B------:R-:W-:-:S03]  /*b2c0*/  IMAD.MOV.U32 R11, RZ, RZ, RZ ;  /* 0x000000ffff0b7224 */ /* 0x000fc600078e00ff */
[----:B------:R1:W-:Y:S01]  /*b2d0*/  STL.128 [R1+0xd60], R4 ;  /* 0x000d600401007387 */ /* 0x0003e20000100c00 */
[----:B------:R-:W-:-:S03]  /*b2e0*/  LOP3.LUT R12, R12, 0x38, RZ, 0xc0, !PT ;  /* 0x000000380c0c7812 */ /* 0x000fc600078ec0ff */
[----:B------:R2:W-:Y:S01]  /*b2f0*/  STL.128 [R1+0xc30], R8 ;  /* 0x000c300801007387 */ /* 0x0005e20000100c00 */
[----:B------:R-:W-:Y:S02]  /*b300*/  LOP3.LUT R13, R12, 0x7, R13, 0xf8, !PT ;  /* 0x000000070c0d7812 */ /* 0x000fe400078ef80d */
[----:B------:R-:W-:Y:S01]  /*b310*/  SHF.R.U32.HI R12, RZ, 0xd, R2 ;  /* 0x0000000dff0c7819 */ /* 0x000fe20000011602 */
[----:B-1----:R-:W-:Y:S02]  /*b320*/  HFMA2 R4, -RZ, RZ, 0, 0 ;  /* 0x00000000ff047431 */ /* 0x002fe400000001ff */
[----:B------:R-:W-:Y:S01]  /*b330*/  IMAD.MOV.U32 R5, RZ, RZ, 0x1 ;  /* 0x00000001ff057424 */ /* 0x000fe200078e00ff */
[----:B------:R-:W-:Y:S01]  /*b340*/  MOV R6, 0x1 ;  /* 0x0000000100067802 */ /* 0x000fe20000000f00 */
[----:B--2---:R-:W-:-:S04]  /*b350*/  HFMA2 R9, -RZ, RZ, 0, 5.9604644775390625e-08 ;  /* 0x00000001ff097431 */ /* 0x004fc800000001ff */
[----:B------:R1:W-:Y:S01]  /*b360*/  STL.128 [R1+0xe00], R4 ;  /* 0x000e000401007387 */ /* 0x0003e20000100c00 */
[----:B------:R-:W-:Y:S01]  /*b370*/  IMAD.MOV.U32 R10, RZ, RZ, 0x1 ;  /* 0x00000001ff0a7424 */ /* 0x000fe200078e00ff */
[----:B------:R-:W-:Y:S02]  /*b380*/  LOP3.LUT R12, R13, 0x1c0, R12, 0xf8, !PT ;  /* 0x000001c00d0c7812 */ /* 0x000fe400078ef80c */
[----:B------:R-:W-:Y:S02]  /*b390*/  LEA R35, R36, R33, 0x1 ;  /* 0x0000002124237211 */ /* 0x000fe400078e08ff */
[----:B------:R2:W-:Y:S01]  /*b3a0*/  STL.128 [R1+0xc60], R8 ;  /* 0x000c600801007387 */ /* 0x0005e20000100c00 */
[----:B------:R-:W-:Y:S01]  /*b3b0*/  LEA R33, R12, R23, 0x2 ;  /* 0x000000170c217211 */ /* 0x000fe200078e10ff */
[----:B------:R-:W-:Y:S02]  /*b3c0*/  HFMA2 R12, -RZ, RZ, 0, 0 ;  /* 0x00000000ff0c7431 */ /* 0x000fe400000001ff */
[----:B-1----:R-:W-:-:S05]  /*b3d0*/  IMAD.MOV.U32 R4, RZ, RZ, 0x1 ;  /* 0x00000001ff047424 */ /* 0x002fca00078e00ff */
[----:B------:R1:W-:Y:S01]  /*b3e0*/  STL.128 [R1+0xe40], R4 ;  /* 0x000e400401007387 */ /* 0x0003e20000100c00 */
[----:B--2---:R-:W-:Y:S01]  /*b3f0*/  IMAD.MOV.U32 R9, RZ, RZ, RZ ;  /* 0x000000ffff097224 */ /* 0x004fe200078e00ff */
[----:B------:R-:W-:Y:S01]  /*b400*/  MOV R10, RZ ;  /* 0x000000ff000a7202 */ /* 0x000fe20000000f00 */
[----:B------:R-:W-:Y:S01]  /*b410*/  IMAD.MOV.U32 R13, RZ, RZ, 0x1 ;  /* 0x00000001ff0d7424 */ /* 0x000fe200078e00ff */
[----:B------:R-:W-:Y:S01]  /*b420*/  MOV R14, 0x1 ;  /* 0x00000001000e7802 */ /* 0x000fe20000000f00 */
[----:B------:R-:W-:Y:S04]  /*b430*/  STL.128 [R1+0x800], RZ ;  /* 0x000800ff01007387 */ /* 0x000fe80000100c00 */
[----:B------:R-:W-:Y:S01]  /*b440*/  STL.128 [R1+0xc90], R8 ;  /* 0x000c900801007387 */ /* 0x000fe20000100c00 */
[----:B-1----:R-:W-:-:S02]  /*b450*/  HFMA2 R5, -RZ, RZ, 0, 0 ;  /* 0x00000000ff057431 */ /* 0x002fc400000001ff */
        /* <DEDUP_REMOVED lines=100> */
[----:B0-----:R-:W-:Y:S01]  /*baa0*/  HFMA2 R14, -RZ, RZ, 0, 0 ;  /* 0x00000000ff0e7431 */ /* 0x001fe200000001ff */
        /* <DEDUP_REMOVED lines=12> */
[----:B0-----:R-:W-:-:S02]  /*bb70*/  HFMA2 R12, -RZ, RZ, 0, 5.9604644775390625e-08 ;  /* 0x00000001ff0c7431 */ /* 0x001fc400000001ff */
[----:B------:R-:W-:Y:S01]  /*bb80*/  IMAD.MOV.U32 R15, RZ, RZ, RZ ;  /* 0x000000ffff0f7224 */ /* 0x000fe200078e00ff */
[----:B------:R0:W-:Y:S01]  /*bb90*/  STL.128 [R1+0x9e0], R4 ;  /* 0x0009e00401007387 */ /* 0x0001e20000100c00 */
[----:B-1----:R-:W-:-:S03]  /*bba0*/  IMAD.MOV.U32 R8, RZ, RZ, RZ ;  /* 0x000000ffff087224 */ /* 0x002fc600078e00ff */
[----:B------:R1:W-:Y:S04]  /*bbb0*/  STL.128 [R1+0xa30], R12 ;  /* 0x000a300c01007387 */ /* 0x0003e80000100c00 */
[----:B------:R3:W-:Y:S01]  /*bbc0*/  STL.128 [R1+0x8a0], R8 ;  /* 0x0008a00801007387 */ /* 0x0007e20000100c00 */
[----:B0-----:R-:W-:Y:S01]  /*bbd0*/  IMAD.MOV.U32 R4, RZ, RZ, RZ ;  /* 0x000000ffff047224 */ /* 0x001fe200078e00ff */
[----:B------:R-:W-:Y:S01]  /*bbe0*/  MOV R5, 0x1 ;  /* 0x0000000100057802 */ /* 0x000fe20000000f00 */
[----:B------:R-:W-:Y:S02]  /*bbf0*/  IMAD.MOV.U32 R6, RZ, RZ, 0x1 ;  /* 0x00000001ff067424 */ /* 0x000fe400078e00ff */
[----:B-1----:R-:W-:Y:S02]  /*bc00*/  HFMA2 R13, -RZ, RZ, 0, 5.9604644775390625e-08 ;  /* 0x00000001ff0d7431 */ /* 0x002fe400000001ff */
[----:B------:R-:W-:Y:S01]  /*bc10*/  IMAD.MOV.U32 R14, RZ, RZ, 0x1 ;  /* 0x00000001ff0e7424 */ /* 0x000fe200078e00ff */
[----:B------:R0:W-:Y:S01]  /*bc20*/  STL.128 [R1+0xa20], R4 ;  /* 0x000a200401007387 */ /* 0x0001e20000100c00 */
[----:B---3--:R-:W-:-:S03]  /*bc30*/  IMAD.MOV.U32 R8, RZ, RZ, 0x1 ;  /* 0x00000001ff087424 */ /* 0x008fc600078e00ff */
[----:B------:R1:W-:Y:S04]  /*bc40*/  STL.128 [R1+0xa60], R12 ;  /* 0x000a600c01007387 */ /* 0x0003e80000100c00 */
[----:B------:R3:W-:Y:S01]  /*bc50*/  STL.128 [R1+0x8d0], R8 ;  /* 0x0008d00801007387 */ /* 0x0007e20000100c00 */
[----:B0-----:R-:W-:-:S05]  /*bc60*/  IMAD.MOV.U32 R4, RZ, RZ, 0x1 ;  /* 0x00000001ff047424 */ /* 0x001fca00078e00ff */
[----:B------:R0:W-:Y:S01]  /*bc70*/  STL.128 [R1+0xa50], R4 ;  /* 0x000a500401007387 */ /* 0x0001e20000100c00 */
[----:B-1----:R-:W-:Y:S01]  /*bc80*/  IMAD.MOV.U32 R13, RZ, RZ, RZ ;  /* 0x000000ffff0d7224 */ /* 0x002fe200078e00ff */
[----:B------:R-:W-:Y:S02]  /*bc90*/  MOV R14, RZ ;  /* 0x000000ff000e7202 */ /* 0x000fe40000000f00 */
[----:B---3--:R-:W-:Y:S02]  /*bca0*/  CS2R R8, SRZ ;  /* 0x0000000000087805 */ /* 0x008fe4000001ff00 */
[----:B------:R-:W-:Y:S01]  /*bcb0*/  MOV R10, RZ ;  /* 0x000000ff000a7202 */ /* 0x000fe20000000f00 */
[----:B------:R-:W-:Y:S01]  /*bcc0*/  IMAD.MOV.U32 R11, RZ, RZ, 0x1 ;  /* 0x00000001ff0b7424 */ /* 0x000fe200078e00ff */
[----:B------:R-:W-:Y:S04]  /*bcd0*/  STL.128 [R1+0xa90], R12 ;  /* 0x000a900c01007387 */ /* 0x000fe80000100c00 */
[----:B------:R1:W-:Y:S01]  /*bce0*/  STL.128 [R1+0x900], R8 ;  /* 0x0009000801007387 */ /* 0x0003e20000100c00 */
[----:B0-----:R-:W-:-:S03]  /*bcf0*/  HFMA2 R4, -RZ, RZ, 0, 0 ;  /* 0x00000000ff047431 */ /* 0x001fc600000001ff */
[----:B------:R-:W-:Y:S04]  /*bd00*/  STL.128 [R1+0xad0], R12 ;  /* 0x000ad00c01007387 */ /* 0x000fe80000100c00 */
[----:B------:R-:W-:Y:S04]  /*bd10*/  STL.128 [R1+0xb10], R12 ;  /* 0x000b100c01007387 */ /* 0x000fe80000100c00 */
[----:B------:R-:W-:Y:S01]  /*bd20*/  STL.128 [R1+0xb50], R12 ;  /* 0x000b500c01007387 */ /* 0x000fe20000100c00 */
[----:B-1----:R-:W-:Y:S02]  /*bd30*/  HFMA2 R8, -RZ, RZ, 0, 5.9604644775390625e-08 ;  /* 0x00000001ff087431 */ /* 0x002fe400000001ff */
[----:B------:R-:W-:Y:S01]  /*bd40*/  IMAD.MOV.U32 R11, RZ, RZ, RZ ;  /* 0x000000ffff0b7224 */ /* 0x000fe200078e00ff */
[----:B------:R0:W-:Y:S04]  /*bd50*/  STL.128 [R1+0xbc0], R12 ;  /* 0x000bc00c01007387 */ /* 0x0001e80000100c00 */
[----:B------:R1:W-:Y:S04]  /*bd60*/  STL.128 [R1+0xa80], R4 ;  /* 0x000a800401007387 */ /* 0x0003e80000100c00 */
[----:B------:R3:W-:Y:S01]  /*bd70*/  STL.128 [R1+0x930], R8 ;  /* 0x0009300801007387 */ /* 0x0007e20000100c00 */
[----:B0-----:R-:W-:Y:S01]  /*bd80*/  IMAD.MOV.U32 R12, RZ, RZ, RZ ;  /* 0x000000ffff0c7224 */ /* 0x001fe200078e00ff */
[----:B------:R-:W-:Y:S01]  /*bd90*/  MOV R13, 0x1 ;  /* 0x00000001000d7802 */ /* 0x000fe20000000f00 */
[----:B------:R-:W-:-:S02]  /*bda0*/  IMAD.MOV.U32 R14, RZ, RZ, 0x1 ;  /* 0x00000001ff0e7424 */ /* 0x000fc400078e00ff */
[----:B-1----:R-:W-:-:S03]  /*bdb0*/  IMAD.MOV.U32 R4, RZ, RZ, 0x1 ;  /* 0x00000001ff047424 */ /* 0x002fc600078e00ff */
[----:B------:R0:W-:Y:S01]  /*bdc0*/  STL.128 [R1+0xc20], R12 ;  /* 0x000c200c01007387 */ /* 0x0001e20000100c00 */
[----:B---3--:R-:W-:Y:S02]  /*bdd0*/  HFMA2 R9, -RZ, RZ, 0, 5.9604644775390625e-08 ;  /* 0x00000001ff097431 */ /* 0x008fe400000001ff */
[----:B------:R-:W-:Y:S01]  /*bde0*/  IMAD.MOV.U32 R10, RZ, RZ, 0x1 ;  /* 0x00000001ff0a7424 */ /* 0x000fe200078e00ff */
[----:B------:R1:W-:Y:S04]  /*bdf0*/  STL.128 [R1+0xac0], R4 ;  /* 0x000ac00401007387 */ /* 0x0003e80000100c00 */
[----:B------:R3:W-:Y:S01]  /*be00*/  STL.128 [R1+0x960], R8 ;  /* 0x0009600801007387 */ /* 0x0007e20000100c00 */
[----:B0-----:R-:W-:Y:S02]  /*be10*/  IMAD.MOV.U32 R12, RZ, RZ, 0x1 ;  /* 0x00000001ff0c7424 */ /* 0x001fe400078e00ff */
[----:B-1----:R-:W-:-:S03]  /*be20*/  HFMA2 R4, -RZ, RZ, 0, 0 ;  /* 0x00000000ff047431 */ /* 0x002fc600000001ff */
[----:B------:R0:W-:Y:S01]  /*be30*/  STL.128 [R1+0xc50], R12 ;  /* 0x000c500c01007387 */ /* 0x0001e20000100c00 */
[----:B---3--:R-:W-:Y:S01]  /*be40*/  IMAD.MOV.U32 R9, RZ, RZ, RZ ;  /* 0x000000ffff097224 */ /* 0x008fe200078e00ff */
[----:B------:R-:W-:Y:S02]  /*be50*/  MOV R10, RZ ;  /* 0x000000ff000a7202 */ /* 0x000fe40000000f00 */
[----:B------:R1:W-:Y:S01]  /*be60*/  STL.128 [R1+0xb00], R4 ;  /* 0x000b000401007387 */ /* 0x0003e20000100c00 */
[----:B0-----:R-:W-:-:S03]  /*be70*/  HFMA2 R12, -RZ, RZ, 0, 0 ;  /* 0x00000000ff0c7431 */ /* 0x001fc600000001ff */
[----:B------:R-:W-:Y:S01]  /*be80*/  STL.128 [R1+0x990], R8 ;  /* 0x0009900801007387 */ /* 0x000fe20000100c00 */
[----:B-1----:R-:W-:-:S03]  /*be90*/  IMAD.MOV.U32 R4, RZ, RZ, 0x1 ;  /* 0x00000001ff047424 */ /* 0x002fc600078e00ff */
[----:B------:R0:W-:Y:S04]  /*bea0*/  STL.128 [R1+0x9d0], R8 ;  /* 0x0009d00801007387 */ /* 0x0001e80000100c00 */
[----:B------:R1:W-:Y:S04]  /*beb0*/  STL.128 [R1+0xc80], R12 ;  /* 0x000c800c01007387 */ /* 0x0003e80000100c00 */
[----:B------:R3:W-:Y:S01]  /*bec0*/  STL.128 [R1+0xb40], R4 ;  /* 0x000b400401007387 */ /* 0x0007e20000100c00 */
[----:B0-----:R-:W-:Y:S01]  /*bed0*/  HFMA2 R10, -RZ, RZ, 0, 5.9604644775390625e-08 ;  /* 0x00000001ff0a7431 */ /* 0x001fe200000001ff */
[----:B------:R-:W-:Y:S01]  /*bee0*/  MOV R8, RZ ;  /* 0x000000ff00087202 */ /* 0x000fe20000000f00 */
[----:B------:R-:W-:-:S02]  /*bef0*/  IMAD.MOV.U32 R9, RZ, RZ, 0x1 ;  /* 0x00000001ff097424 */ /* 0x000fc400078e00ff */
[----:B-1----:R-:W-:Y:S01]  /*bf00*/  IMAD.MOV.U32 R12, RZ, RZ, 0x1 ;  /* 0x00000001ff0c7424 */ /* 0x002fe200078e00ff */
[----:B---3--:R-:W-:Y:S01]  /*bf10*/  MOV R5, RZ ;  /* 0x000000ff00057202 */ /* 0x008fe20000000f00 */
[----:B------:R-:W-:-:S03]  /*bf20*/  IMAD.MOV.U32 R6, RZ, RZ, RZ ;  /* 0x000000ffff067224 */ /* 0x000fc600078e00ff */
[----:B------:R0:W-:Y:S04]  /*bf30*/  STL.128 [R1+0xcc0], R12 ;  /* 0x000cc00c01007387 */ /* 0x0001e80000100c00 */
[----:B------:R1:W-:Y:S04]  /*bf40*/  STL.128 [R1+0xa10], R8 ;  /* 0x000a100801007387 */ /* 0x0003e80000100c00 */
[----:B------:R3:W-:Y:S01]  /*bf50*/  STL.128 [R1+0xb80], R4 ;  /* 0x000b800401007387 */ /* 0x0007e20000100c00 */
[----:B0-----:R-:W-:Y:S01]  /*bf60*/  HFMA2 R12, -RZ, RZ, 0, 0 ;  /* 0x00000000ff0c7431 */ /* 0x001fe200000001ff */
[----:B-1----:R-:W-:Y:S01]  /*bf70*/  MOV R11, 0x1 ;  /* 0x00000001000b7802 */ /* 0x002fe20000000f00 */
[----:B---3--:R-:W-:Y:S01]  /*bf80*/  HFMA2 R6, -RZ, RZ, 0, 5.9604644775390625e-08 ;  /* 0x00000001ff067431 */ /* 0x008fe200000001ff */
[----:B------:R-:W-:Y:S01]  /*bf90*/  MOV R4, RZ ;  /* 0x000000ff00047202 */ /* 0x000fe20000000f00 */
[----:B------:R-:W-:-:S02]  /*bfa0*/  IMAD.MOV.U32 R5, RZ, RZ, 0x1 ;  /* 0x00000001ff057424 */ /* 0x000fc400078e00ff */
[----:B------:R0:W-:Y:S04]  /*bfb0*/  STL.128 [R1+0xa40], R8 ;  /* 0x000a400801007387 */ /* 0x0001e80000100c00 */
[----:B------:R1:W-:Y:S04]  /*bfc0*/  STL.128 [R1+0xd00], R12 ;  /* 0x000d000c01007387 */ /* 0x0003e80000100c00 */
[----:B------:R3:W-:Y:S01]  /*bfd0*/  STL.128 [R1+0xc10], R4 ;  /* 0x000c100401007387 */ /* 0x0007e20000100c00 */
[----:B0-----:R-:W-:Y:S01]  /*bfe0*/  MOV R8, 0x1 ;  /* 0x0000000100087802 */ /* 0x001fe20000000f00 */
[----:B------:R-:W-:Y:S01]  /*bff0*/  IMAD.MOV.U32 R9, RZ, RZ, RZ ;  /* 0x000000ffff097224 */ /* 0x000fe200078e00ff */
[----:B------:R-:W-:Y:S01]  /*c000*/  CS2R R10, SRZ ;  /* 0x00000000000a7805 */ /* 0x000fe2000001ff00 */
[----:B-1----:R-:W-:Y:S01]  /*c010*/  IMAD.MOV.U32 R12, RZ, RZ, 0x1 ;  /* 0x00000001ff0c7424 */ /* 0x002fe200078e00ff */
        /* <DEDUP_REMOVED lines=8> */
[----:B0-----:R-:W-:-:S02]  /*c0a0*/  HFMA2 R8, -RZ, RZ, 0, 0 ;  /* 0x00000000ff087431 */ /* 0x001fc400000001ff */
[----:B------:R-:W-:Y:S01]  /*c0b0*/  IMAD.MOV.U32 R11, RZ, RZ, 0x1 ;  /* 0x00000001ff0b7424 */ /* 0x000fe200078e00ff */
[----:B-1----:R-:W-:Y:S01]  /*c0c0*/  MOV R13, RZ ;  /* 0x000000ff000d7202 */ /* 0x002fe20000000f00 */
        /* <DEDUP_REMOVED lines=11> */
[----:B0-----:R-:W-:-:S03]  /*c180*/  SHF.R.U32.HI R12, RZ, 0xf, R20 ;  /* 0x0000000fff0c7819 */ /* 0x001fc60000011614 */
[----:B------:R-:W-:Y:S01]  /*c190*/  STL.128 [R1+0xce0], R4 ;  /* 0x000ce00401007387 */ /* 0x000fe20000100c00 */
[----:B------:R-:W-:Y:S01]  /*c1a0*/  SHF.R.U32.HI R13, RZ, 0x12, R21 ;  /* 0x00000012ff0d7819 */ /* 0x000fe20000011615 */
[----:B-1----:R-:W-:Y:S02]  /*c1b0*/  HFMA2 R8, -RZ, RZ, 0, 5.9604644775390625e-08 ;  /* 0x00000001ff087431 */ /* 0x002fe400000001ff */
[----:B------:R-:W-:Y:S01]  /*c1c0*/  STL.128 [R1+0xd20], R4 ;  /* 0x000d200401007387 */ /* 0x000fe20000100c00 */
[----:B------:R-:W-:-:S03]  /*c1d0*/  IMAD.MOV.U32 R11, RZ, RZ, RZ ;  /* 0x000000ffff0b7224 */ /* 0x000fc600078e00ff */
[----:B------:R0:W-:Y:S01]  /*c1e0*/  STL.128 [R1+0xd60], R4 ;  /* 0x000d600401007387 */ /* 0x0001e20000100c00 */
[----:B------:R-:W-:-:S03]  /*c1f0*/  LOP3.LUT R12, R12, 0x38, RZ, 0xc0, !PT ;  /* 0x000000380c0c7812 */ /* 0x000fc600078ec0ff */
[----:B------:R1:W-:Y:S01]  /*c200*/  STL.128 [R1+0xc30], R8 ;  /* 0x000c300801007387 */ /* 0x0003e20000100c00 */
[----:B------:R-:W-:Y:S02]  /*c210*/  LOP3.LUT R13, R12, 0x7, R13, 0xf8, !PT ;  /* 0x000000070c0d7812 */ /* 0x000fe400078ef80d */
[----:B------:R-:W-:Y:S01]  /*c220*/  SHF.R.U32.HI R12, RZ, 0xc, R2 ;  /* 0x0000000cff0c7819 */ /* 0x000fe20000011602 */
[----:B0-----:R-:W-:Y:S02]  /*c230*/  HFMA2 R4, -RZ, RZ, 0, 0 ;  /* 0x00000000ff047431 */ /* 0x001fe400000001ff */
[----:B------:R-:W-:Y:S01]  /*c240*/  IMAD.MOV.U32 R5, RZ, RZ, 0x1 ;  /* 0x00000001ff057424 */ /* 0x000fe200078e00ff */
[----:B------:R-:W-:Y:S01]  /*c250*/  MOV R6, 0x1 ;  /* 0x0000000100067802 */ /* 0x000fe20000000f00 */
[----:B-1----:R-:W-:-:S04]  /*c260*/  HFMA2 R9, -RZ, RZ, 0, 5.9604644775390625e-08 ;  /* 0x00000001ff097431 */ /* 0x002fc800000001ff */
[----:B------:R0:W-:Y:S01]  /*c270*/  STL.128 [R1+0xe00], R4 ;  /* 0x000e000401007387 */ /* 0x0001e20000100c00 */
[----:B------:R-:W-:Y:S01]  /*c280*/  IMAD.MOV.U32 R10, RZ, RZ, 0x1 ;  /* 0x00000001ff0a7424 */ /* 0x000fe200078e00ff */
[----:B------:R-:W-:Y:S02]  /*c290*/  LOP3.LUT R12, R13, 0x1c0, R12, 0xf8, !PT ;  /* 0x000001c00d0c7812 */ /* 0x000fe400078ef80c */
[----:B------:R-:W-:Y:S02]  /*c2a0*/  LEA R34, R35, R32, 0x1 ;  /* 0x0000002023227211 */ /* 0x000fe400078e08ff */
[----:B------:R1:W-:Y:S01]  /*c2b0*/  STL.128 [R1+0xc60], R8 ;  /* 0x000c600801007387 */ /* 0x0003e20000100c00 */
[----:B------:R-:W-:Y:S01]  /*c2c0*/  LEA R32, R12, R23, 0x2 ;  /* 0x000000170c207211 */ /* 0x000fe200078e10ff */
[----:B------:R-:W-:Y:S02]  /*c2d0*/  HFMA2 R12, -RZ, RZ, 0, 0 ;  /* 0x00000000ff0c7431 */ /* 0x000fe400000001ff */
[----:B0-----:R-:W-:-:S05]  /*c2e0*/  IMAD.MOV.U32 R4, RZ, RZ, 0x1 ;  /* 0x00000001ff047424 */ /* 0x001fca00078e00ff */
[----:B------:R0:W-:Y:S01]  /*c2f0*/  STL.128 [R1+0xe40], R4 ;  /* 0x000e400401007387 */ /* 0x0001e20000100c00 */
[----:B-1----:R-:W-:Y:S01]  /*c300*/  IMAD.MOV.U32 R9, RZ, RZ, RZ ;  /* 0x000000ffff097224 */ /* 0x002fe200078e00ff */
[----:B------:R-:W-:Y:S01]  /*c310*/  MOV R10, RZ ;  /* 0x000000ff000a7202 */ /* 0x000fe20000000f00 */
[----:B------:R-:W-:Y:S01]  /*c320*/  IMAD.MOV.U32 R13, RZ, RZ, 0x1 ;  /* 0x00000001ff0d7424 */ /* 0x000fe200078e00ff */
[----:B------:R-:W-:Y:S01]  /*c330*/  MOV R14, 0x1 ;  /* 0x00000001000e7802 */ /* 0x000fe20000000f00 */
[----:B------:R-:W-:Y:S04]  /*c340*/  STL.128 [R1+0x800], RZ ;  /* 0x000800ff01007387 */ /* 0x000fe80000100c00 */
[----:B------:R-:W-:Y:S01]  /*c350*/  STL.128 [R1+0xc90], R8 ;  /* 0x000c900801007387 */ /* 0x000fe20000100c00 */
[----:B0-----:R-:W-:-:S02]  /*c360*/  HFMA2 R5, -RZ, RZ, 0, 0 ;  /* 0x00000000ff057431 */ /* 0x001fc400000001ff */
        /* <DEDUP_REMOVED lines=55> */
[----:B------:R0:W-:Y:S02]  /*c6e0*/  STL.128 [R1+0x830], R12 ;  /* 0x0008300c01007387 */ /* 0x0001e40000100c00 */
[----:B0-----:R-:W-:-:S05]  /*c6f0*/  IMAD.MOV.U32 R15, RZ, RZ, 0x1 ;  /* 0x00000001ff0f7424 */ /* 0x001fca00078e00ff */
[----:B------:R0:W-:Y:S01]  /*c700*/  STL.128 [R1+0x860], R12 ;  /* 0x0008600c01007387 */ /* 0x0001e20000100c00 */
[----:B------:R-:W-:Y:S01]  /*c710*/  MOV R4, RZ ;  /* 0x000000ff00047202 */ /* 0x000fe20000000f00 */
[----:B------:R-:W-:Y:S02]  /*c720*/  IMAD.MOV.U32 R7, RZ, RZ, 0x1 ;  /* 0x00000001ff077424 */ /* 0x000fe400078e00ff */
[----:B0-----:R-:W-:-:S05]  /*c730*/  HFMA2 R15, -RZ, RZ, 0, 0 ;  /* 0x00000000ff0f7431 */ /* 0x001fca00000001ff */
[----:B------:R0:W-:Y:S04]  /*c740*/  STL.128 [R1+0x890], R12 ;  /* 0x0008900c01007387 */ /* 0x0001e80000100c00 */
[----:B------:R1:W-:Y:S01]  /*c750*/  STL.128 [R1+0x820], R4 ;  /* 0x0008200401007387 */ /* 0x0003e20000100c00 */
[----:B0-----:R-:W-:Y:S02]  /*c760*/  HFMA2 R15, -RZ, RZ, 0, 5.9604644775390625e-08 ;  /* 0x00000001ff0f7431 */ /* 0x001fe400000001ff */
[----:B-1----:R-:W-:-:S03]  /*c770*/  HFMA2 R6, -RZ, RZ, 0, 5.9604644775390625e-08 ;  /* 0x00000001ff067431 */ /* 0x002fc600000001ff */
[----:B------:R0:W-:Y:S01]  /*c780*/  STL.128 [R1+0x8c0], R12 ;  /* 0x0008c00c01007387 */ /* 0x0001e20000100c00 */
[----:B------:R-:W-:-:S05]  /*c790*/  IMAD.MOV.U32 R5, RZ, RZ, 0x1 ;  /* 0x00000001ff057424 */ /* 0x000fca00078e00ff */
[----:B------:R1:W-:Y:S01]  /*c7a0*/  STL.128 [R1+0x850], R4 ;  /* 0x0008500401007387 */ /* 0x0003e20000100c00 */
[----:B0-----:R-:W-:Y:S02]  /*c7b0*/  HFMA2 R12, -RZ, RZ, 0, 5.9604644775390625e-08 ;  /* 0x00000001ff0c7431 */ /* 0x001fe400000001ff */
[----:B------:R-:W-:Y:S01]  /*c7c0*/  IMAD.MOV.U32 R13, RZ, RZ, RZ ;  /* 0x000000ffff0d7224 */ /* 0x000fe200078e00ff */
[----:B------:R-:W-:Y:S02]  /*c7d0*/  CS2R R14, SRZ ;  /* 0x00000000000e7805 */ /* 0x000fe4000001ff00 */
[----:B-1----:R-:W-:-:S03]  /*c7e0*/  MOV R5, RZ ;  /* 0x000000ff00057202 */ /* 0x002fc60000000f00 */
[----:B------:R0:W-:Y:S01]  /*c7f0*/  STL.128 [R1+0x8f0], R12 ;  /* 0x0008f00c01007387 */ /* 0x0001e20000100c00 */
[----:B------:R-:W-:-:S05]  /*c800*/  IMAD.MOV.U32 R6, RZ, RZ, RZ ;  /* 0x000000ffff067224 */ /* 0x000fca00078e00ff */
[----:B------:R1:W-:Y:S01]  /*c810*/  STL.128 [R1+0x880], R4 ;  /* 0x0008800401007387 */ /* 0x0003e20000100c00 */
[----:B0-----:R-:W-:Y:S01]  /*c820*/  IMAD.MOV.U32 R12, RZ, RZ, RZ ;  /* 0x000000ffff0c7224 */ /* 0x001fe200078e00ff */
[----:B------:R-:W-:Y:S01]  /*c830*/  MOV R13, 0x1 ;  /* 0x00000001000d7802 */ /* 0x000fe20000000f00 */
[----:B------:R-:W-:Y:S01]  /*c840*/  IMAD.MOV.U32 R14, RZ, RZ, 0x1 ;  /* 0x00000001ff0e7424 */ /* 0x000fe200078e00ff */
[----:B-1----:R-:W-:-:S04]  /*c850*/  MOV R4, 0x1 ;  /* 0x0000000100047802 */ /* 0x002fc80000000f00 */
[----:B------:R0:W-:Y:S01]  /*c860*/  STL.128 [R1+0x920], R12 ;  /* 0x0009200c01007387 */ /* 0x0001e20000100c00 */
[----:B------:R-:W-:-:S05]  /*c870*/  IMAD.MOV.U32 R7, RZ, RZ, RZ ;  /* 0x000000ffff077224 */ /* 0x000fca00078e00ff */
[----:B------:R1:W-:Y:S01]  /*c880*/  STL.128 [R1+0x8b0], R4 ;  /* 0x0008b00401007387 */ /* 0x0003e20000100c00 */
[----:B0-----:R-:W-:-:S05]  /*c890*/  IMAD.MOV.U32 R12, RZ, RZ, 0x1 ;  /* 0x00000001ff0c7424 */ /* 0x001fca00078e00ff */
[----:B------:R0:W-:Y:S01]  /*c8a0*/  STL.128 [R1+0x950], R12 ;  /* 0x0009500c01007387 */ /* 0x0001e20000100c00 */
[----:B-1----:R-:W-:Y:S01]  /*c8b0*/  MOV R5, 0x1 ;  /* 0x0000000100057802 */ /* 0x002fe20000000f00 */
[----:B------:R-:W-:-:S05]  /*c8c0*/  IMAD.MOV.U32 R6, RZ, RZ, 0x1 ;  /* 0x00000001ff067424 */ /* 0x000fca00078e00ff */
[----:B------:R1:W-:Y:S01]  /*c8d0*/  STL.128 [R1+0x8e0], R4 ;  /* 0x0008e00401007387 */ /* 0x0003e20000100c00 */
[----:B0-----:R-:W-:Y:S02]  /*c8e0*/  HFMA2 R12, -RZ, RZ, 0, 0 ;  /* 0x00000000ff0c7431 */ /* 0x001fe400000001ff */
[----:B------:R-:W-:Y:S02]  /*c8f0*/  IMAD.MOV.U32 R8, RZ, RZ, RZ ;  /* 0x000000ffff087224 */ /* 0x000fe400078e00ff */
[----:B------:R-:W-:Y:S02]  /*c900*/  IMAD.MOV.U32 R11, RZ, RZ, 0x1 ;  /* 0x00000001ff0b7424 */ /* 0x000fe400078e00ff */
[----:B-1----:R-:W-:Y:S01]  /*c910*/  HFMA2 R4, -RZ, RZ, 0, 0 ;  /* 0x00000000ff047431 */ /* 0x002fe200000001ff */
[----:B------:R0:W-:Y:S04]  /*c920*/  STL.128 [R1+0x980], R12 ;  /* 0x0009800c01007387 */ /* 0x0001e80000100c00 */
[----:B------:R-:W-:Y:S04]  /*c930*/  STL.128 [R1+0x810], R8 ;  /* 0x0008100801007387 */ /* 0x000fe80000100c00 */
[----:B------:R1:W-:Y:S01]  /*c940*/  STL.128 [R1+0x910], R4 ;  /* 0x0009100401007387 */ /* 0x0003e20000100c00 */
[----:B0-----:R-:W-:-:S03]  /*c950*/  IMAD.MOV.U32 R12, RZ, RZ, 0x1 ;  /* 0x00000001ff0c7424 */ /* 0x001fc600078e00ff */
[----:B------:R0:W-:Y:S04]  /*c960*/  STL.128 [R1+0x840], R8 ;  /* 0x0008400801007387 */ /* 0x0001e80000100c00 */
[----:B------:R4:W-:Y:S01]  /*c970*/  STL.128 [R1+0x9c0], R12 ;  /* 0x0009c00c01007387 */ /* 0x0009e20000100c00 */
[----:B-1----:R-:W-:-:S05]  /*c980*/  MOV R7, 0x1 ;  /* 0x0000000100077802 */ /* 0x002fca0000000f00 */
[----:B------:R1:W-:Y:S01]  /*c990*/  STL.128 [R1+0x940], R4 ;  /* 0x0009400401007387 */ /* 0x0003e20000100c00 */
[----:B0-----:R-:W-:Y:S02]  /*c9a0*/  HFMA2 R10, -RZ, RZ, 0, 5.9604644775390625e-08 ;  /* 0x00000001ff0a7431 */ /* 0x001fe400000001ff */
[----:B----4-:R-:W-:Y:S01]  /*c9b0*/  HFMA2 R14, -RZ, RZ, 0, 0 ;  /* 0x00000000ff0e7431 */ /* 0x010fe200000001ff */
[----:B------:R-:W-:Y:S01]  /*c9c0*/  CS2R R12, SRZ ;  /* 0x00000000000c7805 */ /* 0x000fe2000001ff00 */
[----:B------:R-:W-:Y:S01]  /*c9d0*/  IMAD.MOV.U32 R15, RZ, RZ, 0x1 ;  /* 0x00000001ff0f7424 */ /* 0x000fe200078e00ff */
[----:B------:R-:W-:Y:S01]  /*c9e0*/  MOV R8, 0x1 ;  /* 0x0000000100087802 */ /* 0x000fe20000000f00 */
[----:B------:R-:W-:Y:S02]  /*c9f0*/  IMAD.MOV.U32 R9, RZ, RZ, 0x1 ;  /* 0x00000001ff097424 */ /* 0x000fe400078e00ff */
[----:B------:R-:W-:Y:S01]  /*ca00*/  IMAD.MOV.U32 R11, RZ, RZ, RZ ;  /* 0x000000ffff0b7224 */ /* 0x000fe200078e00ff */
[----:B------:R0:W-:Y:S01]  /*ca10*/  STL.128 [R1+0xa00], R12 ;  /* 0x000a000c01007387 */ /* 0x0001e20000100c00 */
[----:B-1----:R-:W-:Y:S01]  /*ca20*/  MOV R4, 0x1 ;  /* 0x0000000100047802 */ /* 0x002fe20000000f00 */
        /* <DEDUP_REMOVED lines=43> */
[----:B----4-:R-:W-:Y:S02]  /*cce0*/  HFMA2 R9, -RZ, RZ, 0, 5.9604644775390625e-08 ;  /* 0x00000001ff097431 */ /* 0x010fe400000001ff */
[----:B------:R-:W-:Y:S01]  /*ccf0*/  IMAD.MOV.U32 R10, RZ, RZ, 0x1 ;  /* 0x00000001ff0a7424 */ /* 0x000fe200078e00ff */
[----:B------:R1:W-:Y:S04]  /*cd00*/  STL.128 [R1+0xac0], R4 ;  /* 0x000ac00401007387 */ /* 0x0003e80000100c00 */
[----:B------:R4:W-:Y:S01]  /*cd10*/  STL.128 [R1+0x960], R8 ;  /* 0x0009600801007387 */ /* 0x0009e20000100c00 */
[----:B0-----:R-:W-:Y:S02]  /*cd20*/  IMAD.MOV.U32 R12, RZ, RZ, 0x1 ;  /* 0x00000001ff0c7424 */ /* 0x001fe400078e00ff */
[----:B-1----:R-:W-:-:S03]  /*cd30*/  HFMA2 R4, -RZ, RZ, 0, 0 ;  /* 0x00000000ff047431 */ /* 0x002fc600000001ff */
[----:B------:R0:W-:Y:S01]  /*cd40*/  STL.128 [R1+0xc50], R12 ;  /* 0x000c500c01007387 */ /* 0x0001e20000100c00 */
[----:B----4-:R-:W-:Y:S01]  /*cd50*/  IMAD.MOV.U32 R9, RZ, RZ, RZ ;  /* 0x000000ffff097224 */ /* 0x010fe200078e00ff */
        /* <DEDUP_REMOVED lines=12> */
[----:B----4-:R-:W-:Y:S01]  /*ce20*/  MOV R5, RZ ;  /* 0x000000ff00057202 */ /* 0x010fe20000000f00 */
[----:B------:R-:W-:-:S03]  /*ce30*/  IMAD.MOV.U32 R6, RZ, RZ, RZ ;  /* 0x000000ffff067224 */ /* 0x000fc600078e00ff */
[----:B------:R0:W-:Y:S04]  /*ce40*/  STL.128 [R1+0xcc0], R12 ;  /* 0x000cc00c01007387 */ /* 0x0001e80000100c00 */
[----:B------:R1:W-:Y:S04]  /*ce50*/  STL.128 [R1+0xa10], R8 ;  /* 0x000a100801007387 */ /* 0x0003e80000100c00 */
[----:B------:R4:W-:Y:S01]  /*ce60*/  STL.128 [R1+0xb80], R4 ;  /* 0x000b800401007387 */ /* 0x0009e20000100c00 */
[----:B0-----:R-:W-:Y:S01]  /*ce70*/  HFMA2 R12, -RZ, RZ, 0, 0 ;  /* 0x00000000ff0c7431 */ /* 0x001fe200000001ff */
[----:B-1----:R-:W-:Y:S01]  /*ce80*/  MOV R11, 0x1 ;  /* 0x00000001000b7802 */ /* 0x002fe20000000f00 */
[----:B----4-:R-:W-:Y:S01]  /*ce90*/  HFMA2 R6, -RZ, RZ, 0, 5.9604644775390625e-08 ;  /* 0x00000001ff067431 */ /* 0x010fe200000001ff */
        /* <DEDUP_REMOVED lines=9> */
[----:B----4-:R-:W-:-:S03]  /*cf30*/  MOV R7, 0x1 ;  /* 0x0000000100077802 */ /* 0x010fc60000000f00 */
        /* <DEDUP_REMOVED lines=11> */
[----:B----4-:R-:W-:Y:S01]  /*cff0*/  MOV R4, 0x1 ;  /* 0x0000000100047802 */ /* 0x010fe20000000f00 */
        /* <DEDUP_REMOVED lines=140> */
[----:B--2---:R-:W-:Y:S01]  /*d8c0*/  HFMA2 R14, -RZ, RZ, 0, 0 ;  /* 0x00000000ff0e7431 */ /* 0x004fe200000001ff */
        /* <DEDUP_REMOVED lines=24> */
[----:B--2---:R-:W-:-:S03]  /*da50*/  IMAD.MOV.U32 R8, RZ, RZ, 0x1 ;  /* 0x00000001ff087424 */ /* 0x004fc600078e00ff */
[----:B------:R1:W-:Y:S04]  /*da60*/  STL.128 [R1+0xa60], R12 ;  /* 0x000a600c01007387 */ /* 0x0003e80000100c00 */
[----:B------:R2:W-:Y:S01]  /*da70*/  STL.128 [R1+0x8d0], R8 ;  /* 0x0008d00801007387 */ /* 0x0005e20000100c00 */
[----:B0-----:R-:W-:-:S05]  /*da80*/  IMAD.MOV.U32 R4, RZ, RZ, 0x1 ;  /* 0x00000001ff047424 */ /* 0x001fca00078e00ff */
[----:B------:R0:W-:Y:S01]  /*da90*/  STL.128 [R1+0xa50], R4 ;  /* 0x000a500401007387 */ /* 0x0001e20000100c00 */
[----:B-1----:R-:W-:Y:S01]  /*daa0*/  IMAD.MOV.U32 R13, RZ, RZ, RZ ;  /* 0x000000ffff0d7224 */ /* 0x002fe200078e00ff */
[----:B------:R-:W-:Y:S02]  /*dab0*/  MOV R14, RZ ;  /* 0x000000ff000e7202 */ /* 0x000fe40000000f00 */
[----:B--2---:R-:W-:Y:S02]  /*dac0*/  CS2R R8, SRZ ;  /* 0x0000000000087805 */ /* 0x004fe4000001ff00 */
        /* <DEDUP_REMOVED lines=18> */
[----:B--2---:R-:W-:Y:S02]  /*dbf0*/  HFMA2 R9, -RZ, RZ, 0, 5.9604644775390625e-08 ;  /* 0x00000001ff097431 */ /* 0x004fe400000001ff */
[----:B------:R-:W-:Y:S01]  /*dc00*/  IMAD.MOV.U32 R10, RZ, RZ, 0x1 ;  /* 0x00000001ff0a7424 */ /* 0x000fe200078e00ff */
[----:B------:R1:W-:Y:S04]  /*dc10*/  STL.128 [R1+0xac0], R4 ;  /* 0x000ac00401007387 */ /* 0x0003e80000100c00 */
[----:B------:R2:W-:Y:S01]  /*dc20*/  STL.128 [R1+0x960], R8 ;  /* 0x0009600801007387 */ /* 0x0005e20000100c00 */
[----:B0-----:R-:W-:Y:S02]  /*dc30*/  IMAD.MOV.U32 R12, RZ, RZ, 0x1 ;  /* 0x00000001ff0c7424 */ /* 0x001fe400078e00ff */
[----:B-1----:R-:W-:-:S03]  /*dc40*/  HFMA2 R4, -RZ, RZ, 0, 0 ;  /* 0x00000000ff047431 */ /* 0x002fc600000001ff */
[----:B------:R0:W-:Y:S01]  /*dc50*/  STL.128 [R1+0xc50], R12 ;  /* 0x000c500c01007387 */ /* 0x0001e20000100c00 */
[----:B--2---:R-:W-:Y:S01]  /*dc60*/  IMAD.MOV.U32 R9, RZ, RZ, RZ ;  /* 0x000000ffff097224 */ /* 0x004fe200078e00ff */
        /* <DEDUP_REMOVED lines=12> */
[----:B--2---:R-:W-:Y:S01]  /*dd30*/  MOV R5, RZ ;  /* 0x000000ff00057202 */ /* 0x004fe20000000f00 */
[----:B------:R-:W-:-:S03]  /*dd40*/  IMAD.MOV.U32 R6, RZ, RZ, RZ ;  /* 0x000000ffff067224 */ /* 0x000fc600078e00ff */
[----:B------:R0:W-:Y:S04]  /*dd50*/  STL.128 [R1+0xcc0], R12 ;  /* 0x000cc00c01007387 */ /* 0x0001e80000100c00 */
[----:B------:R1:W-:Y:S04]  /*dd60*/  STL.128 [R1+0xa10], R8 ;  /* 0x000a100801007387 */ /* 0x0003e80000100c00 */
[----:B------:R2:W-:Y:S01]  /*dd70*/  STL.128 [R1+0xb80], R4 ;  /* 0x000b800401007387 */ /* 0x0005e20000100c00 */
[----:B0-----:R-:W-:Y:S01]  /*dd80*/  HFMA2 R12, -RZ, RZ, 0, 0 ;  /* 0x00000000ff0c7431 */ /* 0x001fe200000001ff */
[----:B-1----:R-:W-:Y:S01]  /*dd90*/  MOV R11, 0x1 ;  /* 0x00000001000b7802 */ /* 0x002fe20000000f00 */
[----:B--2---:R-:W-:Y:S01]  /*dda0*/  HFMA2 R6, -RZ, RZ, 0, 5.9604644775390625e-08 ;  /* 0x00000001ff067431 */ /* 0x004fe200000001ff */
        /* <DEDUP_REMOVED lines=9> */
[----:B--2---:R-:W-:-:S03]  /*de40*/  MOV R7, 0x1 ;  /* 0x0000000100077802 */ /* 0x004fc60000000f00 */
        /* <DEDUP_REMOVED lines=11> */
[----:B--2---:R-:W-:Y:S01]  /*df00*/  MOV R4, 0x1 ;  /* 0x0000000100047802 */ /* 0x004fe20000000f00 */
        /* <DEDUP_REMOVED lines=140> */
[----:B---3--:R-:W-:Y:S01]  /*e7d0*/  HFMA2 R14, -RZ, RZ, 0, 0 ;  /* 0x00000000ff0e7431 */ /* 0x008fe200000001ff */
        /* <DEDUP_REMOVED lines=367> */
[----:B------:R-:W-:Y:S01]  /*fed0*/  LOP3.LUT R12, R13, 0x1c0, R12, 0xf8, !PT ;  /* 0x000001c00d0c7812 */ /* 0x000fe200078ef80c */
[----:B------:R-:W-:-:S03]  /*fee0*/  IMAD.MOV.U32 R13, RZ, RZ, 0x1 ;  /* 0x00000001ff0d7424 */ /* 0x000fc600078e00ff */
[----:B------:R1:W-:Y:S01]  /*fef0*/  STL.128 [R1+0xc60], R8 ;  /* 0x000c600801007387 */ /* 0x0003e20000100c00 */
[----:B------:R-:W-:Y:S01]  /*ff00*/  LEA R31, R12, R23, 0x2 ;  /* 0x000000170c1f7211 */ /* 0x000fe200078e10ff */
[----:B------:R-:W-:Y:S02]  /*ff10*/  HFMA2 R12, -RZ, RZ, 0, 0 ;  /* 0x00000000ff0c7431 */ /* 0x000fe400000001ff */
[----:B0-----:R-:W-:-:S05]  /*ff20*/  IMAD.MOV.U32 R4, RZ, RZ, 0x1 ;  /* 0x00000001ff047424 */ /* 0x001fca00078e00ff */
[----:B------:R0:W-:Y:S01]  /*ff30*/  STL.128 [R1+0xe40], R4 ;  /* 0x000e400401007387 */ /* 0x0001e20000100c00 */
[----:B-1----:R-:W-:Y:S01]  /*ff40*/  IMAD.MOV.U32 R9, RZ, RZ, RZ ;  /* 0x000000ffff097224 */ /* 0x002fe200078e00ff */
[----:B------:R-:W-:Y:S02]  /*ff50*/  MOV R10, RZ ;  /* 0x000000ff000a7202 */ /* 0x000fe40000000f00 */
        /* <DEDUP_REMOVED lines=230> */
[----:B------:R-:W-:Y:S01]  /*10dc0*/  LEA R33, R36, R33, 0x1 ;  /* 0x0000002124217211 */ /* 0x000fe200078e08ff */
[----:B------:R-:W-:Y:S01]  /*10dd0*/  IMAD.MOV.U32 R10, RZ, RZ, 0x1 ;  /* 0x00000001ff0a7424 */ /* 0x000fe200078e00ff */
[----:B------:R-:W-:Y:S02]  /*10de0*/  LOP3.LUT R12, R13, 0x1c0, R12, 0xf8, !PT ;  /* 0x000001c00d0c7812 */ /* 0x000fe400078ef80c */
[----:B------:R-:W-:Y:S02]  /*10df0*/  LEA R35, R33, R32, 0x1 ;  /* 0x0000002021237211 */ /* 0x000fe400078e08ff */
[----:B------:R1:W-:Y:S01]  /*10e00*/  STL.128 [R1+0xc60], R8 ;  /* 0x000c600801007387 */ /* 0x0003e20000100c00 */
[----:B------:R-:W-:Y:S01]  /*10e10*/  LEA R33, R12, R23, 0x2 ;  /* 0x000000170c217211 */ /* 0x000fe200078e10ff */
[----:B0-----:R-:W-:Y:S02]  /*10e20*/  IMAD.MOV.U32 R4, RZ, RZ, 0x1 ;  /* 0x00000001ff047424 */ /* 0x001fe400078e00ff */
[----:B------:R-:W-:-:S03]  /*10e30*/  HFMA2 R12, -RZ, RZ, 0, 0 ;  /* 0x00000000ff0c7431 */ /* 0x000fc600000001ff */
[----:B------:R0:W-:Y:S01]  /*10e40*/  STL.128 [R1+0xe40], R4 ;  /* 0x000e400401007387 */ /* 0x0001e20000100c00 */
[----:B-1----:R-:W-:Y:S01]  /*10e50*/  IMAD.MOV.U32 R9, RZ, RZ, RZ ;  /* 0x000000ffff097224 */ /* 0x002fe200078e00ff */
[----:B------:R-:W-:Y:S01]  /*10e60*/  MOV R10, RZ ;  /* 0x000000ff000a7202 */ /* 0x000fe20000000f00 */
[----:B------:R-:W-:Y:S01]  /*10e70*/  IMAD.MOV.U32 R13, RZ, RZ, 0x1 ;  /* 0x00000001ff0d7424 */ /* 0x000fe200078e00ff */
[----:B------:R-:W-:Y:S01]  /*10e80*/  MOV R14, 0x1 ;  /* 0x00000001000e7802 */ /* 0x000fe20000000f00 */
[----:B------:R-:W-:Y:S01]  /*10e90*/  STL.128 [R1+0x800], RZ ;  /* 0x000800ff01007387 */ /* 0x000fe20000100c00 */
        /* <DEDUP_REMOVED lines=59> */
[----:B------:R0:W-:Y:S02]  /*11250*/  STL.128 [R1+0x860], R12 ;  /* 0x0008600c01007387 */ /* 0x0001e40000100c00 */
[----:B0-----:R-:W-:-:S05]  /*11260*/  HFMA2 R15, -RZ, RZ, 0, 0 ;  /* 0x00000000ff0f7431 */ /* 0x001fca00000001ff */
[----:B------:R0:W-:Y:S02]  /*11270*/  STL.128 [R1+0x890], R12 ;  /* 0x0008900c01007387 */ /* 0x0001e40000100c00 */
[----:B0-----:R-:W-:-:S05]  /*11280*/  HFMA2 R15, -RZ, RZ, 0, 5.9604644775390625e-08 ;  /* 0x00000001ff0f7431 */ /* 0x001fca00000001ff */
[----:B------:R0:W-:Y:S01]  /*11290*/  STL.128 [R1+0x8c0], R12 ;  /* 0x0008c00c01007387 */ /* 0x0001e20000100c00 */
[----:B------:R-:W-:Y:S02]  /*112a0*/  IMAD.MOV.U32 R8, RZ, RZ, RZ ;  /* 0x000000ffff087224 */ /* 0x000fe400078e00ff */
[----:B------:R-:W-:Y:S02]  /*112b0*/  IMAD.MOV.U32 R11, RZ, RZ, 0x1 ;  /* 0x00000001ff0b7424 */ /* 0x000fe400078e00ff */
[----:B0-----:R-:W-:Y:S02]  /*112c0*/  HFMA2 R12, -RZ, RZ, 0, 5.9604644775390625e-08 ;  /* 0x00000001ff0c7431 */ /* 0x001fe400000001ff */
[----:B------:R-:W-:Y:S01]  /*112d0*/  IMAD.MOV.U32 R13, RZ, RZ, RZ ;  /* 0x000000ffff0d7224 */ /* 0x000fe200078e00ff */
[----:B------:R-:W-:-:S05]  /*112e0*/  CS2R R14, SRZ ;  /* 0x00000000000e7805 */ /* 0x000fca000001ff00 */
[----:B------:R0:W-:Y:S04]  /*112f0*/  STL.128 [R1+0x8f0], R12 ;  /* 0x0008f00c01007387 */ /* 0x0001e80000100c00 */
[----:B------:R-:W-:Y:S04]  /*11300*/  STL.128 [R1+0x810], R8 ;  /* 0x0008100801007387 */ /* 0x000fe80000100c00 */
[----:B------:R1:W-:Y:S01]  /*11310*/  STL.128 [R1+0x840], R8 ;  /* 0x0008400801007387 */ /* 0x0003e20000100c00 */
[----:B0-----:R-:W-:Y:S01]  /*11320*/  IMAD.MOV.U32 R12, RZ, RZ, RZ ;  /* 0x000000ffff0c7224 */ /* 0x001fe200078e00ff */
[----:B------:R-:W-:Y:S01]  /*11330*/  MOV R13, 0x1 ;  /* 0x00000001000d7802 */ /* 0x000fe20000000f00 */
[----:B------:R-:W-:-:S05]  /*11340*/  IMAD.MOV.U32 R14, RZ, RZ, 0x1 ;  /* 0x00000001ff0e7424 */ /* 0x000fca00078e00ff */
[----:B------:R0:W-:Y:S01]  /*11350*/  STL.128 [R1+0x920], R12 ;  /* 0x0009200c01007387 */ /* 0x0001e20000100c00 */
[----:B-1----:R-:W-:Y:S01]  /*11360*/  HFMA2 R10, -RZ, RZ, 0, 5.9604644775390625e-08 ;  /* 0x00000001ff0a7431 */ /* 0x002fe200000001ff */
[----:B------:R-:W-:Y:S01]  /*11370*/  MOV R8, 0x1 ;  /* 0x0000000100087802 */ /* 0x000fe20000000f00 */
[----:B------:R-:W-:Y:S02]  /*11380*/  IMAD.MOV.U32 R9, RZ, RZ, 0x1 ;  /* 0x00000001ff097424 */ /* 0x000fe400078e00ff */
[----:B------:R-:W-:Y:S02]  /*11390*/  IMAD.MOV.U32 R11, RZ, RZ, RZ ;  /* 0x000000ffff0b7224 */ /* 0x000fe400078e00ff */
[----:B0-----:R-:W-:-:S05]  /*113a0*/  IMAD.MOV.U32 R12, RZ, RZ, 0x1 ;  /* 0x00000001ff0c7424 */ /* 0x001fca00078e00ff */
[----:B------:R0:W-:Y:S04]  /*113b0*/  STL.128 [R1+0x950], R12 ;  /* 0x0009500c01007387 */ /* 0x0001e80000100c00 */
[----:B------:R1:W-:Y:S01]  /*113c0*/  STL.128 [R1+0x870], R8 ;  /* 0x0008700801007387 */ /* 0x0003e20000100c00 */
[----:B0-----:R-:W-:Y:S02]  /*113d0*/  HFMA2 R12, -RZ, RZ, 0, 0 ;  /* 0x00000000ff0c7431 */ /* 0x001fe400000001ff */
[----:B-1----:R-:W-:-:S03]  /*113e0*/  IMAD.MOV.U32 R8, RZ, RZ, RZ ;  /* 0x000000ffff087224 */ /* 0x002fc600078e00ff */
[----:B------:R0:W-:Y:S04]  /*113f0*/  STL.128 [R1+0x980], R12 ;  /* 0x0009800c01007387 */ /* 0x0001e80000100c00 */
[----:B------:R1:W-:Y:S01]  /*11400*/  STL.128 [R1+0x8a0], R8 ;  /* 0x0008a00801007387 */ /* 0x0003e20000100c00 */
[----:B------:R-:W-:Y:S01]  /*11410*/  MOV R4, RZ ;  /* 0x000000ff00047202 */ /* 0x000fe20000000f00 */
[----:B0-----:R-:W-:Y:S02]  /*11420*/  IMAD.MOV.U32 R12, RZ, RZ, 0x1 ;  /* 0x00000001ff0c7424 */ /* 0x001fe400078e00ff */
[----:B-1----:R-:W-:-:S03]  /*11430*/  IMAD.MOV.U32 R8, RZ, RZ, 0x1 ;  /* 0x00000001ff087424 */ /* 0x002fc600078e00ff */
[----:B------:R0:W-:Y:S01]  /*11440*/  STL.128 [R1+0x9c0], R12 ;  /* 0x0009c00c01007387 */ /* 0x0001e20000100c00 */
[----:B------:R-:W-:-:S03]  /*11450*/  IMAD.MOV.U32 R7, RZ, RZ, 0x1 ;  /* 0x00000001ff077424 */ /* 0x000fc600078e00ff */
[----:B------:R1:W-:Y:S01]  /*11460*/  STL.128 [R1+0x8d0], R8 ;  /* 0x0008d00801007387 */ /* 0x0003e20000100c00 */
[----:B------:R-:W-:Y:S02]  /*11470*/  SHF.R.U32.HI R32, RZ, 0x6, R2 ;  /* 0x00000006ff207819 */ /* 0x000fe40000011602 */
[----:B0-----:R-:W-:Y:S02]  /*11480*/  SHF.R.U32.HI R12, RZ, 0x9, R20 ;  /* 0x00000009ff0c7819 */ /* 0x001fe40000011614 */
[----:B------:R-:W-:Y:S02]  /*11490*/  SHF.R.U32.HI R13, RZ, 0xc, R21 ;  /* 0x0000000cff0d7819 */ /* 0x000fe40000011615 */
[----:B-1----:R-:W-:Y:S02]  /*114a0*/  CS2R R8, SRZ ;  /* 0x0000000000087805 */ /* 0x002fe4000001ff00 */
[----:B------:R-:W-:Y:S01]  /*114b0*/  MOV R10, RZ ;  /* 0x000000ff000a7202 */ /* 0x000fe20000000f00 */
[----:B------:R-:W-:Y:S01]  /*114c0*/  IMAD.MOV.U32 R11, RZ, RZ, 0x1 ;  /* 0x00000001ff0b7424 */ /* 0x000fe200078e00ff */
[----:B------:R-:W-:Y:S01]  /*114d0*/  LOP3.LUT R12, R12, 0x38, RZ, 0xc0, !PT ;  /* 0x000000380c0c7812 */ /* 0x000fe200078ec0ff */
[----:B------:R0:W-:Y:S03]  /*114e0*/  STL.128 [R1+0x820], R4 ;  /* 0x0008200401007387 */ /* 0x0001e60000100c00 */
[----:B------:R-:W-:Y:S01]  /*114f0*/  LOP3.LUT R13, R12, 0x7, R13, 0xf8, !PT ;  /* 0x000000070c0d7812 */ /* 0x000fe200078ef80d */
[----:B------:R1:W-:Y:S01]  /*11500*/  STL.128 [R1+0x900], R8 ;  /* 0x0009000801007387 */ /* 0x0003e20000100c00 */
[----:B------:R-:W-:-:S02]  /*11510*/  HFMA2 R12, -RZ, RZ, 0, 0 ;  /* 0x00000000ff0c7431 */ /* 0x000fc400000001ff */
[----:B------:R-:W-:Y:S01]  /*11520*/  LOP3.LUT R32, R13, 0x1c0, R32, 0xf8, !PT ;  /* 0x000001c00d207812 */ /* 0x000fe200078ef820 */
[----:B------:R-:W-:Y:S02]  /*11530*/  IMAD.MOV.U32 R13, RZ, RZ, 0x1 ;  /* 0x00000001ff0d7424 */ /* 0x000fe400078e00ff */
[----:B0-----:R-:W-:Y:S02]  /*11540*/  HFMA2 R6, -RZ, RZ, 0, 5.9604644775390625e-08 ;  /* 0x00000001ff067431 */ /* 0x001fe400000001ff */
[----:B-1----:R-:W-:Y:S02]  /*11550*/  HFMA2 R8, -RZ, RZ, 0, 5.9604644775390625e-08 ;  /* 0x00000001ff087431 */ /* 0x002fe400000001ff */
[----:B------:R-:W-:Y:S02]  /*11560*/  IMAD.MOV.U32 R11, RZ, RZ, RZ ;  /* 0x000000ffff0b7224 */ /* 0x000fe400078e00ff */
[----:B------:R-:W-:Y:S01]  /*11570*/  IMAD.MOV.U32 R5, RZ, RZ, 0x1 ;  /* 0x00000001ff057424 */ /* 0x000fe200078e00ff */
[----:B------:R0:W-:Y:S04]  /*11580*/  STL.128 [R1+0xa20], R12 ;  /* 0x000a200c01007387 */ /* 0x0001e80000100c00 */
[----:B------:R1:W-:Y:S04]  /*11590*/  STL.128 [R1+0x930], R8 ;  /* 0x0009300801007387 */ /* 0x0003e80000100c00 */
[----:B------:R3:W-:Y:S01]  /*115a0*/  STL.128 [R1+0x850], R4 ;  /* 0x0008500401007387 */ /* 0x0007e20000100c00 */
[----:B0-----:R-:W-:-:S02]  /*115b0*/  IMAD.MOV.U32 R12, RZ, RZ, 0x1 ;  /* 0x00000001ff0c7424 */ /* 0x001fc400078e00ff */
[----:B-1----:R-:W-:Y:S02]  /*115c0*/  HFMA2 R9, -RZ, RZ, 0, 5.9604644775390625e-08 ;  /* 0x00000001ff097431 */ /* 0x002fe400000001ff */
[----:B------:R-:W-:Y:S01]  /*115d0*/  IMAD.MOV.U32 R10, RZ, RZ, 0x1 ;  /* 0x00000001ff0a7424 */ /* 0x000fe200078e00ff */
[----:B---3--:R-:W-:Y:S01]  /*115e0*/  MOV R5, RZ ;  /* 0x000000ff00057202 */ /* 0x008fe20000000f00 */
[----:B------:R-:W-:Y:S01]  /*115f0*/  IMAD.MOV.U32 R6, RZ, RZ, RZ ;  /* 0x000000ffff067224 */ /* 0x000fe200078e00ff */
[----:B------:R0:W-:Y:S04]  /*11600*/  STL.128 [R1+0xa50], R12 ;  /* 0x000a500c01007387 */ /* 0x0001e80000100c00 */
[----:B------:R1:W-:Y:S04]  /*11610*/  STL.128 [R1+0x880], R4 ;  /* 0x0008800401007387 */ /* 0x0003e80000100c00 */
[----:B------:R3:W-:Y:S01]  /*11620*/  STL.128 [R1+0x960], R8 ;  /* 0x0009600801007387 */ /* 0x0007e20000100c00 */
[----:B0-----:R-:W-:-:S02]  /*11630*/  MOV R12, RZ ;  /* 0x000000ff000c7202 */ /* 0x001fc40000000f00 */
[----:B-1----:R-:W-:Y:S01]  /*11640*/  MOV R4, 0x1 ;  /* 0x0000000100047802 */ /* 0x002fe20000000f00 */
[----:B------:R-:W-:Y:S02]  /*11650*/  IMAD.MOV.U32 R7, RZ, RZ, RZ ;  /* 0x000000ffff077224 */ /* 0x000fe400078e00ff */
[----:B---3--:R-:W-:Y:S01]  /*11660*/  IMAD.MOV.U32 R9, RZ, RZ, RZ ;  /* 0x000000ffff097224 */ /* 0x008fe200078e00ff */
[----:B------:R-:W-:Y:S02]  /*11670*/  MOV R10, RZ ;  /* 0x000000ff000a7202 */ /* 0x000fe40000000f00 */
[----:B------:R0:W-:Y:S04]  /*11680*/  STL.128 [R1+0x8b0], R4 ;  /* 0x0008b00401007387 */ /* 0x0001e80000100c00 */
[----:B------:R-:W-:Y:S04]  /*11690*/  STL.128 [R1+0x990], R8 ;  /* 0x0009900801007387 */ /* 0x000fe80000100c00 */
[----:B------:R1:W-:Y:S04]  /*116a0*/  STL.128 [R1+0x9d0], R8 ;  /* 0x0009d00801007387 */ /* 0x0003e80000100c00 */
[----:B------:R3:W-:Y:S01]  /*116b0*/  STL.128 [R1+0xa80], R12 ;  /* 0x000a800c01007387 */ /* 0x0007e20000100c00 */
[----:B0-----:R-:W-:Y:S01]  /*116c0*/  MOV R5, 0x1 ;  /* 0x0000000100057802 */ /* 0x001fe20000000f00 */
[----:B------:R-:W-:-:S02]  /*116d0*/  IMAD.MOV.U32 R6, RZ, RZ, 0x1 ;  /* 0x00000001ff067424 */ /* 0x000fc400078e00ff */
[----:B-1----:R-:W-:Y:S02]  /*116e0*/  HFMA2 R11, -RZ, RZ, 0, 5.9604644775390625e-08 ;  /* 0x00000001ff0b7431 */ /* 0x002fe400000001ff */
[----:B------:R-:W-:Y:S02]  /*116f0*/  IMAD.MOV.U32 R8, RZ, RZ, RZ ;  /* 0x000000ffff087224 */ /* 0x000fe400078e00ff */
[----:B---3--:R-:W-:Y:S01]  /*11700*/  IMAD.MOV.U32 R12, RZ, RZ, 0x1 ;  /* 0x00000001ff0c7424 */ /* 0x008fe200078e00ff */
[----:B------:R0:W-:Y:S04]  /*11710*/  STL.128 [R1+0x8e0], R4 ;  /* 0x0008e00401007387 */ /* 0x0001e80000100c00 */
[----:B------:R1:W-:Y:S04]  /*11720*/  STL.128 [R1+0xac0], R12 ;  /* 0x000ac00c01007387 */ /* 0x0003e80000100c00 */
[----:B------:R3:W-:Y:S01]  /*11730*/  STL.128 [R1+0xa00], R8 ;  /* 0x000a000801007387 */ /* 0x0007e20000100c00 */
[----:B0-----:R-:W-:Y:S01]  /*11740*/  HFMA2 R4, -RZ, RZ, 0, 0 ;  /* 0x00000000ff047431 */ /* 0x001fe200000001ff */
[----:B-1----:R-:W-:-:S02]  /*11750*/  MOV R12, RZ ;  /* 0x000000ff000c7202 */ /* 0x002fc40000000f00 */
[----:B---3--:R-:W-:Y:S01]  /*11760*/  MOV R8, 0x1 ;  /* 0x0000000100087802 */ /* 0x008fe20000000f00 */
[----:B------:R-:W-:Y:S02]  /*11770*/  IMAD.MOV.U32 R11, RZ, RZ, RZ ;  /* 0x000000ffff0b7224 */ /* 0x000fe400078e00ff */
[----:B------:R0:W-:Y:S04]  /*11780*/  STL.128 [R1+0xb00], R12 ;  /* 0x000b000c01007387 */ /* 0x0001e80000100c00 */
[----:B------:R1:W-:Y:S04]  /*11790*/  STL.128 [R1+0x910], R4 ;  /* 0x0009100401007387 */ /* 0x0003e80000100c00 */
[----:B------:R3:W-:Y:S01]  /*117a0*/  STL.128 [R1+0xa30], R8 ;  /* 0x000a300801007387 */ /* 0x0007e20000100c00 */
[----:B0-----:R-:W-:Y:S01]  /*117b0*/  IMAD.MOV.U32 R12, RZ, RZ, 0x1 ;  /* 0x00000001ff0c7424 */ /* 0x001fe200078e00ff */
[----:B-1----:R-:W-:-:S04]  /*117c0*/  MOV R7, 0x1 ;  /* 0x0000000100077802 */ /* 0x002fc80000000f00 */
[----:B------:R0:W-:Y:S01]  /*117d0*/  STL.128 [R1+0xb40], R12 ;  /* 0x000b400c01007387 */ /* 0x0001e20000100c00 */
[----:B---3--:R-:W-:Y:S01]  /*117e0*/  MOV R9, 0x1 ;  /* 0x0000000100097802 */ /* 0x008fe20000000f00 */
[----:B------:R-:W-:Y:S02]  /*117f0*/  IMAD.MOV.U32 R10, RZ, RZ, 0x1 ;  /* 0x00000001ff0a7424 */ /* 0x000fe400078e00ff */
[----:B------:R1:W-:Y:S04]  /*11800*/  STL.128 [R1+0x940], R4 ;  /* 0x0009400401007387 */ /* 0x0003e80000100c00 */
[----:B------:R3:W-:Y:S01]  /*11810*/  STL.128 [R1+0xa60], R8 ;  /* 0x000a600801007387 */ /* 0x0007e20000100c00 */
[----:B0-----:R-:W-:Y:S02]  /*11820*/  HFMA2 R13, -RZ, RZ, 0, 0 ;  /* 0x00000000ff0d7431 */ /* 0x001fe400000001ff */
[----:B------:R-:W-:Y:S01]  /*11830*/  IMAD.MOV.U32 R14, RZ, RZ, RZ ;  /* 0x000000ffff0e7224 */ /* 0x000fe200078e00ff */
[----:B-1----:R-:W-:Y:S01]  /*11840*/  MOV R4, 0x1 ;  /* 0x0000000100047802 */ /* 0x002fe20000000f00 */
[----:B------:R-:W-:Y:S01]  /*11850*/  IMAD.MOV.U32 R5, RZ, RZ, RZ ;  /* 0x000000ffff057224 */ /* 0x000fe200078e00ff */
[----:B------:R-:W-:Y:S01]  /*11860*/  CS2R R6, SRZ ;  /* 0x0000000000067805 */ /* 0x000fe2000001ff00 */
[----:B---3--:R-:W-:-:S02]  /*11870*/  HFMA2 R10, -RZ, RZ, 0, 0 ;  /* 0x00000000ff0a7431 */ /* 0x008fc400000001ff */
[----:B------:R-:W-:Y:S01]  /*11880*/  IMAD.MOV.U32 R9, RZ, RZ, RZ ;  /* 0x000000ffff097224 */ /* 0x000fe200078e00ff */
[----:B------:R0:W-:Y:S04]  /*11890*/  STL.128 [R1+0xb80], R12 ;  /* 0x000b800c01007387 */ /* 0x0001e80000100c00 */
[----:B------:R-:W-:Y:S04]  /*118a0*/  STL.128 [R1+0x970], R4 ;  /* 0x0009700401007387 */ /* 0x000fe80000100c00 */
[----:B------:R-:W-:Y:S04]  /*118b0*/  STL.128 [R1+0x9a0], R4 ;  /* 0x0009a00401007387 */ /* 0x000fe80000100c00 */
[----:B------:R1:W-:Y:S01]  /*118c0*/  STL.128 [R1+0x9e0], R4 ;  /* 0x0009e00401007387 */ /* 0x0003e20000100c00 */
[----:B0-----:R-:W-:-:S03]  /*118d0*/  HFMA2 R12, -RZ, RZ, 0, 0 ;  /* 0x00000000ff0c7431 */ /* 0x001fc600000001ff */
[----:B------:R-:W-:Y:S01]  /*118e0*/  STL.128 [R1+0xa90], R8 ;  /* 0x000a900801007387 */ /* 0x000fe20000100c00 */
[----:B------:R-:W-:Y:S01]  /*118f0*/  IMAD.MOV.U32 R13, RZ, RZ, 0x1 ;  /* 0x00000001ff0d7424 */ /* 0x000fe200078e00ff */
[----:B------:R-:W-:Y:S02]  /*11900*/  MOV R14, 0x1 ;  /* 0x00000001000e7802 */ /* 0x000fe40000000f00 */
[----:B------:R-:W-:Y:S04]  /*11910*/  STL.128 [R1+0xad0], R8 ;  /* 0x000ad00801007387 */ /* 0x000fe80000100c00 */
[----:B------:R-:W-:Y:S01]  /*11920*/  STL.128 [R1+0xb10], R8 ;  /* 0x000b100801007387 */ /* 0x000fe20000100c00 */
[----:B-1----:R-:W-:Y:S01]  /*11930*/  IMAD.MOV.U32 R4, RZ, RZ, RZ ;  /* 0x000000ffff047224 */ /* 0x002fe200078e00ff */
[----:B------:R-:W-:Y:S01]  /*11940*/  MOV R5, 0x1 ;  /* 0x0000000100057802 */ /* 0x000fe20000000f00 */
[----:B------:R-:W-:Y:S01]  /*11950*/  IMAD.MOV.U32 R6, RZ, RZ, 0x1 ;  /* 0x00000001ff067424 */ /* 0x000fe200078e00ff */
[----:B------:R-:W-:Y:S04]  /*11960*/  STL.128 [R1+0xb50], R8 ;  /* 0x000b500801007387 */ /* 0x000fe80000100c00 */
[----:B------:R0:W-:Y:S04]  /*11970*/  STL.128 [R1+0xbc0], R8 ;  /* 0x000bc00801007387 */ /* 0x0001e80000100c00 */
[----:B------:R1:W-:Y:S04]  /*11980*/  STL.128 [R1+0xa10], R4 ;  /* 0x000a100401007387 */ /* 0x0003e80000100c00 */
[----:B------:R3:W-:Y:S01]  /*11990*/  STL.128 [R1+0xc10], R12 ;  /* 0x000c100c01007387 */ /* 0x0007e20000100c00 */
[----:B0-----:R-:W-:-:S02]  /*119a0*/  HFMA2 R9, -RZ, RZ, 0, 5.9604644775390625e-08 ;  /* 0x00000001ff097431 */ /* 0x001fc400000001ff */
[----:B------:R-:W-:Y:S02]  /*119b0*/  IMAD.MOV.U32 R8, RZ, RZ, RZ ;  /* 0x000000ffff087224 */ /* 0x000fe400078e00ff */
[----:B------:R-:W-:Y:S02]  /*119c0*/  IMAD.MOV.U32 R10, RZ, RZ, 0x1 ;  /* 0x00000001ff0a7424 */ /* 0x000fe400078e00ff */
[----:B-1----:R-:W-:Y:S02]  /*119d0*/  HFMA2 R7, -RZ, RZ, 0, 5.9604644775390625e-08 ;  /* 0x00000001ff077431 */ /* 0x002fe400000001ff */
[----:B---3--:R-:W-:Y:S01]  /*119e0*/  HFMA2 R15, -RZ, RZ, 0, 5.9604644775390625e-08 ;  /* 0x00000001ff0f7431 */ /* 0x008fe200000001ff */
[----:B------:R0:W-:Y:S04]  /*119f0*/  STL.128 [R1+0xc20], R8 ;  /* 0x000c200801007387 */ /* 0x0001e80000100c00 */
[----:B------:R1:W-:Y:S04]  /*11a00*/  STL.128 [R1+0xa40], R4 ;  /* 0x000a400401007387 */ /* 0x0003e80000100c00 */
[----:B------:R3:W-:Y:S01]  /*11a10*/  STL.128 [R1+0xc40], R12 ;  /* 0x000c400c01007387 */ /* 0x0007e20000100c00 */
[----:B0-----:R-:W-:-:S02]  /*11a20*/  IMAD.MOV.U32 R8, RZ, RZ, 0x1 ;  /* 0x00000001ff087424 */ /* 0x001fc400078e00ff */
[----:B-1----:R-:W-:-:S03]  /*11a30*/  HFMA2 R4, -RZ, RZ, 0, 5.9604644775390625e-08 ;  /* 0x00000001ff047431 */ /* 0x002fc600000001ff */
[----:B------:R0:W-:Y:S01]  /*11a40*/  STL.128 [R1+0xc50], R8 ;  /* 0x000c500801007387 */ /* 0x0001e20000100c00 */
[----:B------:R-:W-:Y:S01]  /*11a50*/  IMAD.MOV.U32 R5, RZ, RZ, RZ ;  /* 0x000000ffff057224 */ /* 0x000fe200078e00ff */
[----:B------:R-:W-:Y:S01]  /*11a60*/  CS2R R6, SRZ ;  /* 0x0000000000067805 */ /* 0x000fe2000001ff00 */
[----:B---3--:R-:W-:Y:S02]  /*11a70*/  HFMA2 R12, -RZ, RZ, 0, 5.9604644775390625e-08 ;  /* 0x00000001ff0c7431 */ /* 0x008fe400000001ff */
[----:B------:R-:W-:Y:S01]  /*11a80*/  IMAD.MOV.U32 R13, RZ, RZ, RZ ;  /* 0x000000ffff0d7224 */ /* 0x000fe200078e00ff */
[----:B------:R-:W-:Y:S01]  /*11a90*/  CS2R R14, SRZ ;  /* 0x00000000000e7805 */ /* 0x000fe2000001ff00 */
[----:B------:R-:W-:Y:S04]  /*11aa0*/  STL.128 [R1+0xa70], R4 ;  /* 0x000a700401007387 */ /* 0x000fe80000100c00 */
[----:B------:R-:W-:Y:S01]  /*11ab0*/  STL.128 [R1+0xaa0], R4 ;  /* 0x000aa00401007387 */ /* 0x000fe20000100c00 */
[----:B0-----:R-:W-:-:S03]  /*11ac0*/  MOV R8, RZ ;  /* 0x000000ff00087202 */ /* 0x001fc60000000f00 */
[----:B------:R-:W-:Y:S04]  /*11ad0*/  STL.128 [R1+0xae0], R4 ;  /* 0x000ae00401007387 */ /* 0x000fe80000100c00 */
[----:B------:R-:W-:Y:S04]  /*11ae0*/  STL.128 [R1+0xb20], R4 ;  /* 0x000b200401007387 */ /* 0x000fe80000100c00 */
[----:B------:R0:W-:Y:S04]  /*11af0*/  STL.128 [R1+0xb60], R4 ;  /* 0x000b600401007387 */ /* 0x0001e80000100c00 */
[----:B------:R1:W-:Y:S04]  /*11b00*/  STL.128 [R1+0xc80], R8 ;  /* 0x000c800801007387 */ /* 0x0003e80000100c00 */
[----:B------:R-:W-:Y:S04]  /*11b10*/  STL.128 [R1+0xc70], R12 ;  /* 0x000c700c01007387 */ /* 0x000fe80000100c00 */
[----:B------:R-:W-:Y:S01]  /*11b20*/  STL.128 [R1+0xca0], R12 ;  /* 0x000ca00c01007387 */ /* 0x000fe20000100c00 */
[----:B0-----:R-:W-:Y:S01]  /*11b30*/  MOV R4, RZ ;  /* 0x000000ff00047202 */ /* 0x001fe20000000f00 */
[----:B------:R-:W-:-:S02]  /*11b40*/  IMAD.MOV.U32 R7, RZ, RZ, 0x1 ;  /* 0x00000001ff077424 */ /* 0x000fc400078e00ff */
[----:B------:R-:W-:Y:S01]  /*11b50*/  STL.128 [R1+0xce0], R12 ;  /* 0x000ce00c01007387 */ /* 0x000fe20000100c00 */
[----:B-1----:R-:W-:-:S03]  /*11b60*/  IMAD.MOV.U32 R8, RZ, RZ, 0x1 ;  /* 0x00000001ff087424 */ /* 0x002fc600078e00ff */
[----:B------:R-:W-:Y:S04]  /*11b70*/  STL.128 [R1+0xd20], R12 ;  /* 0x000d200c01007387 */ /* 0x000fe80000100c00 */
[----:B------:R0:W-:Y:S04]  /*11b80*/  STL.128 [R1+0xd60], R12 ;  /* 0x000d600c01007387 */ /* 0x0001e80000100c00 */
[----:B------:R1:W-:Y:S04]  /*11b90*/  STL.128 [R1+0xc00], R4 ;  /* 0x000c000401007387 */ /* 0x0003e80000100c00 */
[----:B------:R3:W-:Y:S01]  /*11ba0*/  STL.128 [R1+0xcc0], R8 ;  /* 0x000cc00801007387 */ /* 0x0007e20000100c00 */
[----:B0-----:R-:W-:Y:S01]  /*11bb0*/  HFMA2 R14, -RZ, RZ, 0, 5.9604644775390625e-08 ;  /* 0x00000001ff0e7431 */ /* 0x001fe200000001ff */
[----:B------:R-:W-:Y:S01]  /*11bc0*/  MOV R12, RZ ;  /* 0x000000ff000c7202 */ /* 0x000fe20000000f00 */
[----:B------:R-:W-:Y:S01]  /*11bd0*/  IMAD.MOV.U32 R13, RZ, RZ, 0x1 ;  /* 0x00000001ff0d7424 */ /* 0x000fe200078e00ff */
[----:B-1----:R-:W-:Y:S01]  /*11be0*/  MOV R4, 0x1 ;  /* 0x0000000100047802 */ /* 0x002fe20000000f00 */
[----:B------:R-:W-:Y:S01]  /*11bf0*/  IMAD.MOV.U32 R7, RZ, RZ, RZ ;  /* 0x000000ffff077224 */ /* 0x000fe200078e00ff */
[----:B---3--:R-:W-:-:S02]  /*11c00*/  MOV R8, RZ ;  /* 0x000000ff00087202 */ /* 0x008fc40000000f00 */
[----:B------:R0:W-:Y:S04]  /*11c10*/  STL.128 [R1+0xe00], R12 ;  /* 0x000e000c01007387 */ /* 0x0001e80000100c00 */
[----:B------:R1:W-:Y:S04]  /*11c20*/  STL.128 [R1+0xc30], R4 ;  /* 0x000c300401007387 */ /* 0x0003e80000100c00 */
[----:B------:R3:W-:Y:S01]  /*11c30*/  STL.128 [R1+0xd00], R8 ;  /* 0x000d000801007387 */ /* 0x0007e20000100c00 */
[----:B0-----:R-:W-:Y:S01]  /*11c40*/  IMAD.MOV.U32 R12, RZ, RZ, 0x1 ;  /* 0x00000001ff0c7424 */ /* 0x001fe200078e00ff */
[----:B-1----:R-:W-:Y:S01]  /*11c50*/  MOV R5, 0x1 ;  /* 0x0000000100057802 */ /* 0x002fe20000000f00 */
[----:B------:R-:W-:-:S02]  /*11c60*/  IMAD.MOV.U32 R6, RZ, RZ, 0x1 ;  /* 0x00000001ff067424 */ /* 0x000fc400078e00ff */
[----:B---3--:R-:W-:Y:S01]  /*11c70*/  IMAD.MOV.U32 R8, RZ, RZ, 0x1 ;  /* 0x00000001ff087424 */ /* 0x008fe200078e00ff */
[----:B------:R0:W-:Y:S01]  /*11c80*/  STL.128 [R1+0xe40], R12 ;  /* 0x000e400c01007387 */ /* 0x0001e20000100c00 */
[----:B------:R-:W-:-:S03]  /*11c90*/  IMAD R32, R32, 0x4, R23 ;  /* 0x0000000420207824 */ /* 0x000fc600078e0217 */
[----:B------:R1:W-:Y:S04]  /*11ca0*/  STL.128 [R1+0xc60], R4 ;  /* 0x000c600401007387 */ /* 0x0003e80000100c00 */
[----:B------:R3:W-:Y:S01]  /*11cb0*/  STL.128 [R1+0xd40], R8 ;  /* 0x000d400801007387 */ /* 0x0007e20000100c00 */
[----:B0-----:R-:W-:Y:S01]  /*11cc0*/  MOV R13, RZ ;  /* 0x000000ff000d7202 */ /* 0x001fe20000000f00 */
[----:B------:R-:W-:Y:S02]  /*11cd0*/  IMAD.MOV.U32 R14, RZ, RZ, RZ ;  /* 0x000000ffff0e7224 */ /* 0x000fe400078e00ff */
[----:B-1----:R-:W-:Y:S02]  /*11ce0*/  HFMA2 R6, -RZ, RZ, 0, 0 ;  /* 0x00000000ff067431 */ /* 0x002fe400000001ff */
[----:B------:R-:W-:-:S02]  /*11cf0*/  IMAD.MOV.U32 R5, RZ, RZ, RZ ;  /* 0x000000ffff057224 */ /* 0x000fc400078e00ff */
[----:B---3--:R-:W-:Y:S02]  /*11d00*/  HFMA2 R9, -RZ, RZ, 0, 0 ;  /* 0x00000000ff097431 */ /* 0x008fe400000001ff */
[----:B------:R-:W-:Y:S01]  /*11d10*/  IMAD.MOV.U32 R10, RZ, RZ, RZ ;  /* 0x000000ffff0a7224 */ /* 0x000fe200078e00ff */
        /* <DEDUP_REMOVED lines=20> */
[----:B------:R-:W-:Y:S01]  /*11e60*/  STL.128 [R1+0xab0], RZ ;  /* 0x000ab0ff01007387 */ /* 0x000fe20000100c00 */
[----:B0-----:R-:W-:-:S03]  /*11e70*/  HFMA2 R7, -RZ, RZ, 0, 5.9604644775390625e-08 ;  /* 0x00000001ff077431 */ /* 0x001fc600000001ff */
        /* <DEDUP_REMOVED lines=41> */
[----:B------:R-:W3:Y:S01]  /*12110*/  LDL R32, [R32] ;  /* 0x0000000020207983 */ /* 0x000ee20000100800 */
[----:B------:R-:W-:-:S03]  /*12120*/  IMAD.MOV.U32 R4, RZ, RZ, RZ ;  /* 0x000000ffff047224 */ /* 0x000fc600078e00ff */
[----:B------:R0:W-:Y:S04]  /*12130*/  STL.128 [R1+0x830], R12 ;  /* 0x0008300c01007387 */ /* 0x0001e80000100c00 */
[----:B------:R1:W-:Y:S01]  /*12140*/  STL.128 [R1+0x820], R4 ;  /* 0x0008200401007387 */ /* 0x0003e20000100c00 */
[----:B0-----:R-:W-:-:S05]  /*12150*/  MOV R15, 0x1 ;  /* 0x00000001000f7802 */ /* 0x001fca0000000f00 */
[----:B------:R0:W-:Y:S01]  /*12160*/  STL.128 [R1+0x860], R12 ;  /* 0x0008600c01007387 */ /* 0x0001e20000100c00 */
[----:B-1----:R-:W-:Y:S02]  /*12170*/  HFMA2 R5, -RZ, RZ, 0, 5.9604644775390625e-08 ;  /* 0x00000001ff057431 */ /* 0x002fe400000001ff */
[----:B------:R-:W-:Y:S02]  /*12180*/  IMAD.MOV.U32 R6, RZ, RZ, 0x1 ;  /* 0x00000001ff067424 */ /* 0x000fe400078e00ff */
[----:B0-----:R-:W-:-:S03]  /*12190*/  IMAD.MOV.U32 R15, RZ, RZ, RZ ;  /* 0x000000ffff0f7224 */ /* 0x001fc600078e00ff */
[----:B------:R0:W-:Y:S04]  /*121a0*/  STL.128 [R1+0x850], R4 ;  /* 0x0008500401007387 */ /* 0x0001e80000100c00 */
[----:B------:R1:W-:Y:S01]  /*121b0*/  STL.128 [R1+0x890], R12 ;  /* 0x0008900c01007387 */ /* 0x0003e20000100c00 */
[----:B0-----:R-:W-:Y:S02]  /*121c0*/  HFMA2 R6, -RZ, RZ, 0, 0 ;  /* 0x00000000ff067431 */ /* 0x001fe400000001ff */
[----:B-1----:R-:W-:Y:S02]  /*121d0*/  IMAD.MOV.U32 R15, RZ, RZ, 0x1 ;  /* 0x00000001ff0f7424 */ /* 0x002fe400078e00ff */
[----:B------:R-:W-:-:S03]  /*121e0*/  IMAD.MOV.U32 R5, RZ, RZ, RZ ;  /* 0x000000ffff057224 */ /* 0x000fc600078e00ff */
[----:B------:R0:W-:Y:S04]  /*121f0*/  STL.128 [R1+0x8c0], R12 ;  /* 0x0008c00c01007387 */ /* 0x0001e80000100c00 */
[----:B------:R1:W-:Y:S01]  /*12200*/  STL.128 [R1+0x880], R4 ;  /* 0x0008800401007387 */ /* 0x0003e20000100c00 */
[----:B0-----:R-:W-:Y:S01]  /*12210*/  IMAD.MOV.U32 R12, RZ, RZ, 0x1 ;  /* 0x00000001ff0c7424 */ /* 0x001fe200078e00ff */
[----:B------:R-:W-:Y:S02]  /*12220*/  MOV R13, RZ ;  /* 0x000000ff000d7202 */ /* 0x000fe40000000f00 */
[----:B------:R-:W-:Y:S01]  /*12230*/  CS2R R14, SRZ ;  /* 0x00000000000e7805 */ /* 0x000fe2000001ff00 */
[----:B-1----:R-:W-:-:S04]  /*12240*/  HFMA2 R7, -RZ, RZ, 0, 0 ;  /* 0x00000000ff077431 */ /* 0x002fc800000001ff */
[----:B------:R0:W-:Y:S01]  /*12250*/  STL.128 [R1+0x8f0], R12 ;  /* 0x0008f00c01007387 */ /* 0x0001e20000100c00 */
[----:B------:R-:W-:-:S05]  /*12260*/  IMAD.MOV.U32 R4, RZ, RZ, 0x1 ;  /* 0x00000001ff047424 */ /* 0x000fca00078e00ff */
[----:B------:R1:W-:Y:S01]  /*12270*/  STL.128 [R1+0x8b0], R4 ;  /* 0x0008b00401007387 */ /* 0x0003e20000100c00 */
[----:B0-----:R-:W-:Y:S01]  /*12280*/  HFMA2 R14, -RZ, RZ, 0, 5.9604644775390625e-08 ;  /* 0x00000001ff0e7431 */ /* 0x001fe200000001ff */
[----:B------:R-:W-:Y:S01]  /*12290*/  MOV R12, RZ ;  /* 0x000000ff000c7202 */ /* 0x000fe20000000f00 */
[----:B------:R-:W-:Y:S02]  /*122a0*/  IMAD.MOV.U32 R13, RZ, RZ, 0x1 ;  /* 0x00000001ff0d7424 */ /* 0x000fe400078e00ff */
[----:B-1----:R-:W-:-:S03]  /*122b0*/  HFMA2 R6, -RZ, RZ, 0, 5.9604644775390625e-08 ;  /* 0x00000001ff067431 */ /* 0x002fc600000001ff */
[----:B------:R0:W-:Y:S01]  /*122c0*/  STL.128 [R1+0x920], R12 ;  /* 0x0009200c01007387 */ /* 0x0001e20000100c00 */
[----:B------:R-:W-:-:S05]  /*122d0*/  IMAD.MOV.U32 R5, RZ, RZ, 0x1 ;  /* 0x00000001ff057424 */ /* 0x000fca00078e00ff */
[----:B------:R1:W-:Y:S01]  /*122e0*/  STL.128 [R1+0x8e0], R4 ;  /* 0x0008e00401007387 */ /* 0x0003e20000100c00 */
[----:B0-----:R-:W-:Y:S02]  /*122f0*/  HFMA2 R12, -RZ, RZ, 0, 5.9604644775390625e-08 ;  /* 0x00000001ff0c7431 */ /* 0x001fe400000001ff */
[----:B-1----:R-:W-:-:S03]  /*12300*/  IMAD.MOV.U32 R4, RZ, RZ, RZ ;  /* 0x000000ffff047224 */ /* 0x002fc600078e00ff */
[----:B------:R0:W-:Y:S04]  /*12310*/  STL.128 [R1+0x950], R12 ;  /* 0x0009500c01007387 */ /* 0x0001e80000100c00 */
[----:B------:R1:W-:Y:S01]  /*12320*/  STL.128 [R1+0x910], R4 ;  /* 0x0009100401007387 */ /* 0x0003e20000100c00 */
[----:B0-----:R-:W-:Y:S02]  /*12330*/  IMAD.MOV.U32 R12, RZ, RZ, RZ ;  /* 0x000000ffff0c7224 */ /* 0x001fe400078e00ff */
[----:B-1----:R-:W-:-:S03]  /*12340*/  IMAD.MOV.U32 R7, RZ, RZ, 0x1 ;  /* 0x00000001ff077424 */ /* 0x002fc600078e00ff */
[----:B------:R0:W-:Y:S01]  /*12350*/  STL.128 [R1+0x980], R12 ;  /* 0x0009800c01007387 */ /* 0x0001e20000100c00 */
[----:B------:R-:W-:-:S03]  /*12360*/  HFMA2 R8, -RZ, RZ, 0, 0 ;  /* 0x00000000ff087431 */ /* 0x000fc600000001ff */
[----:B------:R1:W-:Y:S01]  /*12370*/  STL.128 [R1+0x940], R4 ;  /* 0x0009400401007387 */ /* 0x0003e20000100c00 */
[----:B------:R-:W-:Y:S01]  /*12380*/  MOV R11, 0x1 ;  /* 0x00000001000b7802 */ /* 0x000fe20000000f00 */
[----:B0-----:R-:W-:Y:S02]  /*12390*/  HFMA2 R12, -RZ, RZ, 0, 5.9604644775390625e-08 ;  /* 0x00000001ff0c7431 */ /* 0x001fe400000001ff */
[----:B-1----:R-:W-:Y:S02]  /*123a0*/  HFMA2 R5, -RZ, RZ, 0, 0 ;  /* 0x00000000ff057431 */ /* 0x002fe400000001ff */
[----:B------:R-:W-:Y:S01]  /*123b0*/  IMAD.MOV.U32 R4, RZ, RZ, 0x1 ;  /* 0x00000001ff047424 */ /* 0x000fe200078e00ff */
[----:B------:R-:W-:Y:S01]  /*123c0*/  CS2R R6, SRZ ;  /* 0x0000000000067805 */ /* 0x000fe2000001ff00 */
[----:B------:R0:W-:Y:S04]  /*123d0*/  STL.128 [R1+0x9c0], R12 ;  /* 0x0009c00c01007387 */ /* 0x0001e80000100c00 */
[----:B------:R-:W-:Y:S04]  /*123e0*/  STL.128 [R1+0x810], R8 ;  /* 0x0008100801007387 */ /* 0x000fe80000100c00 */
[----:B------:R1:W-:Y:S01]  /*123f0*/  STL.128 [R1+0x840], R8 ;  /* 0x0008400801007387 */ /* 0x0003e20000100c00 */
[----:B0-----:R-:W-:Y:S01]  /*12400*/  CS2R R12, SRZ ;  /* 0x00000000000c7805 */ /* 0x001fe2000001ff00 */
[----:B------:R-:W-:Y:S01]  /*12410*/  IMAD.MOV.U32 R14, RZ, RZ, RZ ;  /* 0x000000ffff0e7224 */ /* 0x000fe200078e00ff */
[----:B------:R-:W-:Y:S01]  /*12420*/  MOV R15, 0x1 ;  /* 0x00000001000f7802 */ /* 0x000fe20000000f00 */
[----:B------:R-:W-:Y:S04]  /*12430*/  STL.128 [R1+0x970], R4 ;  /* 0x0009700401007387 */ /* 0x000fe80000100c00 */
[----:B------:R-:W-:Y:S01]  /*12440*/  STL.128 [R1+0x9a0], R4 ;  /* 0x0009a00401007387 */ /* 0x000fe20000100c00 */
[----:B-1----:R-:W-:-:S03]  /*12450*/  HFMA2 R9, -RZ, RZ, 0, 5.9604644775390625e-08 ;  /* 0x00000001ff097431 */ /* 0x002fc600000001ff */
[----:B------:R0:W-:Y:S01]  /*12460*/  STL.128 [R1+0x9e0], R4 ;  /* 0x0009e00401007387 */ /* 0x0001e20000100c00 */
[----:B------:R-:W-:-:S03]  /*12470*/  IMAD.MOV.U32 R8, RZ, RZ, 0x1 ;  /* 0x00000001ff087424 */ /* 0x000fc600078e00ff */
[----:B------:R1:W-:Y:S01]  /*12480*/  STL.128 [R1+0xa00], R12 ;  /* 0x000a000c01007387 */ /* 0x0003e20000100c00 */
[----:B------:R-:W-:Y:S01]  /*12490*/  IMAD.MOV.U32 R10, RZ, RZ, 0x1 ;  /* 0x00000001ff0a7424 */ /* 0x000fe200078e00ff */
[----:B------:R-:W-:Y:S01]  /*124a0*/  MOV R11, RZ ;  /* 0x000000ff000b7202 */ /* 0x000fe20000000f00 */
[----:B0-----:R-:W-:Y:S01]  /*124b0*/  HFMA2 R6, -RZ, RZ, 0, 5.9604644775390625e-08 ;  /* 0x00000001ff067431 */ /* 0x001fe200000001ff */
[----:B------:R-:W-:Y:S01]  /*124c0*/  MOV R4, RZ ;  /* 0x000000ff00047202 */ /* 0x000fe20000000f00 */
[----:B------:R-:W-:Y:S02]  /*124d0*/  IMAD.MOV.U32 R5, RZ, RZ, 0x1 ;  /* 0x00000001ff057424 */ /* 0x000fe400078e00ff */
[----:B-1----:R-:W-:Y:S01]  /*124e0*/  IMAD.MOV.U32 R12, RZ, RZ, 0x1 ;  /* 0x00000001ff0c7424 */ /* 0x002fe200078e00ff */
[----:B------:R-:W-:Y:S01]  /*124f0*/  MOV R15, RZ ;  /* 0x000000ff000f7202 */ /* 0x000fe20000000f00 */
[----:B------:R0:W-:Y:S04]  /*12500*/  STL.128 [R1+0x870], R8 ;  /* 0x0008700801007387 */ /* 0x0001e80000100c00 */
[----:B------:R1:W-:Y:S04]  /*12510*/  STL.128 [R1+0xa30], R12 ;  /* 0x000a300c01007387 */ /* 0x0003e80000100c00 */
[----:B------:R4:W-:Y:S01]  /*12520*/  STL.128 [R1+0xa20], R4 ;  /* 0x000a200401007387 */ /* 0x0009e20000100c00 */
[----:B0-----:R-:W-:Y:S01]  /*12530*/  MOV R8, RZ ;  /* 0x000000ff00087202 */ /* 0x001fe20000000f00 */
[----:B-1----:R-:W-:Y:S01]  /*12540*/  IMAD.MOV.U32 R13, RZ, RZ, 0x1 ;  /* 0x00000001ff0d7424 */ /* 0x002fe200078e00ff */
[----:B------:R-:W-:Y:S01]  /*12550*/  MOV R14, 0x1 ;  /* 0x00000001000e7802 */ /* 0x000fe20000000f00 */
[----:B----4-:R-:W-:-:S04]  /*12560*/  HFMA2 R4, -RZ, RZ, 0, 5.9604644775390625e-08 ;  /* 0x00000001ff047431 */ /* 0x010fc800000001ff */
[----:B------:R0:W-:Y:S04]  /*12570*/  STL.128 [R1+0xa60], R12 ;  /* 0x000a600c01007387 */ /* 0x0001e80000100c00 */
[----:B------:R1:W-:Y:S04]  /*12580*/  STL.128 [R1+0x8a0], R8 ;  /* 0x0008a00801007387 */ /* 0x0003e80000100c00 */
[----:B------:R4:W-:Y:S01]  /*12590*/  STL.128 [R1+0xa50], R4 ;  /* 0x000a500401007387 */ /* 0x0009e20000100c00 */
[----:B0-----:R-:W-:Y:S01]  /*125a0*/  MOV R13, RZ ;  /* 0x000000ff000d7202 */ /* 0x001fe20000000f00 */
[----:B------:R-:W-:Y:S01]  /*125b0*/  IMAD.MOV.U32 R14, RZ, RZ, RZ ;  /* 0x000000ffff0e7224 */ /* 0x000fe200078e00ff */
[----:B-1----:R-:W-:-:S04]  /*125c0*/  MOV R8, 0x1 ;  /* 0x0000000100087802 */ /* 0x002fc80000000f00 */
[----:B------:R-:W-:Y:S01]  /*125d0*/  STL.128 [R1+0xa90], R12 ;  /* 0x000a900c01007387 */ /* 0x000fe20000100c00 */
[----:B----4-:R-:W-:-:S03]  /*125e0*/  IMAD.MOV.U32 R4, RZ, RZ, RZ ;  /* 0x000000ffff047224 */ /* 0x010fc600078e00ff */
[----:B------:R-:W-:Y:S04]  /*125f0*/  STL.128 [R1+0xad0], R12 ;  /* 0x000ad00c01007387 */ /* 0x000fe80000100c00 */
[----:B------:R-:W-:Y:S04]  /*12600*/  STL.128 [R1+0xb10], R12 ;  /* 0x000b100c01007387 */ /* 0x000fe80000100c00 */
[----:B------:R-:W-:Y:S04]  /*12610*/  STL.128 [R1+0xb50], R12 ;  /* 0x000b500c01007387 */ /* 0x000fe80000100c00 */
[----:B------:R0:W-:Y:S04]  /*12620*/  STL.128 [R1+0xbc0], R12 ;  /* 0x000bc00c01007387 */ /* 0x0001e80000100c00 */
[----:B------:R1:W-:Y:S04]  /*12630*/  STL.128 [R1+0x8d0], R8 ;  /* 0x0008d00801007387 */ /* 0x0003e80000100c00 */
[----:B------:R4:W-:Y:S01]  /*12640*/  STL.128 [R1+0xa80], R4 ;  /* 0x000a800401007387 */ /* 0x0009e20000100c00 */
[----:B0-----:R-:W-:Y:S01]  /*12650*/  HFMA2 R14, -RZ, RZ, 0, 5.9604644775390625e-08 ;  /* 0x00000001ff0e7431 */ /* 0x001fe200000001ff */
[----:B------:R-:W-:Y:S01]  /*12660*/  MOV R12, RZ ;  /* 0x000000ff000c7202 */ /* 0x000fe20000000f00 */
[----:B------:R-:W-:-:S02]  /*12670*/  IMAD.MOV.U32 R13, RZ, RZ, 0x1 ;  /* 0x00000001ff0d7424 */ /* 0x000fc400078e00ff */
[----:B-1----:R-:W-:Y:S01]  /*12680*/  HFMA2 R11, -RZ, RZ, 0, 5.9604644775390625e-08 ;  /* 0x00000001ff0b7431 */ /* 0x002fe200000001ff */
[----:B------:R-:W-:Y:S01]  /*12690*/  CS2R R8, SRZ ;  /* 0x0000000000087805 */ /* 0x000fe2000001ff00 */
[----:B------:R-:W-:Y:S02]  /*126a0*/  IMAD.MOV.U32 R10, RZ, RZ, RZ ;  /* 0x000000ffff0a7224 */ /* 0x000fe400078e00ff */
[----:B----4-:R-:W-:Y:S01]  /*126b0*/  HFMA2 R4, -RZ, RZ, 0, 5.9604644775390625e-08 ;  /* 0x00000001ff047431 */ /* 0x010fe200000001ff */
[----:B------:R0:W-:Y:S04]  /*126c0*/  STL.128 [R1+0xc20], R12 ;  /* 0x000c200c01007387 */ /* 0x0001e80000100c00 */
[----:B------:R1:W-:Y:S04]  /*126d0*/  STL.128 [R1+0x900], R8 ;  /* 0x0009000801007387 */ /* 0x0003e80000100c00 */
[----:B------:R4:W-:Y:S01]  /*126e0*/  STL.128 [R1+0xac0], R4 ;  /* 0x000ac00401007387 */ /* 0x0009e20000100c00 */
[----:B0-----:R-:W-:-:S02]  /*126f0*/  HFMA2 R12, -RZ, RZ, 0, 5.9604644775390625e-08 ;  /* 0x00000001ff0c7431 */ /* 0x001fc400000001ff */
[----:B-1----:R-:W-:Y:S01]  /*12700*/  IMAD.MOV.U32 R8, RZ, RZ, 0x1 ;  /* 0x00000001ff087424 */ /* 0x002fe200078e00ff */
[----:B------:R-:W-:Y:S01]  /*12710*/  MOV R11, RZ ;  /* 0x000000ff000b7202 */ /* 0x000fe20000000f00 */
[----:B----4-:R-:W-:Y:S01]  /*12720*/  IMAD.MOV.U32 R4, RZ, RZ, RZ ;  /* 0x000000ffff047224 */ /* 0x010fe200078e00ff */
[----:B------:R0:W-:Y:S04]  /*12730*/  STL.128 [R1+0xc50], R12 ;  /* 0x000c500c01007387 */ /* 0x0001e80000100c00 */
[----:B------:R1:W-:Y:S04]  /*12740*/  STL.128 [R1+0x930], R8 ;  /* 0x0009300801007387 */ /* 0x0003e80000100c00 */
[----:B------:R4:W-:Y:S01]  /*12750*/  STL.128 [R1+0xb00], R4 ;  /* 0x000b000401007387 */ /* 0x0009e20000100c00 */
[----:B0-----:R-:W-:-:S02]  /*12760*/  IMAD.MOV.U32 R12, RZ, RZ, RZ ;  /* 0x000000ffff0c7224 */ /* 0x001fc400078e00ff */
[----:B-1----:R-:W-:Y:S01]  /*12770*/  IMAD.MOV.U32 R9, RZ, RZ, 0x1 ;  /* 0x00000001ff097424 */ /* 0x002fe200078e00ff */
[----:B------:R-:W-:Y:S02]  /*12780*/  MOV R10, 0x1 ;  /* 0x00000001000a7802 */ /* 0x000fe40000000f00 */
[----:B----4-:R-:W-:Y:S01]  /*12790*/  MOV R4, 0x1 ;  /* 0x0000000100047802 */ /* 0x010fe20000000f00 */
[----:B------:R0:W-:Y:S04]  /*127a0*/  STL.128 [R1+0xc80], R12 ;  /* 0x000c800c01007387 */ /* 0x0001e80000100c00 */
[----:B------:R1:W-:Y:S04]  /*127b0*/  STL.128 [R1+0x960], R8 ;  /* 0x0009600801007387 */ /* 0x0003e80000100c00 */
[----:B------:R4:W-:Y:S01]  /*127c0*/  STL.128 [R1+0xb40], R4 ;  /* 0x000b400401007387 */ /* 0x0009e20000100c00 */
[----:B0-----:R-:W-:Y:S01]  /*127d0*/  HFMA2 R12, -RZ, RZ, 0, 5.9604644775390625e-08 ;  /* 0x00000001ff0c7431 */ /* 0x001fe200000001ff */
[----:B-1----:R-:W-:Y:S01]  /*127e0*/  MOV R9, RZ ;  /* 0x000000ff00097202 */ /* 0x002fe20000000f00 */
[----:B------:R-:W-:-:S02]  /*127f0*/  IMAD.MOV.U32 R10, RZ, RZ, RZ ;  /* 0x000000ffff0a7224 */ /* 0x000fc400078e00ff */
[----:B----4-:R-:W-:Y:S02]  /*12800*/  HFMA2 R6, -RZ, RZ, 0, 0 ;  /* 0x00000000ff067431 */ /* 0x010fe400000001ff */
[----:B------:R-:W-:Y:S01]  /*12810*/  IMAD.MOV.U32 R5, RZ, RZ, RZ ;  /* 0x000000ffff057224 */ /* 0x000fe200078e00ff */
        /* <DEDUP_REMOVED lines=8> */
[----:B----4-:R-:W-:Y:S02]  /*128a0*/  HFMA2 R5, -RZ, RZ, 0, 5.9604644775390625e-08 ;  /* 0x00000001ff057431 */ /* 0x010fe400000001ff */
[----:B------:R-:W-:Y:S01]  /*128b0*/  IMAD.MOV.U32 R4, RZ, RZ, RZ ;  /* 0x000000ffff047224 */ /* 0x000fe200078e00ff */
[----:B------:R0:W-:Y:S01]  /*128c0*/  STL.128 [R1+0xa10], R8 ;  /* 0x000a100801007387 */ /* 0x0001e20000100c00 */
[----:B------:R-:W-:-:S03]  /*128d0*/  IMAD.MOV.U32 R6, RZ, RZ, 0x1 ;  /* 0x00000001ff067424 */ /* 0x000fc600078e00ff */
[----:B------:R1:W-:Y:S04]  /*128e0*/  STL.128 [R1+0xd00], R12 ;  /* 0x000d000c01007387 */ /* 0x0003e80000100c00 */
[----:B------:R4:W-:Y:S01]  /*128f0*/  STL.128 [R1+0xc10], R4 ;  /* 0x000c100401007387 */ /* 0x0009e20000100c00 */
[----:B0-----:R-:W-:Y:S01]  /*12900*/  IMAD.MOV.U32 R11, RZ, RZ, 0x1 ;  /* 0x00000001ff0b7424 */ /* 0x001fe200078e00ff */
[----:B-1----:R-:W-:-:S04]  /*12910*/  MOV R12, 0x1 ;  /* 0x00000001000c7802 */ /* 0x002fc80000000f00 */
[----:B------:R0:W-:Y:S01]  /*12920*/  STL.128 [R1+0xa40], R8 ;  /* 0x000a400801007387 */ /* 0x0001e20000100c00 */
[----:B----4-:R-:W-:-:S03]  /*12930*/  IMAD.MOV.U32 R7, RZ, RZ, 0x1 ;  /* 0x00000001ff077424 */ /* 0x010fc600078e00ff */
[----:B------:R1:W-:Y:S04]  /*12940*/  STL.128 [R1+0xd40], R12 ;  /* 0x000d400c01007387 */ /* 0x0003e80000100c00 */
[----:B------:R4:W-:Y:S01]  /*12950*/  STL.128 [R1+0xc40], R4 ;  /* 0x000c400401007387 */ /* 0x0009e20000100c00 */
[----:B0-----:R-:W-:Y:S02]  /*12960*/  HFMA2 R9, -RZ, RZ, 0, 0 ;  /* 0x00000000ff097431 */ /* 0x001fe400000001ff */
[----:B------:R-:W-:Y:S01]  /*12970*/  IMAD.MOV.U32 R8, RZ, RZ, 0x1 ;  /* 0x00000001ff087424 */ /* 0x000fe200078e00ff */
[----:B------:R-:W-:Y:S01]  /*12980*/  CS2R R10, SRZ ;  /* 0x00000000000a7805 */ /* 0x000fe2000001ff00 */
[----:B-1----:R-:W-:Y:S02]  /*12990*/  HFMA2 R14, -RZ, RZ, 0, 0 ;  /* 0x00000000ff0e7431 */ /* 0x002fe400000001ff */
[----:B------:R-:W-:-:S02]  /*129a0*/  IMAD.MOV.U32 R13, RZ, RZ, RZ ;  /* 0x000000ffff0d7224 */ /* 0x000fc400078e00ff */
[----:B----4-:R-:W-:Y:S02]  /*129b0*/  HFMA2 R5, -RZ, RZ, 0, 0 ;  /* 0x00000000ff057431 */ /* 0x010fe400000001ff */
[----:B------:R-:W-:Y:S01]  /*129c0*/  IMAD.MOV.U32 R4, RZ, RZ, 0x1 ;  /* 0x00000001ff047424 */ /* 0x000fe200078e00ff */
[----:B------:R-:W-:Y:S01]  /*129d0*/  CS2R R6, SRZ ;  /* 0x0000000000067805 */ /* 0x000fe2000001ff00 */
[----:B------:R-:W-:Y:S04]  /*129e0*/  STL.128 [R1+0xa70], R8 ;  /* 0x000a700801007387 */ /* 0x000fe80000100c00 */
[----:B------:R-:W-:Y:S04]  /*129f0*/  STL.128 [R1+0xaa0], R8 ;  /* 0x000aa00801007387 */ /* 0x000fe80000100c00 */
[----:B------:R-:W-:Y:S04]  /*12a00*/  STL.128 [R1+0xae0], R8 ;  /* 0x000ae00801007387 */ /* 0x000fe80000100c00 */
[----:B------:R-:W-:Y:S04]  /*12a10*/  STL.128 [R1+0xb20], R8 ;  /* 0x000b200801007387 */ /* 0x000fe80000100c00 */
[----:B------:R0:W-:Y:S04]  /*12a20*/  STL.128 [R1+0xb60], R8 ;  /* 0x000b600801007387 */ /* 0x0001e80000100c00 */
[----:B------:R-:W-:Y:S04]  /*12a30*/  STL.128 [R1+0xd80], R12 ;  /* 0x000d800c01007387 */ /* 0x000fe80000100c00 */
[----:B------:R-:W-:Y:S04]  /*12a40*/  STL.128 [R1+0xe10], R12 ;  /* 0x000e100c01007387 */ /* 0x000fe80000100c00 */
[----:B------:R-:W-:Y:S04]  /*12a50*/  STL.128 [R1+0xe50], R12 ;  /* 0x000e500c01007387 */ /* 0x000fe80000100c00 */
[----:B------:R1:W-:Y:S01]  /*12a60*/  STL.128 [R1+0xec0], R12 ;  /* 0x000ec00c01007387 */ /* 0x0003e20000100c00 */
[----:B0-----:R-:W-:Y:S01]  /*12a70*/  IMAD.MOV.U32 R8, RZ, RZ, RZ ;  /* 0x000000ffff087224 */ /* 0x001fe200078e00ff */
[----:B------:R-:W-:-:S02]  /*12a80*/  MOV R11, 0x1 ;  /* 0x00000001000b7802 */ /* 0x000fc40000000f00 */
[----:B------:R-:W-:Y:S04]  /*12a90*/  STL.128 [R1+0xc70], R4 ;  /* 0x000c700401007387 */ /* 0x000fe80000100c00 */
[----:B------:R-:W-:Y:S04]  /*12aa0*/  STL.128 [R1+0xca0], R4 ;  /* 0x000ca00401007387 */ /* 0x000fe80000100c00 */
[----:B------:R-:W-:Y:S01]  /*12ab0*/  STL.128 [R1+0xce0], R4 ;  /* 0x000ce00401007387 */ /* 0x000fe20000100c00 */
[----:B-1----:R-:W-:-:S03]  /*12ac0*/  SHF.R.U32.HI R12, RZ, 0x8, R20 ;  /* 0x00000008ff0c7819 */ /* 0x002fc60000011614 */
[----:B------:R-:W-:Y:S01]  /*12ad0*/  STL.128 [R1+0xd20], R4 ;  /* 0x000d200401007387 */ /* 0x000fe20000100c00 */
[----:B------:R-:W-:Y:S02]  /*12ae0*/  SHF.R.U32.HI R13, RZ, 0xb, R21 ;  /* 0x0000000bff0d7819 */ /* 0x000fe40000011615 */
[----:B------:R-:W-:Y:S01]  /*12af0*/  LOP3.LUT R12, R12, 0x38, RZ, 0xc0, !PT ;  /* 0x000000380c0c7812 */ /* 0x000fe200078ec0ff */
[----:B------:R0:W-:Y:S04]  /*12b00*/  STL.128 [R1+0xd60], R4 ;  /* 0x000d600401007387 */ /* 0x0001e80000100c00 */
[----:B------:R1:W-:Y:S01]  /*12b10*/  STL.128 [R1+0xc00], R8 ;  /* 0x000c000801007387 */ /* 0x0003e20000100c00 */
[----:B------:R-:W-:Y:S02]  /*12b20*/  LOP3.LUT R13, R12, 0x7, R13, 0xf8, !PT ;  /* 0x000000070c0d7812 */ /* 0x000fe400078ef80d */
[----:B------:R-:W-:Y:S01]  /*12b30*/  SHF.R.U32.HI R12, RZ, 0x5, R2 ;  /* 0x00000005ff0c7819 */ /* 0x000fe20000011602 */
[----:B0-----:R-:W-:Y:S01]  /*12b40*/  IMAD.MOV.U32 R4, RZ, RZ, RZ ;  /* 0x000000ffff047224 */ /* 0x001fe200078e00ff */
[----:B------:R-:W-:Y:S01]  /*12b50*/  MOV R5, 0x1 ;  /* 0x0000000100057802 */ /* 0x000fe20000000f00 */
[----:B------:R-:W-:-:S02]  /*12b60*/  IMAD.MOV.U32 R6, RZ, RZ, 0x1 ;  /* 0x00000001ff067424 */ /* 0x000fc400078e00ff */
[----:B-1----:R-:W-:Y:S01]  /*12b70*/  IMAD.MOV.U32 R8, RZ, RZ, 0x1 ;  /* 0x00000001ff087424 */ /* 0x002fe200078e00ff */
[----:B------:R-:W-:Y:S02]  /*12b80*/  MOV R11, RZ ;  /* 0x000000ff000b7202 */ /* 0x000fe40000000f00 */
[----:B------:R0:W-:Y:S01]  /*12b90*/  STL.128 [R1+0xe00], R4 ;  /* 0x000e000401007387 */ /* 0x0001e20000100c00 */
[----:B------:R-:W-:-:S03]  /*12ba0*/  LEA R35, R35, R34, 0x1 ;  /* 0x0000002223237211 */ /* 0x000fc600078e08ff */
[----:B------:R1:W-:Y:S01]  /*12bb0*/  STL.128 [R1+0xc30], R8 ;  /* 0x000c300801007387 */ /* 0x0003e20000100c00 */
[----:B------:R-:W-:Y:S01]  /*12bc0*/  LOP3.LUT R12, R13, 0x1c0, R12, 0xf8, !PT ;  /* 0x000001c00d0c7812 */ /* 0x000fe200078ef80c */
[----:B------:R-:W-:Y:S02]  /*12bd0*/  IMAD R34, R35, 0x2, R30 ;  /* 0x0000000223227824 */ /* 0x000fe400078e021e */
[----:B0-----:R-:W-:Y:S02]  /*12be0*/  HFMA2 R4, -RZ, RZ, 0, 5.9604644775390625e-08 ;  /* 0x00000001ff047431 */ /* 0x001fe400000001ff */
[----:B-1----:R-:W-:Y:S01]  /*12bf0*/  IMAD.MOV.U32 R9, RZ, RZ, 0x1 ;  /* 0x00000001ff097424 */ /* 0x002fe200078e00ff */
[----:B------:R-:W-:Y:S01]  /*12c00*/  MOV R10, 0x1 ;  /* 0x00000001000a7802 */ /* 0x000fe20000000f00 */
[----:B------:R-:W-:Y:S01]  /*12c10*/  IMAD R30, R12, 0x4, R23 ;  /* 0x000000040c1e7824 */ /* 0x000fe200078e0217 */
[----:B------:R0:W-:Y:S01]  /*12c20*/  STL.128 [R1+0xe40], R4 ;  /* 0x000e400401007387 */ /* 0x0001e20000100c00 */
[----:B------:R-:W-:-:S03]  /*12c30*/  IMAD.MOV.U32 R12, RZ, RZ, RZ ;  /* 0x000000ffff0c7224 */ /* 0x000fc600078e00ff */
[----:B------:R1:W-:Y:S01]  /*12c40*/  STL.128 [R1+0xc60], R8 ;  /* 0x000c600801007387 */ /* 0x0003e20000100c00 */
[----:B------:R-:W-:Y:S01]  /*12c50*/  MOV R13, 0x1 ;  /* 0x00000001000d7802 */ /* 0x000fe20000000f00 */
[----:B------:R-:W-:Y:S02]  /*12c60*/  IMAD.MOV.U32 R14, RZ, RZ, 0x1 ;  /* 0x00000001ff0e7424 */ /* 0x000fe400078e00ff */
[----:B------:R-:W-:Y:S01]  /*12c70*/  STL.128 [R1+0x800], RZ ;  /* 0x000800ff01007387 */ /* 0x000fe20000100c00 */
[----:B0-----:R-:W-:Y:S01]  /*12c80*/  IMAD.MOV.U32 R5, RZ, RZ, RZ ;  /* 0x000000ffff057224 */ /* 0x001fe200078e00ff */
[----:B------:R-:W-:Y:S02]  /*12c90*/  MOV R6, RZ ;  /* 0x000000ff00067202 */ /* 0x000fe40000000f00 */
[----:B-1----:R-:W-:Y:S01]  /*12ca0*/  MOV R9, RZ ;  /* 0x000000ff00097202 */ /* 0x002fe20000000f00 */
[----:B------:R-:W-:Y:S02]  /*12cb0*/  IMAD.MOV.U32 R10, RZ, RZ, RZ ;  /* 0x000000ffff0a7224 */ /* 0x000fe400078e00ff */
        /* <DEDUP_REMOVED lines=55> */
[----:B------:R-:W4:Y:S01]  /*13030*/  LDL R30, [R30] ;  /* 0x000000001e1e7983 */ /* 0x000f220000100800 */
        /* <DEDUP_REMOVED lines=68> */
[----:B--2---:R-:W-:-:S04]  /*13480*/  HFMA2 R4, -RZ, RZ, 0, 5.9604644775390625e-08 ;  /* 0x00000001ff047431 */ /* 0x004fc800000001ff */
[----:B------:R0:W-:Y:S04]  /*13490*/  STL.128 [R1+0xa60], R12 ;  /* 0x000a600c01007387 */ /* 0x0001e80000100c00 */
[----:B------:R1:W-:Y:S04]  /*134a0*/  STL.128 [R1+0x8a0], R8 ;  /* 0x0008a00801007387 */ /* 0x0003e80000100c00 */
[----:B------:R2:W-:Y:S01]  /*134b0*/  STL.128 [R1+0xa50], R4 ;  /* 0x000a500401007387 */ /* 0x0005e20000100c00 */
[----:B0-----:R-:W-:Y:S01]  /*134c0*/  MOV R13, RZ ;  /* 0x000000ff000d7202 */ /* 0x001fe20000000f00 */
[----:B------:R-:W-:Y:S01]  /*134d0*/  IMAD.MOV.U32 R14, RZ, RZ, RZ ;  /* 0x000000ffff0e7224 */ /* 0x000fe200078e00ff */
[----:B-1----:R-:W-:-:S04]  /*134e0*/  MOV R8, 0x1 ;  /* 0x0000000100087802 */ /* 0x002fc80000000f00 */
[----:B------:R-:W-:Y:S01]  /*134f0*/  STL.128 [R1+0xa90], R12 ;  /* 0x000a900c01007387 */ /* 0x000fe20000100c00 */
[----:B--2---:R-:W-:-:S03]  /*13500*/  IMAD.MOV.U32 R4, RZ, RZ, RZ ;  /* 0x000000ffff047224 */ /* 0x004fc600078e00ff */
        /* <DEDUP_REMOVED lines=12> */
[----:B--2---:R-:W-:Y:S01]  /*135d0*/  HFMA2 R4, -RZ, RZ, 0, 5.9604644775390625e-08 ;  /* 0x00000001ff047431 */ /* 0x004fe200000001ff */
[----:B------:R0:W-:Y:S04]  /*135e0*/  STL.128 [R1+0xc20], R12 ;  /* 0x000c200c01007387 */ /* 0x0001e80000100c00 */
[----:B------:R1:W-:Y:S04]  /*135f0*/  STL.128 [R1+0x900], R8 ;  /* 0x0009000801007387 */ /* 0x0003e80000100c00 */
[----:B------:R2:W-:Y:S01]  /*13600*/  STL.128 [R1+0xac0], R4 ;  /* 0x000ac00401007387 */ /* 0x0005e20000100c00 */
[----:B0-----:R-:W-:-:S02]  /*13610*/  HFMA2 R12, -RZ, RZ, 0, 5.9604644775390625e-08 ;  /* 0x00000001ff0c7431 */ /* 0x001fc400000001ff */
[----:B-1----:R-:W-:Y:S01]  /*13620*/  IMAD.MOV.U32 R8, RZ, RZ, 0x1 ;  /* 0x00000001ff087424 */ /* 0x002fe200078e00ff */
[----:B------:R-:W-:Y:S01]  /*13630*/  MOV R11, RZ ;  /* 0x000000ff000b7202 */ /* 0x000fe20000000f00 */
[----:B--2---:R-:W-:Y:S01]  /*13640*/  IMAD.MOV.U32 R4, RZ, RZ, RZ ;  /* 0x000000ffff047224 */ /* 0x004fe200078e00ff */
[----:B------:R0:W-:Y:S04]  /*13650*/  STL.128 [R1+0xc50], R12 ;  /* 0x000c500c01007387 */ /* 0x0001e80000100c00 */
[----:B------:R1:W-:Y:S04]  /*13660*/  STL.128 [R1+0x930], R8 ;  /* 0x0009300801007387 */ /* 0x0003e80000100c00 */
[----:B------:R2:W-:Y:S01]  /*13670*/  STL.128 [R1+0xb00], R4 ;  /* 0x000b000401007387 */ /* 0x0005e20000100c00 */
[----:B0-----:R-:W-:-:S02]  /*13680*/  IMAD.MOV.U32 R12, RZ, RZ, RZ ;  /* 0x000000ffff0c7224 */ /* 0x001fc400078e00ff */
[----:B-1----:R-:W-:Y:S01]  /*13690*/  IMAD.MOV.U32 R9, RZ, RZ, 0x1 ;  /* 0x00000001ff097424 */ /* 0x002fe200078e00ff */
[----:B------:R-:W-:Y:S02]  /*136a0*/  MOV R10, 0x1 ;  /* 0x00000001000a7802 */ /* 0x000fe40000000f00 */
[----:B--2---:R-:W-:Y:S01]  /*136b0*/  MOV R4, 0x1 ;  /* 0x0000000100047802 */ /* 0x004fe20000000f00 */
[----:B------:R0:W-:Y:S04]  /*136c0*/  STL.128 [R1+0xc80], R12 ;  /* 0x000c800c01007387 */ /* 0x0001e80000100c00 */
[----:B------:R1:W-:Y:S04]  /*136d0*/  STL.128 [R1+0x960], R8 ;  /* 0x0009600801007387 */ /* 0x0003e80000100c00 */
[----:B------:R2:W-:Y:S01]  /*136e0*/  STL.128 [R1+0xb40], R4 ;  /* 0x000b400401007387 */ /* 0x0005e20000100c00 */
[----:B0-----:R-:W-:Y:S01]  /*136f0*/  HFMA2 R12, -RZ, RZ, 0, 5.9604644775390625e-08 ;  /* 0x00000001ff0c7431 */ /* 0x001fe200000001ff */
[----:B-1----:R-:W-:Y:S01]  /*13700*/  MOV R9, RZ ;  /* 0x000000ff00097202 */ /* 0x002fe20000000f00 */
[----:B------:R-:W-:-:S02]  /*13710*/  IMAD.MOV.U32 R10, RZ, RZ, RZ ;  /* 0x000000ffff0a7224 */ /* 0x000fc400078e00ff */
[----:B--2---:R-:W-:Y:S02]  /*13720*/  HFMA2 R6, -RZ, RZ, 0, 0 ;  /* 0x00000000ff067431 */ /* 0x004fe400000001ff */
        /* <DEDUP_REMOVED lines=9> */
[----:B--2---:R-:W-:Y:S02]  /*137c0*/  HFMA2 R5, -RZ, RZ, 0, 5.9604644775390625e-08 ;  /* 0x00000001ff057431 */ /* 0x004fe400000001ff */
        /* <DEDUP_REMOVED lines=8> */
[----:B--2---:R-:W-:-:S03]  /*13850*/  IMAD.MOV.U32 R7, RZ, RZ, 0x1 ;  /* 0x00000001ff077424 */ /* 0x004fc600078e00ff */
[----:B------:R1:W-:Y:S04]  /*13860*/  STL.128 [R1+0xd40], R12 ;  /* 0x000d400c01007387 */ /* 0x0003e80000100c00 */
[----:B------:R2:W-:Y:S01]  /*13870*/  STL.128 [R1+0xc40], R4 ;  /* 0x000c400401007387 */ /* 0x0005e20000100c00 */
[----:B0-----:R-:W-:Y:S02]  /*13880*/  HFMA2 R9, -RZ, RZ, 0, 0 ;  /* 0x00000000ff097431 */ /* 0x001fe400000001ff */
[----:B------:R-:W-:Y:S01]  /*13890*/  IMAD.MOV.U32 R8, RZ, RZ, 0x1 ;  /* 0x00000001ff087424 */ /* 0x000fe200078e00ff */
[----:B------:R-:W-:Y:S01]  /*138a0*/  CS2R R10, SRZ ;  /* 0x00000000000a7805 */ /* 0x000fe2000001ff00 */
[----:B-1----:R-:W-:Y:S02]  /*138b0*/  HFMA2 R14, -RZ, RZ, 0, 0 ;  /* 0x00000000ff0e7431 */ /* 0x002fe400000001ff */
[----:B------:R-:W-:-:S02]  /*138c0*/  IMAD.MOV.U32 R13, RZ, RZ, RZ ;  /* 0x000000ffff0d7224 */ /* 0x000fc400078e00ff */
[----:B--2---:R-:W-:Y:S02]  /*138d0*/  HFMA2 R5, -RZ, RZ, 0, 0 ;  /* 0x00000000ff057431 */ /* 0x004fe400000001ff */
        /* <DEDUP_REMOVED lines=30> */
[----:B------:R-:W-:-:S03]  /*13ac0*/  LOP3.LUT R12, R13, 0x1c0, R12, 0xf8, !PT ;  /* 0x000001c00d0c7812 */ /* 0x000fc600078ef80c */
[----:B------:R1:W-:Y:S01]  /*13ad0*/  STL.128 [R1+0xc30], R8 ;  /* 0x000c300801007387 */ /* 0x0003e20000100c00 */
[----:B------:R-:W-:Y:S02]  /*13ae0*/  IMAD R34, R34, 0x2, R29 ;  /* 0x0000000222227824 */ /* 0x000fe400078e021d */
[----:B------:R-:W-:Y:S02]  /*13af0*/  IMAD R29, R12, 0x4, R23 ;  /* 0x000000040c1d7824 */ /* 0x000fe400078e0217 */
[----:B0-----:R-:W-:Y:S02]  /*13b00*/  HFMA2 R4, -RZ, RZ, 0, 5.9604644775390625e-08 ;  /* 0x00000001ff047431 */ /* 0x001fe400000001ff */
[----:B-1----:R-:W-:Y:S01]  /*13b10*/  IMAD.MOV.U32 R9, RZ, RZ, 0x1 ;  /* 0x00000001ff097424 */ /* 0x002fe200078e00ff */
[----:B------:R-:W-:Y:S02]  /*13b20*/  MOV R10, 0x1 ;  /* 0x00000001000a7802 */ /* 0x000fe40000000f00 */
        /* <DEDUP_REMOVED lines=65> */
[----:B------:R-:W2:Y:S01]  /*13f40*/  LDL R29, [R29] ;  /* 0x000000001d1d7983 */ /* 0x000ea20000100800 */
        /* <DEDUP_REMOVED lines=68> */
[----:B---3--:R-:W-:-:S04]  /*14390*/  HFMA2 R4, -RZ, RZ, 0, 5.9604644775390625e-08 ;  /* 0x00000001ff047431 */ /* 0x008fc800000001ff */
[----:B------:R0:W-:Y:S04]  /*143a0*/  STL.128 [R1+0xa60], R12 ;  /* 0x000a600c01007387 */ /* 0x0001e80000100c00 */
[----:B------:R1:W-:Y:S04]  /*143b0*/  STL.128 [R1+0x8a0], R8 ;  /* 0x0008a00801007387 */ /* 0x0003e80000100c00 */
[----:B------:R3:W-:Y:S01]  /*143c0*/  STL.128 [R1+0xa50], R4 ;  /* 0x000a500401007387 */ /* 0x0007e20000100c00 */
[----:B0-----:R-:W-:Y:S01]  /*143d0*/  MOV R13, RZ ;  /* 0x000000ff000d7202 */ /* 0x001fe20000000f00 */
[----:B------:R-:W-:Y:S01]  /*143e0*/  IMAD.MOV.U32 R14, RZ, RZ, RZ ;  /* 0x000000ffff0e7224 */ /* 0x000fe200078e00ff */
[----:B-1----:R-:W-:-:S04]  /*143f0*/  MOV R8, 0x1 ;  /* 0x0000000100087802 */ /* 0x002fc80000000f00 */
[----:B------:R-:W-:Y:S01]  /*14400*/  STL.128 [R1+0xa90], R12 ;  /* 0x000a900c01007387 */ /* 0x000fe20000100c00 */
[----:B---3--:R-:W-:-:S03]  /*14410*/  IMAD.MOV.U32 R4, RZ, RZ, RZ ;  /* 0x000000ffff047224 */ /* 0x008fc600078e00ff */
        /* <DEDUP_REMOVED lines=12> */
[----:B---3--:R-:W-:Y:S01]  /*144e0*/  HFMA2 R4, -RZ, RZ, 0, 5.9604644775390625e-08 ;  /* 0x00000001ff047431 */ /* 0x008fe200000001ff */
[----:B------:R0:W-:Y:S04]  /*144f0*/  STL.128 [R1+0xc20], R12 ;  /* 0x000c200c01007387 */ /* 0x0001e80000100c00 */
[----:B------:R1:W-:Y:S04]  /*14500*/  STL.128 [R1+0x900], R8 ;  /* 0x0009000801007387 */ /* 0x0003e80000100c00 */
[----:B------:R3:W-:Y:S01]  /*14510*/  STL.128 [R1+0xac0], R4 ;  /* 0x000ac00401007387 */ /* 0x0007e20000100c00 */
[----:B0-----:R-:W-:-:S02]  /*14520*/  HFMA2 R12, -RZ, RZ, 0, 5.9604644775390625e-08 ;  /* 0x00000001ff0c7431 */ /* 0x001fc400000001ff */
[----:B-1----:R-:W-:Y:S01]  /*14530*/  IMAD.MOV.U32 R8, RZ, RZ, 0x1 ;  /* 0x00000001ff087424 */ /* 0x002fe200078e00ff */
[----:B------:R-:W-:Y:S01]  /*14540*/  MOV R11, RZ ;  /* 0x000000ff000b7202 */ /* 0x000fe20000000f00 */
[----:B---3--:R-:W-:Y:S01]  /*14550*/  IMAD.MOV.U32 R4, RZ, RZ, RZ ;  /* 0x000000ffff047224 */ /* 0x008fe200078e00ff */
[----:B------:R0:W-:Y:S04]  /*14560*/  STL.128 [R1+0xc50], R12 ;  /* 0x000c500c01007387 */ /* 0x0001e80000100c00 */
[----:B------:R1:W-:Y:S04]  /*14570*/  STL.128 [R1+0x930], R8 ;  /* 0x0009300801007387 */ /* 0x0003e80000100c00 */
[----:B------:R3:W-:Y:S01]  /*14580*/  STL.128 [R1+0xb00], R4 ;  /* 0x000b000401007387 */ /* 0x0007e20000100c00 */
[----:B0-----:R-:W-:-:S02]  /*14590*/  IMAD.MOV.U32 R12, RZ, RZ, RZ ;  /* 0x000000ffff0c7224 */ /* 0x001fc400078e00ff */
[----:B-1----:R-:W-:Y:S01]  /*145a0*/  IMAD.MOV.U32 R9, RZ, RZ, 0x1 ;  /* 0x00000001ff097424 */ /* 0x002fe200078e00ff */
[----:B------:R-:W-:Y:S02]  /*145b0*/  MOV R10, 0x1 ;  /* 0x00000001000a7802 */ /* 0x000fe40000000f00 */
[----:B---3--:R-:W-:Y:S01]  /*145c0*/  MOV R4, 0x1 ;  /* 0x0000000100047802 */ /* 0x008fe20000000f00 */
[----:B------:R0:W-:Y:S04]  /*145d0*/  STL.128 [R1+0xc80], R12 ;  /* 0x000c800c01007387 */ /* 0x0001e80000100c00 */
[----:B------:R1:W-:Y:S04]  /*145e0*/  STL.128 [R1+0x960], R8 ;  /* 0x0009600801007387 */ /* 0x0003e80000100c00 */
[----:B------:R3:W-:Y:S01]  /*145f0*/  STL.128 [R1+0xb40], R4 ;  /* 0x000b400401007387 */ /* 0x0007e20000100c00 */
[----:B0-----:R-:W-:Y:S01]  /*14600*/  HFMA2 R12, -RZ, RZ, 0, 5.9604644775390625e-08 ;  /* 0x00000001ff0c7431 */ /* 0x001fe200000001ff */
[----:B-1----:R-:W-:Y:S01]  /*14610*/  MOV R9, RZ ;  /* 0x000000ff00097202 */ /* 0x002fe20000000f00 */
[----:B------:R-:W-:-:S02]  /*14620*/  IMAD.MOV.U32 R10, RZ, RZ, RZ ;  /* 0x000000ffff0a7224 */ /* 0x000fc400078e00ff */
[----:B---3--:R-:W-:Y:S02]  /*14630*/  HFMA2 R6, -RZ, RZ, 0, 0 ;  /* 0x00000000ff067431 */ /* 0x008fe400000001ff */
        /* <DEDUP_REMOVED lines=9> */
[----:B---3--:R-:W-:Y:S02]  /*146d0*/  HFMA2 R5, -RZ, RZ, 0, 5.9604644775390625e-08 ;  /* 0x00000001ff057431 */ /* 0x008fe400000001ff */
        /* <DEDUP_REMOVED lines=8> */
[----:B---3--:R-:W-:-:S03]  /*14760*/  IMAD.MOV.U32 R7, RZ, RZ, 0x1 ;  /* 0x00000001ff077424 */ /* 0x008fc600078e00ff */
[----:B------:R1:W-:Y:S04]  /*14770*/  STL.128 [R1+0xd40], R12 ;  /* 0x000d400c01007387 */ /* 0x0003e80000100c00 */
[----:B------:R3:W-:Y:S01]  /*14780*/  STL.128 [R1+0xc40], R4 ;  /* 0x000c400401007387 */ /* 0x0007e20000100c00 */
[----:B0-----:R-:W-:Y:S02]  /*14790*/  HFMA2 R9, -RZ, RZ, 0, 0 ;  /* 0x00000000ff097431 */ /* 0x001fe400000001ff */
[----:B------:R-:W-:Y:S01]  /*147a0*/  IMAD.MOV.U32 R8, RZ, RZ, 0x1 ;  /* 0x00000001ff087424 */ /* 0x000fe200078e00ff */
[----:B------:R-:W-:Y:S01]  /*147b0*/  CS2R R10, SRZ ;  /* 0x00000000000a7805 */ /* 0x000fe2000001ff00 */
[----:B-1----:R-:W-:Y:S02]  /*147c0*/  HFMA2 R14, -RZ, RZ, 0, 0 ;  /* 0x00000000ff0e7431 */ /* 0x002fe400000001ff */
[----:B------:R-:W-:-:S02]  /*147d0*/  IMAD.MOV.U32 R13, RZ, RZ, RZ ;  /* 0x000000ffff0d7224 */ /* 0x000fc400078e00ff */
[----:B---3--:R-:W-:Y:S02]  /*147e0*/  HFMA2 R5, -RZ, RZ, 0, 0 ;  /* 0x00000000ff057431 */ /* 0x008fe400000001ff */
        /* <DEDUP_REMOVED lines=101> */
[----:B------:R-:W-:Y:S01]  /*14e40*/  STL.128 [R1+0xff0], RZ ;  /* 0x000ff0ff01007387 */ /* 0x000fe20000100c00 */
[----:B------:R-:W-:-:S03]  /*14e50*/  IMAD.MOV.U32 R4, RZ, RZ, RZ ;  /* 0x000000ffff047224 */ /* 0x000fc600078e00ff */
[----:B------:R-:W3:Y:S04]  /*14e60*/  LDL R31, [R31] ;  /* 0x000000001f1f7983 */ /* 0x000ee80000100800 */
[----:B------:R0:W-:Y:S04]  /*14e70*/  STL.128 [R1+0x830], R12 ;  /* 0x0008300c01007387 */ /* 0x0001e80000100c00 */
[----:B------:R1:W-:Y:S01]  /*14e80*/  STL.128 [R1+0x820], R4 ;  /* 0x0008200401007387 */ /* 0x0003e20000100c00 */
[----:B0-----:R-:W-:-:S05]  /*14e90*/  MOV R15, 0x1 ;  /* 0x00000001000f7802 */ /* 0x001fca0000000f00 */
[----:B------:R0:W-:Y:S01]  /*14ea0*/  STL.128 [R1+0x860], R12 ;  /* 0x0008600c01007387 */ /* 0x0001e20000100c00 */
[----:B-1----:R-:W-:Y:S02]  /*14eb0*/  HFMA2 R5, -RZ, RZ, 0, 5.9604644775390625e-08 ;  /* 0x00000001ff057431 */ /* 0x002fe400000001ff */
[----:B------:R-:W-:-:S05]  /*14ec0*/  IMAD.MOV.U32 R6, RZ, RZ, 0x1 ;  /* 0x00000001ff067424 */ /* 0x000fca00078e00ff */
[----:B------:R1:W-:Y:S01]  /*14ed0*/  STL.128 [R1+0x850], R4 ;  /* 0x0008500401007387 */ /* 0x0003e20000100c00 */
[----:B0-----:R-:W-:-:S05]  /*14ee0*/  IMAD.MOV.U32 R15, RZ, RZ, RZ ;  /* 0x000000ffff0f7224 */ /* 0x001fca00078e00ff */
[----:B------:R0:W-:Y:S01]  /*14ef0*/  STL.128 [R1+0x890], R12 ;  /* 0x0008900c01007387 */ /* 0x0001e20000100c00 */
[----:B-1----:R-:W-:Y:S02]  /*14f00*/  HFMA2 R6, -RZ, RZ, 0, 0 ;  /* 0x00000000ff067431 */ /* 0x002fe400000001ff */
[----:B------:R-:W-:Y:S02]  /*14f10*/  IMAD.MOV.U32 R5, RZ, RZ, RZ ;  /* 0x000000ffff057224 */ /* 0x000fe400078e00ff */
[----:B0-----:R-:W-:-:S05]  /*14f20*/  IMAD.MOV.U32 R15, RZ, RZ, 0x1 ;  /* 0x00000001ff0f7424 */ /* 0x001fca00078e00ff */
[----:B------:R0:W-:Y:S04]  /*14f30*/  STL.128 [R1+0x8c0], R12 ;  /* 0x0008c00c01007387 */ /* 0x0001e80000100c00 */
[----:B------:R1:W-:Y:S01]  /*14f40*/  STL.128 [R1+0x880], R4 ;  /* 0x0008800401007387 */ /* 0x0003e20000100c00 */
[----:B0-----:R-:W-:Y:S01]  /*14f50*/  IMAD.MOV.U32 R12, RZ, RZ, 0x1 ;  /* 0x00000001ff0c7424 */ /* 0x001fe200078e00ff */
[----:B------:R-:W-:Y:S02]  /*14f60*/  MOV R13, RZ ;  /* 0x000000ff000d7202 */ /* 0x000fe40000000f00 */
[----:B------:R-:W-:Y:S01]  /*14f70*/  CS2R R14, SRZ ;  /* 0x00000000000e7805 */ /* 0x000fe2000001ff00 */
[----:B-1----:R-:W-:Y:S02]  /*14f80*/  HFMA2 R7, -RZ, RZ, 0, 0 ;  /* 0x00000000ff077431 */ /* 0x002fe400000001ff */
[----:B------:R-:W-:-:S02]  /*14f90*/  IMAD.MOV.U32 R4, RZ, RZ, 0x1 ;  /* 0x00000001ff047424 */ /* 0x000fc400078e00ff */
[----:B------:R0:W-:Y:S04]  /*14fa0*/  STL.128 [R1+0x8f0], R12 ;  /* 0x0008f00c01007387 */ /* 0x0001e80000100c00 */
[----:B------:R1:W-:Y:S01]  /*14fb0*/  STL.128 [R1+0x8b0], R4 ;  /* 0x0008b00401007387 */ /* 0x0003e20000100c00 */
[----:B0-----:R-:W-:Y:S01]  /*14fc0*/  HFMA2 R14, -RZ, RZ, 0, 5.9604644775390625e-08 ;  /* 0x00000001ff0e7431 */ /* 0x001fe200000001ff */
[----:B------:R-:W-:Y:S01]  /*14fd0*/  MOV R12, RZ ;  /* 0x000000ff000c7202 */ /* 0x000fe20000000f00 */
[----:B------:R-:W-:Y:S02]  /*14fe0*/  IMAD.MOV.U32 R13, RZ, RZ, 0x1 ;  /* 0x00000001ff0d7424 */ /* 0x000fe400078e00ff */
[----:B-1----:R-:W-:Y:S02]  /*14ff0*/  HFMA2 R6, -RZ, RZ, 0, 5.9604644775390625e-08 ;  /* 0x00000001ff067431 */ /* 0x002fe400000001ff */
[----:B------:R-:W-:Y:S01]  /*15000*/  IMAD.MOV.U32 R5, RZ, RZ, 0x1 ;  /* 0x00000001ff057424 */ /* 0x000fe200078e00ff */
[----:B------:R0:W-:Y:S04]  /*15010*/  STL.128 [R1+0x920], R12 ;  /* 0x0009200c01007387 */ /* 0x0001e80000100c00 */
[----:B------:R1:W-:Y:S01]  /*15020*/  STL.128 [R1+0x8e0], R4 ;  /* 0x0008e00401007387 */ /* 0x0003e20000100c00 */
[----:B0-----:R-:W-:-:S02]  /*15030*/  HFMA2 R12, -RZ, RZ, 0, 5.9604644775390625e-08 ;  /* 0x00000001ff0c7431 */ /* 0x001fc400000001ff */
        /* <DEDUP_REMOVED lines=15> */
[----:B------:R-:W-:Y:S04]  /*15130*/  STL.128 [R1+0x9a0], R4 ;  /* 0x0009a00401007387 */ /* 0x000fe80000100c00 */
[----:B------:R1:W-:Y:S01]  /*15140*/  STL.128 [R1+0x9e0], R4 ;  /* 0x0009e00401007387 */ /* 0x0003e20000100c00 */
[----:B0-----:R-:W-:Y:S01]  /*15150*/  CS2R R12, SRZ ;  /* 0x00000000000c7805 */ /* 0x001fe2000001ff00 */
[----:B------:R-:W-:Y:S01]  /*15160*/  IMAD.MOV.U32 R14, RZ, RZ, RZ ;  /* 0x000000ffff0e7224 */ /* 0x000fe200078e00ff */
[----:B------:R-:W-:Y:S01]  /*15170*/  MOV R15, 0x1 ;  /* 0x00000001000f7802 */ /* 0x000fe20000000f00 */
[----:B------:R-:W-:Y:S04]  /*15180*/  STL.128 [R1+0x810], R8 ;  /* 0x0008100801007387 */ /* 0x000fe80000100c00 */
[----:B------:R0:W-:Y:S04]  /*15190*/  STL.128 [R1+0x840], R8 ;  /* 0x0008400801007387 */ /* 0x0001e80000100c00 */
[----:B------:R4:W-:Y:S01]  /*151a0*/  STL.128 [R1+0xa00], R12 ;  /* 0x000a000c01007387 */ /* 0x0009e20000100c00 */
[----:B-1----:R-:W-:Y:S01]  /*151b0*/  HFMA2 R6, -RZ, RZ, 0, 5.9604644775390625e-08 ;  /* 0x00000001ff067431 */ /* 0x002fe200000001ff */
[----:B------:R-:W-:Y:S01]  /*151c0*/  MOV R4, RZ ;  /* 0x000000ff00047202 */ /* 0x000fe20000000f00 */
[----:B------:R-:W-:-:S02]  /*151d0*/  IMAD.MOV.U32 R5, RZ, RZ, 0x1 ;  /* 0x00000001ff057424 */ /* 0x000fc400078e00ff */
[----:B0-----:R-:W-:Y:S02]  /*151e0*/  HFMA2 R9, -RZ, RZ, 0, 5.9604644775390625e-08 ;  /* 0x00000001ff097431 */ /* 0x001fe400000001ff */
[----:B------:R-:W-:Y:S01]  /*151f0*/  IMAD.MOV.U32 R8, RZ, RZ, 0x1 ;  /* 0x00000001ff087424 */ /* 0x000fe200078e00ff */
[----:B------:R-:W-:Y:S01]  /*15200*/  MOV R11, RZ ;  /* 0x000000ff000b7202 */ /* 0x000fe20000000f00 */
[----:B----4-:R-:W-:Y:S01]  /*15210*/  IMAD.MOV.U32 R12, RZ, RZ, 0x1 ;  /* 0x00000001ff0c7424 */ /* 0x010fe200078e00ff */
[----:B------:R-:W-:Y:S01]  /*15220*/  MOV R15, RZ ;  /* 0x000000ff000f7202 */ /* 0x000fe20000000f00 */
[----:B------:R-:W-:Y:S01]  /*15230*/  IMAD.MOV.U32 R10, RZ, RZ, 0x1 ;  /* 0x00000001ff0a7424 */ /* 0x000fe200078e00ff */
[----:B------:R0:W-:Y:S04]  /*15240*/  STL.128 [R1+0xa20], R4 ;  /* 0x000a200401007387 */ /* 0x0001e80000100c00 */
[----:B------:R1:W-:Y:S04]  /*15250*/  STL.128 [R1+0xa30], R12 ;  /* 0x000a300c01007387 */ /* 0x0003e80000100c00 */
[----:B------:R4:W-:Y:S01]  /*15260*/  STL.128 [R1+0x870], R8 ;  /* 0x0008700801007387 */ /* 0x0009e20000100c00 */
[----:B0-----:R-:W-:-:S02]  /*15270*/  HFMA2 R4, -RZ, RZ, 0, 5.9604644775390625e-08 ;  /* 0x00000001ff047431 */ /* 0x001fc400000001ff */
[----:B-1----:R-:W-:Y:S01]  /*15280*/  IMAD.MOV.U32 R13, RZ, RZ, 0x1 ;  /* 0x00000001ff0d7424 */ /* 0x002fe200078e00ff */
[----:B------:R-:W-:Y:S02]  /*15290*/  MOV R14, 0x1 ;  /* 0x00000001000e7802 */ /* 0x000fe40000000f00 */
[----:B----4-:R-:W-:-:S03]  /*152a0*/  MOV R8, RZ ;  /* 0x000000ff00087202 */ /* 0x010fc60000000f00 */
        /* <DEDUP_REMOVED lines=52> */
[----:B------:R-:W-:Y:S02]  /*155f0*/  IMAD.MOV.U32 R4, RZ, RZ, RZ ;  /* 0x000000ffff047224 */ /* 0x000fe400078e00ff */
[----:B------:R-:W-:Y:S01]  /*15600*/  IMAD.MOV.U32 R6, RZ, RZ, 0x1 ;  /* 0x00000001ff067424 */ /* 0x000fe200078e00ff */
[----:B------:R0:W-:Y:S04]  /*15610*/  STL.128 [R1+0xa10], R8 ;  /* 0x000a100801007387 */ /* 0x0001e80000100c00 */
        /* <DEDUP_REMOVED lines=38> */
[----:B0-----:R-:W-:Y:S01]  /*15880*/  IMAD.MOV.U32 R4, RZ, RZ, RZ ;  /* 0x000000ffff047224 */ /* 0x001fe200078e00ff */
[----:B------:R-:W-:Y:S01]  /*15890*/  MOV R5, 0x1 ;  /* 0x0000000100057802 */ /* 0x000fe20000000f00 */
[----:B------:R-:W-:Y:S02]  /*158a0*/  IMAD.MOV.U32 R6, RZ, RZ, 0x1 ;  /* 0x00000001ff067424 */ /* 0x000fe400078e00ff */
        /* <DEDUP_REMOVED lines=21> */
[----:B------:R0:W-:Y:S04]  /*15a00*/  STL.128 [R1+0xf40], R4 ;  /* 0x000f400401007387 */ /* 0x0001e80000100c00 */
[----:B------:R-:W-:Y:S04]  /*15a10*/  STL.128 [R1+0xc90], R8 ;  /* 0x000c900801007387 */ /* 0x000fe80000100c00 */
[----:B------:R-:W-:Y:S04]  /*15a20*/  STL.128 [R1+0xcd0], R8 ;  /* 0x000cd00801007387 */ /* 0x000fe80000100c00 */
[----:B------:R-:W-:Y:S04]  /*15a30*/  STL.128 [R1+0xd10], R8 ;  /* 0x000d100801007387 */ /* 0x000fe80000100c00 */
[----:B------:R-:W-:Y:S01]  /*15a40*/  STL.128 [R1+0xd50], R8 ;  /* 0x000d500801007387 */ /* 0x000fe20000100c00 */
[----:B0-----:R-:W-:-:S02]  /*15a50*/  HFMA2 R7, -RZ, RZ, 0, 5.9604644775390625e-08 ;  /* 0x00000001ff077431 */ /* 0x001fc400000001ff */
[----:B------:R-:W-:Y:S01]  /*15a60*/  IMAD.MOV.U32 R4, RZ, RZ, RZ ;  /* 0x000000ffff047224 */ /* 0x000fe200078e00ff */
        /* <DEDUP_REMOVED lines=49> */
[----:B------:R0:W-:Y:S04]  /*15d80*/  STL.128 [R1+0x830], R12 ;  /* 0x0008300c01007387 */ /* 0x0001e80000100c00 */
[----:B------:R1:W-:Y:S01]  /*15d90*/  STL.128 [R1+0x820], R4 ;  /* 0x0008200401007387 */ /* 0x0003e20000100c00 */
[----:B0-----:R-:W-:Y:S01]  /*15da0*/  MOV R15, 0x1 ;  /* 0x00000001000f7802 */ /* 0x001fe20000000f00 */
[----:B-1----:R-:W-:-:S04]  /*15db0*/  HFMA2 R5, -RZ, RZ, 0, 5.9604644775390625e-08 ;  /* 0x00000001ff057431 */ /* 0x002fc800000001ff */
[----:B------:R0:W-:Y:S01]  /*15dc0*/  STL.128 [R1+0x860], R12 ;  /* 0x0008600c01007387 */ /* 0x0001e20000100c00 */
[----:B------:R-:W-:-:S05]  /*15dd0*/  IMAD.MOV.U32 R6, RZ, RZ, 0x1 ;  /* 0x00000001ff067424 */ /* 0x000fca00078e00ff */
[----:B------:R1:W-:Y:S01]  /*15de0*/  STL.128 [R1+0x850], R4 ;  /* 0x0008500401007387 */ /* 0x0003e20000100c00 */
[----:B0-----:R-:W-:-:S05]  /*15df0*/  IMAD.MOV.U32 R15, RZ, RZ, RZ ;  /* 0x000000ffff0f7224 */ /* 0x001fca00078e00ff */
[----:B------:R0:W-:Y:S01]  /*15e00*/  STL.128 [R1+0x890], R12 ;  /* 0x0008900c01007387 */ /* 0x0001e20000100c00 */
[----:B-1----:R-:W-:Y:S02]  /*15e10*/  HFMA2 R6, -RZ, RZ, 0, 0 ;  /* 0x00000000ff067431 */ /* 0x002fe400000001ff */
[----:B------:R-:W-:-:S05]  /*15e20*/  IMAD.MOV.U32 R5, RZ, RZ, RZ ;  /* 0x000000ffff057224 */ /* 0x000fca00078e00ff */
[----:B------:R1:W-:Y:S01]  /*15e30*/  STL.128 [R1+0x880], R4 ;  /* 0x0008800401007387 */ /* 0x0003e20000100c00 */
[----:B0-----:R-:W-:-:S05]  /*15e40*/  IMAD.MOV.U32 R15, RZ, RZ, 0x1 ;  /* 0x00000001ff0f7424 */ /* 0x001fca00078e00ff */
[----:B------:R0:W-:Y:S01]  /*15e50*/  STL.128 [R1+0x8c0], R12 ;  /* 0x0008c00c01007387 */ /* 0x0001e20000100c00 */
[----:B-1----:R-:W-:Y:S02]  /*15e60*/  HFMA2 R7, -RZ, RZ, 0, 0 ;  /* 0x00000000ff077431 */ /* 0x002fe400000001ff */
[----:B------:R-:W-:Y:S02]  /*15e70*/  IMAD.MOV.U32 R4, RZ, RZ, 0x1 ;  /* 0x00000001ff047424 */ /* 0x000fe400078e00ff */
[----:B0-----:R-:W-:Y:S01]  /*15e80*/  IMAD.MOV.U32 R12, RZ, RZ, 0x1 ;  /* 0x00000001ff0c7424 */ /* 0x001fe200078e00ff */
[----:B------:R-:W-:Y:S02]  /*15e90*/  MOV R13, RZ ;  /* 0x000000ff000d7202 */ /* 0x000fe40000000f00 */
[----:B------:R-:W-:-:S05]  /*15ea0*/  CS2R R14, SRZ ;  /* 0x00000000000e7805 */ /* 0x000fca000001ff00 */
        /* <DEDUP_REMOVED lines=15> */
[----:B------:R0:W-:Y:S04]  /*15fa0*/  STL.128 [R1+0x980], R12 ;  /* 0x0009800c01007387 */ /* 0x0001e80000100c00 */
[----:B------:R1:W-:Y:S01]  /*15fb0*/  STL.128 [R1+0x940], R4 ;  /* 0x0009400401007387 */ /* 0x0003e20000100c00 */
[----:B------:R-:W-:Y:S01]  /*15fc0*/  HFMA2 R8, -RZ, RZ, 0, 0 ;  /* 0x00000000ff087431 */ /* 0x000fe200000001ff */
        /* <DEDUP_REMOVED lines=13> */
[----:B------:R0:W-:Y:S01]  /*160a0*/  STL.128 [R1+0x840], R8 ;  /* 0x0008400801007387 */ /* 0x0001e20000100c00 */
[----:B-1----:R-:W-:-:S03]  /*160b0*/  HFMA2 R6, -RZ, RZ, 0, 5.9604644775390625e-08 ;  /* 0x00000001ff067431 */ /* 0x002fc600000001ff */
[----:B------:R1:W-:Y:S01]  /*160c0*/  STL.128 [R1+0xa00], R12 ;  /* 0x000a000c01007387 */ /* 0x0003e20000100c00 */
[----:B------:R-:W-:Y:S01]  /*160d0*/  MOV R4, RZ ;  /* 0x000000ff00047202 */ /* 0x000fe20000000f00 */
[----:B------:R-:W-:Y:S02]  /*160e0*/  IMAD.MOV.U32 R5, RZ, RZ, 0x1 ;  /* 0x00000001ff057424 */ /* 0x000fe400078e00ff */
[----:B0-----:R-:W-:Y:S02]  /*160f0*/  HFMA2 R9, -RZ, RZ, 0, 5.9604644775390625e-08 ;  /* 0x00000001ff097431 */ /* 0x001fe400000001ff */
[----:B------:R-:W-:Y:S01]  /*16100*/  IMAD.MOV.U32 R8, RZ, RZ, 0x1 ;  /* 0x00000001ff087424 */ /* 0x000fe200078e00ff */
[----:B------:R-:W-:Y:S01]  /*16110*/  MOV R11, RZ ;  /* 0x000000ff000b7202 */ /* 0x000fe20000000f00 */
[----:B------:R-:W-:Y:S02]  /*16120*/  IMAD.MOV.U32 R10, RZ, RZ, 0x1 ;  /* 0x00000001ff0a7424 */ /* 0x000fe400078e00ff */
[----:B-1----:R-:W-:Y:S01]  /*16130*/  IMAD.MOV.U32 R12, RZ, RZ, 0x1 ;  /* 0x00000001ff0c7424 */ /* 0x002fe200078e00ff */
[----:B------:R-:W-:Y:S01]  /*16140*/  MOV R15, RZ ;  /* 0x000000ff000f7202 */ /* 0x000fe20000000f00 */
[----:B------:R0:W-:Y:S04]  /*16150*/  STL.128 [R1+0xa20], R4 ;  /* 0x000a200401007387 */ /* 0x0001e80000100c00 */
[----:B------:R1:W-:Y:S04]  /*16160*/  STL.128 [R1+0xa30], R12 ;  /* 0x000a300c01007387 */ /* 0x0003e80000100c00 */
[----:B------:R2:W-:Y:S01]  /*16170*/  STL.128 [R1+0x870], R8 ;  /* 0x0008700801007387 */ /* 0x0005e20000100c00 */
[----:B0-----:R-:W-:-:S02]  /*16180*/  HFMA2 R4, -RZ, RZ, 0, 5.9604644775390625e-08 ;  /* 0x00000001ff047431 */ /* 0x001fc400000001ff */
[----:B-1----:R-:W-:Y:S01]  /*16190*/  IMAD.MOV.U32 R13, RZ, RZ, 0x1 ;  /* 0x00000001ff0d7424 */ /* 0x002fe200078e00ff */
[----:B------:R-:W-:Y:S02]  /*161a0*/  MOV R14, 0x1 ;  /* 0x00000001000e7802 */ /* 0x000fe40000000f00 */
[----:B--2---:R-:W-:Y:S01]  /*161b0*/  MOV R8, RZ ;  /* 0x000000ff00087202 */ /* 0x004fe20000000f00 */
[----:B------:R0:W-:Y:S04]  /*161c0*/  STL.128 [R1+0xa50], R4 ;  /* 0x000a500401007387 */ /* 0x0001e80000100c00 */
[----:B------:R1:W-:Y:S04]  /*161d0*/  STL.128 [R1+0xa60], R12 ;  /* 0x000a600c01007387 */ /* 0x0003e80000100c00 */
[----:B------:R2:W-:Y:S01]  /*161e0*/  STL.128 [R1+0x8a0], R8 ;  /* 0x0008a00801007387 */ /* 0x0005e20000100c00 */
[----:B0-----:R-:W-:Y:S01]  /*161f0*/  IMAD.MOV.U32 R4, RZ, RZ, RZ ;  /* 0x000000ffff047224 */ /* 0x001fe200078e00ff */
[----:B-1----:R-:W-:Y:S01]  /*16200*/  MOV R13, RZ ;  /* 0x000000ff000d7202 */ /* 0x002fe20000000f00 */
[----:B------:R-:W-:Y:S01]  /*16210*/  IMAD.MOV.U32 R14, RZ, RZ, RZ ;  /* 0x000000ffff0e7224 */ /* 0x000fe200078e00ff */
[----:B--2---:R-:W-:-:S02]  /*16220*/  MOV R8, 0x1 ;  /* 0x0000000100087802 */ /* 0x004fc40000000f00 */
[----:B------:R0:W-:Y:S04]  /*16230*/  STL.128 [R1+0xa80], R4 ;  /* 0x000a800401007387 */ /* 0x0001e80000100c00 */
[----:B------:R-:W-:Y:S04]  /*16240*/  STL.128 [R1+0xa90], R12 ;  /* 0x000a900c01007387 */ /* 0x000fe80000100c00 */
[----:B------:R-:W-:Y:S04]  /*16250*/  STL.128 [R1+0xad0], R12 ;  /* 0x000ad00c01007387 */ /* 0x000fe80000100c00 */
[----:B------:R-:W-:Y:S04]  /*16260*/  STL.128 [R1+0xb10], R12 ;  /* 0x000b100c01007387 */ /* 0x000fe80000100c00 */
[----:B------:R-:W-:Y:S01]  /*16270*/  STL.128 [R1+0xb50], R12 ;  /* 0x000b500c01007387 */ /* 0x000fe20000100c00 */
[----:B0-----:R-:W-:-:S03]  /*16280*/  HFMA2 R4, -RZ, RZ, 0, 5.9604644775390625e-08 ;  /* 0x00000001ff047431 */ /* 0x001fc600000001ff */
        /* <DEDUP_REMOVED lines=8> */
[----:B------:R-:W-:Y:S01]  /*16310*/  IMAD.MOV.U32 R10, RZ, RZ, RZ ;  /* 0x000000ffff0a7224 */ /* 0x000fe200078e00ff */
[----:B------:R0:W-:Y:S01]  /*16320*/  STL.128 [R1+0xc20], R12 ;  /* 0x000c200c01007387 */ /* 0x0001e20000100c00 */
[----:B--2---:R-:W-:-:S03]  /*16330*/  IMAD.MOV.U32 R4, RZ, RZ, RZ ;  /* 0x000000ffff047224 */ /* 0x004fc600078e00ff */
[----:B------:R1:W-:Y:S04]  /*16340*/  STL.128 [R1+0x900], R8 ;  /* 0x0009000801007387 */ /* 0x0003e80000100c00 */
[----:B------:R2:W-:Y:S01]  /*16350*/  STL.128 [R1+0xb00], R4 ;  /* 0x000b000401007387 */ /* 0x0005e20000100c00 */
[----:B0-----:R-:W-:Y:S02]  /*16360*/  HFMA2 R12, -RZ, RZ, 0, 5.9604644775390625e-08 ;  /* 0x00000001ff0c7431 */ /* 0x001fe400000001ff */
[----:B-1----:R-:W-:Y:S01]  /*16370*/  IMAD.MOV.U32 R8, RZ, RZ, 0x1 ;  /* 0x00000001ff087424 */ /* 0x002fe200078e00ff */
[----:B------:R-:W-:Y:S02]  /*16380*/  MOV R11, RZ ;  /* 0x000000ff000b7202 */ /* 0x000fe40000000f00 */
[----:B------:R0:W-:Y:S01]  /*16390*/  STL.128 [R1+0xc50], R12 ;  /* 0x000c500c01007387 */ /* 0x0001e20000100c00 */
[----:B--2---:R-:W-:-:S03]  /*163a0*/  MOV R4, 0x1 ;  /* 0x0000000100047802 */ /* 0x004fc60000000f00 */
[----:B------:R1:W-:Y:S04]  /*163b0*/  STL.128 [R1+0x930], R8 ;  /* 0x0009300801007387 */ /* 0x0003e80000100c00 */
[----:B------:R2:W-:Y:S01]  /*163c0*/  STL.128 [R1+0xb40], R4 ;  /* 0x000b400401007387 */ /* 0x0005e20000100c00 */
[----:B0-----:R-:W-:Y:S02]  /*163d0*/  IMAD.MOV.U32 R12, RZ, RZ, RZ ;  /* 0x000000ffff0c7224 */ /* 0x001fe400078e00ff */
[----:B-1----:R-:W-:Y:S01]  /*163e0*/  IMAD.MOV.U32 R9, RZ, RZ, 0x1 ;  /* 0x00000001ff097424 */ /* 0x002fe200078e00ff */
[----:B------:R-:W-:Y:S02]  /*163f0*/  MOV R10, 0x1 ;  /* 0x00000001000a7802 */ /* 0x000fe40000000f00 */
[----:B------:R0:W-:Y:S01]  /*16400*/  STL.128 [R1+0xc80], R12 ;  /* 0x000c800c01007387 */ /* 0x0001e20000100c00 */
[----:B--2---:R-:W-:-:S03]  /*16410*/  HFMA2 R6, -RZ, RZ, 0, 0 ;  /* 0x00000000ff067431 */ /* 0x004fc600000001ff */
[----:B------:R1:W-:Y:S01]  /*16420*/  STL.128 [R1+0x960], R8 ;  /* 0x0009600801007387 */ /* 0x0003e20000100c00 */
[----:B------:R-:W-:-:S05]  /*16430*/  IMAD.MOV.U32 R5, RZ, RZ, RZ ;  /* 0x000000ffff057224 */ /* 0x000fca00078e00ff */
[----:B------:R2:W-:Y:S01]  /*16440*/  STL.128 [R1+0xb80], R4 ;  /* 0x000b800401007387 */ /* 0x0005e20000100c00 */
[----:B0-----:R-:W-:Y:S01]  /*16450*/  HFMA2 R12, -RZ, RZ, 0, 5.9604644775390625e-08 ;  /* 0x00000001ff0c7431 */ /* 0x001fe200000001ff */
[----:B-1----:R-:W-:Y:S01]  /*16460*/  MOV R9, RZ ;  /* 0x000000ff00097202 */ /* 0x002fe20000000f00 */
[----:B------:R-:W-:-:S03]  /*16470*/  IMAD.MOV.U32 R10, RZ, RZ, RZ ;  /* 0x000000ffff0a7224 */ /* 0x000fc600078e00ff */
[----:B------:R0:W-:Y:S04]  /*16480*/  STL.128 [R1+0xcc0], R12 ;  /* 0x000cc00c01007387 */ /* 0x0001e80000100c00 */
[----:B------:R-:W-:Y:S01]  /*16490*/  STL.128 [R1+0x990], R8 ;  /* 0x0009900801007387 */ /* 0x000fe20000100c00 */
[----:B--2---:R-:W-:-:S03]  /*164a0*/  HFMA2 R5, -RZ, RZ, 0, 5.9604644775390625e-08 ;  /* 0x00000001ff057431 */ /* 0x004fc600000001ff */
[----:B------:R1:W-:Y:S01]  /*164b0*/  STL.128 [R1+0x9d0], R8 ;  /* 0x0009d00801007387 */ /* 0x0003e20000100c00 */
[----:B------:R-:W-:Y:S02]  /*164c0*/  IMAD.MOV.U32 R4, RZ, RZ, RZ ;  /* 0x000000ffff047224 */ /* 0x000fe400078e00ff */
[----:B------:R-:W-:Y:S02]  /*164d0*/  IMAD.MOV.U32 R6, RZ, RZ, 0x1 ;  /* 0x00000001ff067424 */ /* 0x000fe400078e00ff */
[----:B0-----:R-:W-:Y:S02]  /*164e0*/  IMAD.MOV.U32 R12, RZ, RZ, RZ ;  /* 0x000000ffff0c7224 */ /* 0x001fe400078e00ff */
[----:B-1----:R-:W-:Y:S02]  /*164f0*/  HFMA2 R9, -RZ, RZ, 0, 5.9604644775390625e-08 ;  /* 0x00000001ff097431 */ /* 0x002fe400000001ff */
[----:B------:R-:W-:Y:S02]  /*16500*/  IMAD.MOV.U32 R8, RZ, RZ, RZ ;  /* 0x000000ffff087224 */ /* 0x000fe400078e00ff */
[----:B------:R-:W-:Y:S01]  /*16510*/  IMAD.MOV.U32 R10, RZ, RZ, 0x1 ;  /* 0x00000001ff0a7424 */ /* 0x000fe200078e00ff */
[----:B------:R0:W-:Y:S04]  /*16520*/  STL.128 [R1+0xd00], R12 ;  /* 0x000d000c01007387 */ /* 0x0001e80000100c00 */
[----:B------:R1:W-:Y:S04]  /*16530*/  STL.128 [R1+0xa10], R8 ;  /* 0x000a100801007387 */ /* 0x0003e80000100c00 */
[----:B------:R2:W-:Y:S01]  /*16540*/  STL.128 [R1+0xc10], R4 ;  /* 0x000c100401007387 */ /* 0x0005e20000100c00 */
[----:B0-----:R-:W-:Y:S01]  /*16550*/  MOV R12, 0x1 ;  /* 0x00000001000c7802 */ /* 0x001fe20000000f00 */
[----:B-1----:R-:W-:-:S02]  /*16560*/  IMAD.MOV.U32 R11, RZ, RZ, 0x1 ;  /* 0x00000001ff0b7424 */ /* 0x002fc400078e00ff */
[----:B--2---:R-:W-:-:S03]  /*16570*/  IMAD.MOV.U32 R7, RZ, RZ, 0x1 ;  /* 0x00000001ff077424 */ /* 0x004fc600078e00ff */
[----:B------:R0:W-:Y:S04]  /*16580*/  STL.128 [R1+0xa40], R8 ;  /* 0x000a400801007387 */ /* 0x0001e80000100c00 */
[----:B------:R1:W-:Y:S04]  /*16590*/  STL.128 [R1+0xd40], R12 ;  /* 0x000d400c01007387 */ /* 0x0003e80000100c00 */
[----:B------:R2:W-:Y:S01]  /*165a0*/  STL.128 [R1+0xc40], R4 ;  /* 0x000c400401007387 */ /* 0x0005e20000100c00 */
[----:B0-----:R-:W-:Y:S02]  /*165b0*/  HFMA2 R9, -RZ, RZ, 0, 0 ;  /* 0x00000000ff097431 */ /* 0x001fe400000001ff */
[----:B------:R-:W-:Y:S01]  /*165c0*/  IMAD.MOV.U32 R8, RZ, RZ, 0x1 ;  /* 0x00000001ff087424 */ /* 0x000fe200078e00ff */
[----:B------:R-:W-:Y:S01]  /*165d0*/  CS2R R10, SRZ ;  /* 0x00000000000a7805 */ /* 0x000fe2000001ff00 */
[----:B-1----:R-:W-:-:S02]  /*165e0*/  HFMA2 R14, -RZ, RZ, 0, 0 ;  /* 0x00000000ff0e7431 */ /* 0x002fc400000001ff */
[----:B------:R-:W-:Y:S02]  /*165f0*/  IMAD.MOV.U32 R13, RZ, RZ, RZ ;  /* 0x000000ffff0d7224 */ /* 0x000fe400078e00ff */
        /* <DEDUP_REMOVED lines=16> */
[----:B------:R-:W-:Y:S04]  /*16700*/  STL.128 [R1+0xce0], R4 ;  /* 0x000ce00401007387 */ /* 0x000fe80000100c00 */
[----:B------:R-:W-:Y:S01]  /*16710*/  STL.128 [R1+0xd20], R4 ;  /* 0x000d200401007387 */ /* 0x000fe20000100c00 */
[----:B-1----:R-:W-:-:S03]  /*16720*/  SHF.R.U32.HI R12, RZ, 0x4, R20 ;  /* 0x00000004ff0c7819 */ /* 0x002fc60000011614 */
[----:B------:R0:W-:Y:S01]  /*16730*/  STL.128 [R1+0xd60], R4 ;  /* 0x000d600401007387 */ /* 0x0001e20000100c00 */
[----:B------:R-:W-:Y:S02]  /*16740*/  SHF.R.U32.HI R13, RZ, 0x7, R21 ;  /* 0x00000007ff0d7819 */ /* 0x000fe40000011615 */
[----:B------:R-:W-:Y:S01]  /*16750*/  LOP3.LUT R12, R12, 0x38, RZ, 0xc0, !PT ;  /* 0x000000380c0c7812 */ /* 0x000fe200078ec0ff */
[----:B------:R1:W-:Y:S03]  /*16760*/  STL.128 [R1+0xc00], R8 ;  /* 0x000c000801007387 */ /* 0x0003e60000100c00 */
[----:B------:R-:W-:Y:S01]  /*16770*/  LOP3.LUT R13, R12, 0x7, R13, 0xf8, !PT ;  /* 0x000000070c0d7812 */ /* 0x000fe200078ef80d */
[----:B0-----:R-:W-:Y:S01]  /*16780*/  IMAD.MOV.U32 R4, RZ, RZ, RZ ;  /* 0x000000ffff047224 */ /* 0x001fe200078e00ff */
[----:B------:R-:W-:Y:S01]  /*16790*/  MOV R5, 0x1 ;  /* 0x0000000100057802 */ /* 0x000fe20000000f00 */
[----:B------:R-:W-:-:S02]  /*167a0*/  IMAD.MOV.U32 R6, RZ, RZ, 0x1 ;  /* 0x00000001ff067424 */ /* 0x000fc400078e00ff */
[----:B-1----:R-:W-:Y:S01]  /*167b0*/  IMAD.MOV.U32 R8, RZ, RZ, 0x1 ;  /* 0x00000001ff087424 */ /* 0x002fe200078e00ff */
[----:B------:R-:W-:Y:S02]  /*167c0*/  MOV R11, RZ ;  /* 0x000000ff000b7202 */ /* 0x000fe40000000f00 */
[----:B------:R0:W-:Y:S01]  /*167d0*/  STL.128 [R1+0xe00], R4 ;  /* 0x000e000401007387 */ /* 0x0001e20000100c00 */
[----:B------:R-:W-:-:S03]  /*167e0*/  SHF.R.U32.HI R12, RZ, 0x1, R2 ;  /* 0x00000001ff0c7819 */ /* 0x000fc60000011602 */
[----:B------:R1:W-:Y:S01]  /*167f0*/  STL.128 [R1+0xc30], R8 ;  /* 0x000c300801007387 */ /* 0x0003e20000100c00 */
[----:B------:R-:W-:Y:S01]  /*16800*/  LOP3.LUT R12, R13, 0x1c0, R12, 0xf8, !PT ;  /* 0x000001c00d0c7812 */ /* 0x000fe200078ef80c */
[----:B------:R-:W-:Y:S02]  /*16810*/  IMAD R33, R33, 0x2, R32 ;  /* 0x0000000221217824 */ /* 0x000fe400078e0220 */
[----:B0-----:R-:W-:Y:S02]  /*16820*/  HFMA2 R4, -RZ, RZ, 0, 5.9604644775390625e-08 ;  /* 0x00000001ff047431 */ /* 0x001fe400000001ff */
[----:B-1----:R-:W-:Y:S01]  /*16830*/  IMAD.MOV.U32 R9, RZ, RZ, 0x1 ;  /* 0x00000001ff097424 */ /* 0x002fe200078e00ff */
[----:B------:R-:W-:Y:S02]  /*16840*/  MOV R10, 0x1 ;  /* 0x00000001000a7802 */ /* 0x000fe40000000f00 */
[----:B------:R0:W-:Y:S01]  /*16850*/  STL.128 [R1+0xe40], R4 ;  /* 0x000e400401007387 */ /* 0x0001e20000100c00 */
[----:B------:R-:W-:-:S03]  /*16860*/  IMAD R32, R12, 0x4, R23 ;  /* 0x000000040c207824 */ /* 0x000fc600078e0217 */
[----:B------:R1:W-:Y:S01]  /*16870*/  STL.128 [R1+0xc60], R8 ;  /* 0x000c600801007387 */ /* 0x0003e20000100c00 */
[----:B------:R-:W-:Y:S01]  /*16880*/  IMAD.MOV.U32 R12, RZ, RZ, RZ ;  /* 0x000000ffff0c7224 */ /* 0x000fe200078e00ff */
[----:B------:R-:W-:Y:S01]  /*16890*/  MOV R13, 0x1 ;  /* 0x00000001000d7802 */ /* 0x000fe20000000f00 */
[----:B------:R-:W-:Y:S01]  /*168a0*/  IMAD.MOV.U32 R14, RZ, RZ, 0x1 ;  /* 0x00000001ff0e7424 */ /* 0x000fe200078e00ff */
        /* <DEDUP_REMOVED lines=9> */
[----:B------:R-:W-:Y:S01]  /*16940*/  STL.128 [R1+0xd10], R8 ;  /* 0x000d100801007387 */ /* 0x000fe20000100c00 */
[----:B0-----:R-:W-:-:S03]  /*16950*/  HFMA2 R7, -RZ, RZ, 0, 5.9604644775390625e-08 ;  /* 0x00000001ff077431 */ /* 0x001fc600000001ff */
[----:B------:R-:W-:Y:S01]  /*16960*/  STL.128 [R1+0xd50], R8 ;  /* 0x000d500801007387 */ /* 0x000fe20000100c00 */
[----:B------:R-:W-:-:S03]  /*16970*/  IMAD.MOV.U32 R4, RZ, RZ, RZ ;  /* 0x000000ffff047224 */ /* 0x000fc600078e00ff */
        /* <DEDUP_REMOVED lines=51> */
[----:B0-----:R-:W-:Y:S01]  /*16cb0*/  MOV R15, 0x1 ;  /* 0x00000001000f7802 */ /* 0x001fe20000000f00 */
[----:B-1----:R-:W-:-:S02]  /*16cc0*/  HFMA2 R5, -RZ, RZ, 0, 5.9604644775390625e-08 ;  /* 0x00000001ff057431 */ /* 0x002fc400000001ff */
[----:B------:R-:W-:Y:S02]  /*16cd0*/  IMAD.MOV.U32 R6, RZ, RZ, 0x1 ;  /* 0x00000001ff067424 */ /* 0x000fe400078e00ff */
[----:B------:R0:W-:Y:S04]  /*16ce0*/  STL.128 [R1+0x860], R12 ;  /* 0x0008600c01007387 */ /* 0x0001e80000100c00 */
[----:B------:R1:W-:Y:S01]  /*16cf0*/  STL.128 [R1+0x850], R4 ;  /* 0x0008500401007387 */ /* 0x0003e20000100c00 */
[----:B0-----:R-:W-:Y:S02]  /*16d00*/  IMAD.MOV.U32 R15, RZ, RZ, RZ ;  /* 0x000000ffff0f7224 */ /* 0x001fe400078e00ff */
[----:B-1----:R-:W-:-:S03]  /*16d10*/  HFMA2 R6, -RZ, RZ, 0, 0 ;  /* 0x00000000ff067431 */ /* 0x002fc600000001ff */
[----:B------:R0:W-:Y:S01]  /*16d20*/  STL.128 [R1+0x890], R12 ;  /* 0x0008900c01007387 */ /* 0x0001e20000100c00 */
[----:B------:R-:W-:-:S05]  /*16d30*/  IMAD.MOV.U32 R5, RZ, RZ, RZ ;  /* 0x000000ffff057224 */ /* 0x000fca00078e00ff */
[----:B------:R1:W-:Y:S01]  /*16d40*/  STL.128 [R1+0x880], R4 ;  /* 0x0008800401007387 */ /* 0x0003e20000100c00 */
[----:B0-----:R-:W-:-:S05]  /*16d50*/  IMAD.MOV.U32 R15, RZ, RZ, 0x1 ;  /* 0x00000001ff0f7424 */ /* 0x001fca00078e00ff */
[----:B------:R0:W-:Y:S01]  /*16d60*/  STL.128 [R1+0x8c0], R12 ;  /* 0x0008c00c01007387 */ /* 0x0001e20000100c00 */
[----:B-1----:R-:W-:Y:S02]  /*16d70*/  HFMA2 R7, -RZ, RZ, 0, 0 ;  /* 0x00000000ff077431 */ /* 0x002fe400000001ff */
[----:B------:R-:W-:-:S05]  /*16d80*/  IMAD.MOV.U32 R4, RZ, RZ, 0x1 ;  /* 0x00000001ff047424 */ /* 0x000fca00078e00ff */
[----:B------:R1:W-:Y:S01]  /*16d90*/  STL.128 [R1+0x8b0], R4 ;  /* 0x0008b00401007387 */ /* 0x0003e20000100c00 */
[----:B0-----:R-:W-:Y:S01]  /*16da0*/  IMAD.MOV.U32 R12, RZ, RZ, 0x1 ;  /* 0x00000001ff0c7424 */ /* 0x001fe200078e00ff */
[----:B------:R-:W-:Y:S02]  /*16db0*/  MOV R13, RZ ;  /* 0x000000ff000d7202 */ /* 0x000fe40000000f00 */
[----:B------:R-:W-:-:S05]  /*16dc0*/  CS2R R14, SRZ ;  /* 0x00000000000e7805 */ /* 0x000fca000001ff00 */
[----:B------:R0:W-:Y:S01]  /*16dd0*/  STL.128 [R1+0x8f0], R12 ;  /* 0x0008f00c01007387 */ /* 0x0001e20000100c00 */
[----:B-1----:R-:W-:Y:S02]  /*16de0*/  HFMA2 R6, -RZ, RZ, 0, 5.9604644775390625e-08 ;  /* 0x00000001ff067431 */ /* 0x002fe400000001ff */
[----:B------:R-:W-:Y:S02]  /*16df0*/  IMAD.MOV.U32 R5, RZ, RZ, 0x1 ;  /* 0x00000001ff057424 */ /* 0x000fe400078e00ff */
[----:B0-----:R-:W-:Y:S01]  /*16e00*/  HFMA2 R14, -RZ, RZ, 0, 5.9604644775390625e-08 ;  /* 0x00000001ff0e7431 */ /* 0x001fe200000001ff */
[----:B------:R-:W-:Y:S01]  /*16e10*/  MOV R12, RZ ;  /* 0x000000ff000c7202 */ /* 0x000fe20000000f00 */
[----:B------:R-:W-:Y:S01]  /*16e20*/  IMAD.MOV.U32 R13, RZ, RZ, 0x1 ;  /* 0x00000001ff0d7424 */ /* 0x000fe200078e00ff */
[----:B------:R0:W-:Y:S04]  /*16e30*/  STL.128 [R1+0x8e0], R4 ;  /* 0x0008e00401007387 */ /* 0x0001e80000100c00 */
[----:B------:R1:W-:Y:S01]  /*16e40*/  STL.128 [R1+0x920], R12 ;  /* 0x0009200c01007387 */ /* 0x0003e20000100c00 */
[----:B0-----:R-:W-:-:S02]  /*16e50*/  IMAD.MOV.U32 R4, RZ, RZ, RZ ;  /* 0x000000ffff047224 */ /* 0x001fc400078e00ff */
[----:B-1----:R-:W-:-:S03]  /*16e60*/  HFMA2 R12, -RZ, RZ, 0, 5.9604644775390625e-08 ;  /* 0x00000001ff0c7431 */ /* 0x002fc600000001ff */
[----:B------:R0:W-:Y:S04]  /*16e70*/  STL.128 [R1+0x910], R4 ;  /* 0x0009100401007387 */ /* 0x0001e80000100c00 */
[----:B------:R1:W-:Y:S01]  /*16e80*/  STL.128 [R1+0x950], R12 ;  /* 0x0009500c01007387 */ /* 0x0003e20000100c00 */
[----:B0-----:R-:W-:Y:S02]  /*16e90*/  IMAD.MOV.U32 R7, RZ, RZ, 0x1 ;  /* 0x00000001ff077424 */ /* 0x001fe400078e00ff */
[----:B-1----:R-:W-:-:S03]  /*16ea0*/  IMAD.MOV.U32 R12, RZ, RZ, RZ ;  /* 0x000000ffff0c7224 */ /* 0x002fc600078e00ff */
[----:B------:R0:W-:Y:S04]  /*16eb0*/  STL.128 [R1+0x940], R4 ;  /* 0x0009400401007387 */ /* 0x0001e80000100c00 */
[----:B------:R1:W-:Y:S01]  /*16ec0*/  STL.128 [R1+0x980], R12 ;  /* 0x0009800c01007387 */ /* 0x0003e20000100c00 */
[----:B------:R-:W-:Y:S01]  /*16ed0*/  HFMA2 R8, -RZ, RZ, 0, 0 ;  /* 0x00000000ff087431 */ /* 0x000fe200000001ff */
[----:B------:R-:W-:Y:S01]  /*16ee0*/  MOV R11, 0x1 ;  /* 0x00000001000b7802 */ /* 0x000fe20000000f00 */
[----:B0-----:R-:W-:Y:S02]  /*16ef0*/  HFMA2 R5, -RZ, RZ, 0, 0 ;  /* 0x00000000ff057431 */ /* 0x001fe400000001ff */
[----:B------:R-:W-:Y:S02]  /*16f00*/  IMAD.MOV.U32 R4, RZ, RZ, 0x1 ;  /* 0x00000001ff047424 */ /* 0x000fe400078e00ff */
[----:B-1----:R-:W-:Y:S01]  /*16f10*/  HFMA2 R12, -RZ, RZ, 0, 5.9604644775390625e-08 ;  /* 0x00000001ff0c7431 */ /* 0x002fe200000001ff */
[----:B------:R-:W-:Y:S01]  /*16f20*/  CS2R R6, SRZ ;  /* 0x0000000000067805 */ /* 0x000fe2000001ff00 */
[----:B------:R-:W-:Y:S04]  /*16f30*/  STL.128 [R1+0x810], R8 ;  /* 0x0008100801007387 */ /* 0x000fe80000100c00 */
[----:B------:R-:W-:Y:S04]  /*16f40*/  STL.128 [R1+0x970], R4 ;  /* 0x0009700401007387 */ /* 0x000fe80000100c00 */
[----:B------:R0:W-:Y:S04]  /*16f50*/  STL.128 [R1+0x9c0], R12 ;  /* 0x0009c00c01007387 */ /* 0x0001e80000100c00 */
[----:B------:R-:W-:Y:S04]  /*16f60*/  STL.128 [R1+0x9a0], R4 ;  /* 0x0009a00401007387 */ /* 0x000fe80000100c00 */
[----:B------:R1:W-:Y:S04]  /*16f70*/  STL.128 [R1+0x9e0], R4 ;  /* 0x0009e00401007387 */ /* 0x0003e80000100c00 */
[----:B------:R3:W-:Y:S01]  /*16f80*/  STL.128 [R1+0x840], R8 ;  /* 0x0008400801007387 */ /* 0x0007e20000100c00 */
[----:B0-----:R-:W-:Y:S01]  /*16f90*/  CS2R R12, SRZ ;  /* 0x00000000000c7805 */ /* 0x001fe2000001ff00 */
[----:B------:R-:W-:Y:S01]  /*16fa0*/  IMAD.MOV.U32 R14, RZ, RZ, RZ ;  /* 0x000000ffff0e7224 */ /* 0x000fe200078e00ff */
[----:B------:R-:W-:Y:S01]  /*16fb0*/  MOV R15, 0x1 ;  /* 0x00000001000f7802 */ /* 0x000fe20000000f00 */
[----:B-1----:R-:W-:Y:S01]  /*16fc0*/  HFMA2 R6, -RZ, RZ, 0, 5.9604644775390625e-08 ;  /* 0x00000001ff067431 */ /* 0x002fe200000001ff */
[----:B------:R-:W-:Y:S01]  /*16fd0*/  MOV R4, RZ ;  /* 0x000000ff00047202 */ /* 0x000fe20000000f00 */
[----:B------:R-:W-:-:S02]  /*16fe0*/  IMAD.MOV.U32 R5, RZ, RZ, 0x1 ;  /* 0x00000001ff057424 */ /* 0x000fc400078e00ff */
[----:B------:R0:W-:Y:S01]  /*16ff0*/  STL.128 [R1+0xa00], R12 ;  /* 0x000a000c01007387 */ /* 0x0001e20000100c00 */
[----:B---3--:R-:W-:Y:S02]  /*17000*/  HFMA2 R9, -RZ, RZ, 0, 5.9604644775390625e-08 ;  /* 0x00000001ff097431 */ /* 0x008fe400000001ff */
[----:B------:R-:W-:Y:S01]  /*17010*/  IMAD.MOV.U32 R8, RZ, RZ, 0x1 ;  /* 0x00000001ff087424 */ /* 0x000fe200078e00ff */
[----:B------:R-:W-:Y:S01]  /*17020*/  MOV R11, RZ ;  /* 0x000000ff000b7202 */ /* 0x000fe20000000f00 */
[----:B------:R-:W-:Y:S01]  /*17030*/  IMAD.MOV.U32 R10, RZ, RZ, 0x1 ;  /* 0x00000001ff0a7424 */ /* 0x000fe200078e00ff */
[----:B------:R1:W-:Y:S04]  /*17040*/  STL.128 [R1+0xa20], R4 ;  /* 0x000a200401007387 */ /* 0x0003e80000100c00 */
[----:B------:R3:W-:Y:S01]  /*17050*/  STL.128 [R1+0x870], R8 ;  /* 0x0008700801007387 */ /* 0x0007e20000100c00 */
[----:B0-----:R-:W-:Y:S01]  /*17060*/  IMAD.MOV.U32 R12, RZ, RZ, 0x1 ;  /* 0x00000001ff0c7424 */ /* 0x001fe200078e00ff */
[----:B------:R-:W-:Y:S01]  /*17070*/  MOV R15, RZ ;  /* 0x000000ff000f7202 */ /* 0x000fe20000000f00 */
[----:B-1----:R-:W-:-:S04]  /*17080*/  HFMA2 R4, -RZ, RZ, 0, 5.9604644775390625e-08 ;  /* 0x00000001ff047431 */ /* 0x002fc800000001ff */
[----:B------:R0:W-:Y:S01]  /*17090*/  STL.128 [R1+0xa30], R12 ;  /* 0x000a300c01007387 */ /* 0x0001e20000100c00 */
[----:B---3--:R-:W-:-:S03]  /*170a0*/  MOV R8, RZ ;  /* 0x000000ff00087202 */ /* 0x008fc60000000f00 */
[----:B------:R1:W-:Y:S04]  /*170b0*/  STL.128 [R1+0xa50], R4 ;  /* 0x000a500401007387 */ /* 0x0003e80000100c00 */
[----:B------:R3:W-:Y:S01]  /*170c0*/  STL.128 [R1+0x8a0], R8 ;  /* 0x0008a00801007387 */ /* 0x0007e20000100c00 */
[----:B0-----:R-:W-:Y:S01]  /*170d0*/  IMAD.MOV.U32 R13, RZ, RZ, 0x1 ;  /* 0x00000001ff0d7424 */ /* 0x001fe200078e00ff */
[----:B------:R-:W-:-:S05]  /*170e0*/  MOV R14, 0x1 ;  /* 0x00000001000e7802 */ /* 0x000fca0000000f00 */
[----:B------:R0:W-:Y:S01]  /*170f0*/  STL.128 [R1+0xa60], R12 ;  /* 0x000a600c01007387 */ /* 0x0001e20000100c00 */
[----:B-1----:R-:W-:Y:S01]  /*17100*/  IMAD.MOV.U32 R4, RZ, RZ, RZ ;  /* 0x000000ffff047224 */ /* 0x002fe200078e00ff */
[----:B---3--:R-:W-:-:S04]  /*17110*/  MOV R8, 0x1 ;  /* 0x0000000100087802 */ /* 0x008fc80000000f00 */
[----:B------:R1:W-:Y:S04]  /*17120*/  STL.128 [R1+0xa80], R4 ;  /* 0x000a800401007387 */ /* 0x0003e80000100c00 */
[----:B------:R3:W-:Y:S01]  /*17130*/  STL.128 [R1+0x8d0], R8 ;  /* 0x0008d00801007387 */ /* 0x0007e20000100c00 */
[----:B0-----:R-:W-:Y:S01]  /*17140*/  MOV R13, RZ ;  /* 0x000000ff000d7202 */ /* 0x001fe20000000f00 */
[----:B------:R-:W-:-:S05]  /*17150*/  IMAD.MOV.U32 R14, RZ, RZ, RZ ;  /* 0x000000ffff0e7224 */ /* 0x000fca00078e00ff */
[----:B------:R-:W-:Y:S01]  /*17160*/  STL.128 [R1+0xa90], R12 ;  /* 0x000a900c01007387 */ /* 0x000fe20000100c00 */
[----:B-1----:R-:W-:-:S03]  /*17170*/  HFMA2 R4, -RZ, RZ, 0, 5.9604644775390625e-08 ;  /* 0x00000001ff047431 */ /* 0x002fc600000001ff */
[----:B------:R-:W-:Y:S01]  /*17180*/  STL.128 [R1+0xad0], R12 ;  /* 0x000ad00c01007387 */ /* 0x000fe20000100c00 */
[----:B---3--:R-:W-:-:S03]  /*17190*/  HFMA2 R11, -RZ, RZ, 0, 5.9604644775390625e-08 ;  /* 0x00000001ff0b7431 */ /* 0x008fc600000001ff */
[----:B------:R-:W-:Y:S04]  /*171a0*/  STL.128 [R1+0xb10], R12 ;  /* 0x000b100c01007387 */ /* 0x000fe80000100c00 */
[----:B------:R-:W-:Y:S04]  /*171b0*/  STL.128 [R1+0xb50], R12 ;  /* 0x000b500c01007387 */ /* 0x000fe80000100c00 */
[----:B------:R0:W-:Y:S01]  /*171c0*/  STL.128 [R1+0xbc0], R12 ;  /* 0x000bc00c01007387 */ /* 0x0001e20000100c00 */
[----:B------:R-:W-:Y:S01]  /*171d0*/  CS2R R8, SRZ ;  /* 0x0000000000087805 */ /* 0x000fe2000001ff00 */
[----:B------:R-:W-:-:S02]  /*171e0*/  IMAD.MOV.U32 R10, RZ, RZ, RZ ;  /* 0x000000ffff0a7224 */ /* 0x000fc400078e00ff */
[----:B------:R1:W-:Y:S04]  /*171f0*/  STL.128 [R1+0xac0], R4 ;  /* 0x000ac00401007387 */ /* 0x0003e80000100c00 */
[----:B------:R3:W-:Y:S01]  /*17200*/  STL.128 [R1+0x900], R8 ;  /* 0x0009000801007387 */ /* 0x0007e20000100c00 */
[----:B0-----:R-:W-:Y:S01]  /*17210*/  HFMA2 R14, -RZ, RZ, 0, 5.9604644775390625e-08 ;  /* 0x00000001ff0e7431 */ /* 0x001fe200000001ff */
[----:B------:R-:W-:Y:S01]  /*17220*/  MOV R12, RZ ;  /* 0x000000ff000c7202 */ /* 0x000fe20000000f00 */
[----:B------:R-:W-:Y:S02]  /*17230*/  IMAD.MOV.U32 R13, RZ, RZ, 0x1 ;  /* 0x00000001ff0d7424 */ /* 0x000fe400078e00ff */
[----:B-1----:R-:W-:-:S03]  /*17240*/  IMAD.MOV.U32 R4, RZ, RZ, RZ ;  /* 0x000000ffff047224 */ /* 0x002fc600078e00ff */
[----:B------:R0:W-:Y:S01]  /*17250*/  STL.128 [R1+0xc20], R12 ;  /* 0x000c200c01007387 */ /* 0x0001e20000100c00 */
[----:B---3--:R-:W-:Y:S01]  /*17260*/  IMAD.MOV.U32 R8, RZ, RZ, 0x1 ;  /* 0x00000001ff087424 */ /* 0x008fe200078e00ff */
[----:B------:R-:W-:Y:S02]  /*17270*/  MOV R11, RZ ;  /* 0x000000ff000b7202 */ /* 0x000fe40000000f00 */
[----:B------:R1:W-:Y:S04]  /*17280*/  STL.128 [R1+0xb00], R4 ;  /* 0x000b000401007387 */ /* 0x0003e80000100c00 */
[----:B------:R3:W-:Y:S01]  /*17290*/  STL.128 [R1+0x930], R8 ;  /* 0x0009300801007387 */ /* 0x0007e20000100c00 */
[----:B0-----:R-:W-:Y:S01]  /*172a0*/  HFMA2 R12, -RZ, RZ, 0, 5.9604644775390625e-08 ;  /* 0x00000001ff0c7431 */ /* 0x001fe200000001ff */
[----:B-1----:R-:W-:-:S04]  /*172b0*/  MOV R4, 0x1 ;  /* 0x0000000100047802 */ /* 0x002fc80000000f00 */
[----:B------:R0:W-:Y:S01]  /*172c0*/  STL.128 [R1+0xc50], R12 ;  /* 0x000c500c01007387 */ /* 0x0001e20000100c00 */
[----:B---3--:R-:W-:Y:S01]  /*172d0*/  IMAD.MOV.U32 R9, RZ, RZ, 0x1 ;  /* 0x00000001ff097424 */ /* 0x008fe200078e00ff */
[----:B------:R-:W-:Y:S02]  /*172e0*/  MOV R10, 0x1 ;  /* 0x00000001000a7802 */ /* 0x000fe40000000f00 */
[----:B------:R1:W-:Y:S04]  /*172f0*/  STL.128 [R1+0xb40], R4 ;  /* 0x000b400401007387 */ /* 0x0003e80000100c00 */
[----:B------:R3:W-:Y:S01]  /*17300*/  STL.128 [R1+0x960], R8 ;  /* 0x0009600801007387 */ /* 0x0007e20000100c00 */
[----:B0-----:R-:W-:Y:S02]  /*17310*/  IMAD.MOV.U32 R12, RZ, RZ, RZ ;  /* 0x000000ffff0c7224 */ /* 0x001fe400078e00ff */
[----:B-1----:R-:W-:-:S02]  /*17320*/  HFMA2 R6, -RZ, RZ, 0, 0 ;  /* 0x00000000ff067431 */ /* 0x002fc400000001ff */
[----:B------:R-:W-:Y:S01]  /*17330*/  IMAD.MOV.U32 R5, RZ, RZ, RZ ;  /* 0x000000ffff057224 */ /* 0x000fe200078e00ff */
[----:B------:R0:W-:Y:S01]  /*17340*/  STL.128 [R1+0xc80], R12 ;  /* 0x000c800c01007387 */ /* 0x0001e20000100c00 */
[----:B---3--:R-:W-:Y:S01]  /*17350*/  MOV R9, RZ ;  /* 0x000000ff00097202 */ /* 0x008fe20000000f00 */
[----:B------:R-:W-:Y:S02]  /*17360*/  IMAD.MOV.U32 R10, RZ, RZ, RZ ;  /* 0x000000ffff0a7224 */ /* 0x000fe400078e00ff */
[----:B------:R1:W-:Y:S04]  /*17370*/  STL.128 [R1+0xb80], R4 ;  /* 0x000b800401007387 */ /* 0x0003e80000100c00 */
[----:B------:R-:W-:Y:S01]  /*17380*/  STL.128 [R1+0x990], R8 ;  /* 0x0009900801007387 */ /* 0x000fe20000100c00 */
[----:B0-----:R-:W-:-:S03]  /*17390*/  HFMA2 R12, -RZ, RZ, 0, 5.9604644775390625e-08 ;  /* 0x00000001ff0c7431 */ /* 0x001fc600000001ff */
[----:B------:R0:W-:Y:S01]  /*173a0*/  STL.128 [R1+0x9d0], R8 ;  /* 0x0009d00801007387 */ /* 0x0001e20000100c00 */
[----:B-1----:R-:W-:Y:S02]  /*173b0*/  HFMA2 R5, -RZ, RZ, 0, 5.9604644775390625e-08 ;  /* 0x00000001ff057431 */ /* 0x002fe400000001ff */
[----:B------:R-:W-:Y:S01]  /*173c0*/  IMAD.MOV.U32 R4, RZ, RZ, RZ ;  /* 0x000000ffff047224 */ /* 0x000fe200078e00ff */
[----:B------:R1:W-:Y:S01]  /*173d0*/  STL.128 [R1+0xcc0], R12 ;  /* 0x000cc00c01007387 */ /* 0x0003e20000100c00 */
[----:B------:R-:W-:Y:S02]  /*173e0*/  IMAD.MOV.U32 R6, RZ, RZ, 0x1 ;  /* 0x00000001ff067424 */ /* 0x000fe400078e00ff */
[----:B0-----:R-:W-:Y:S02]  /*173f0*/  HFMA2 R9, -RZ, RZ, 0, 5.9604644775390625e-08 ;  /* 0x00000001ff097431 */ /* 0x001fe400000001ff */
[----:B------:R-:W-:Y:S02]  /*17400*/  IMAD.MOV.U32 R8, RZ, RZ, RZ ;  /* 0x000000ffff087224 */ /* 0x000fe400078e00ff */
[----:B------:R-:W-:-:S02]  /*17410*/  IMAD.MOV.U32 R10, RZ, RZ, 0x1 ;  /* 0x00000001ff0a7424 */ /* 0x000fc400078e00ff */
[----:B-1----:R-:W-:Y:S01]  /*17420*/  IMAD.MOV.U32 R12, RZ, RZ, RZ ;  /* 0x000000ffff0c7224 */ /* 0x002fe200078e00ff */
[----:B------:R0:W-:Y:S04]  /*17430*/  STL.128 [R1+0xc10], R4 ;  /* 0x000c100401007387 */ /* 0x0001e80000100c00 */
[----:B------:R1:W-:Y:S04]  /*17440*/  STL.128 [R1+0xa10], R8 ;  /* 0x000a100801007387 */ /* 0x0003e80000100c00 */
[----:B------:R3:W-:Y:S01]  /*17450*/  STL.128 [R1+0xd00], R12 ;  /* 0x000d000c01007387 */ /* 0x0007e20000100c00 */
[----:B0-----:R-:W-:-:S02]  /*17460*/  IMAD.MOV.U32 R7, RZ, RZ, 0x1 ;  /* 0x00000001ff077424 */ /* 0x001fc400078e00ff */
[----:B-1----:R-:W-:Y:S01]  /*17470*/  IMAD.MOV.U32 R11, RZ, RZ, 0x1 ;  /* 0x00000001ff0b7424 */ /* 0x002fe200078e00ff */
[----:B---3--:R-:W-:-:S04]  /*17480*/  MOV R12, 0x1 ;  /* 0x00000001000c7802 */ /* 0x008fc80000000f00 */
[----:B------:R0:W-:Y:S04]  /*17490*/  STL.128 [R1+0xa40], R8 ;  /* 0x000a400801007387 */ /* 0x0001e80000100c00 */
[----:B------:R1:W-:Y:S04]  /*174a0*/  STL.128 [R1+0xc40], R4 ;  /* 0x000c400401007387 */ /* 0x0003e80000100c00 */
[----:B------:R3:W-:Y:S01]  /*174b0*/  STL.128 [R1+0xd40], R12 ;  /* 0x000d400c01007387 */ /* 0x0007e20000100c00 */
[----:B0-----:R-:W-:Y:S02]  /*174c0*/  HFMA2 R9, -RZ, RZ, 0, 0 ;  /* 0x00000000ff097431 */ /* 0x001fe400000001ff */
[----:B------:R-:W-:Y:S01]  /*174d0*/  IMAD.MOV.U32 R8, RZ, RZ, 0x1 ;  /* 0x00000001ff087424 */ /* 0x000fe200078e00ff */
[----:B------:R-:W-:Y:S01]  /*174e0*/  CS2R R10, SRZ ;  /* 0x00000000000a7805 */ /* 0x000fe2000001ff00 */
[----:B-1----:R-:W-:-:S02]  /*174f0*/  HFMA2 R5, -RZ, RZ, 0, 0 ;  /* 0x00000000ff057431 */ /* 0x002fc400000001ff */
[----:B------:R-:W-:Y:S01]  /*17500*/  IMAD.MOV.U32 R4, RZ, RZ, 0x1 ;  /* 0x00000001ff047424 */ /* 0x000fe200078e00ff */
[----:B------:R-:W-:Y:S01]  /*17510*/  CS2R R6, SRZ ;  /* 0x0000000000067805 */ /* 0x000fe2000001ff00 */
[----:B---3--:R-:W-:Y:S02]  /*17520*/  HFMA2 R14, -RZ, RZ, 0, 0 ;  /* 0x00000000ff0e7431 */ /* 0x008fe400000001ff */
[----:B------:R-:W-:Y:S01]  /*17530*/  IMAD.MOV.U32 R13, RZ, RZ, RZ ;  /* 0x000000ffff0d7224 */ /* 0x000fe200078e00ff */
        /* <DEDUP_REMOVED lines=8> */
[----:B------:R-:W-:Y:S01]  /*175c0*/  STL.128 [R1+0xd20], R4 ;  /* 0x000d200401007387 */ /* 0x000fe20000100c00 */
[----:B0-----:R-:W-:Y:S01]  /*175d0*/  IMAD.MOV.U32 R8, RZ, RZ, RZ ;  /* 0x000000ffff087224 */ /* 0x001fe200078e00ff */
[----:B------:R-:W-:-:S02]  /*175e0*/  MOV R11, 0x1 ;  /* 0x00000001000b7802 */ /* 0x000fc40000000f00 */
[----:B------:R0:W-:Y:S04]  /*175f0*/  STL.128 [R1+0xd60], R4 ;  /* 0x000d600401007387 */ /* 0x0001e80000100c00 */
[----:B------:R-:W-:Y:S04]  /*17600*/  STL.128 [R1+0xd80], R12 ;  /* 0x000d800c01007387 */ /* 0x000fe80000100c00 */
[----:B------:R-:W-:Y:S04]  /*17610*/  STL.128 [R1+0xe10], R12 ;  /* 0x000e100c01007387 */ /* 0x000fe80000100c00 */
[----:B------:R-:W-:Y:S01]  /*17620*/  STL.128 [R1+0xe50], R12 ;  /* 0x000e500c01007387 */ /* 0x000fe20000100c00 */
[----:B0-----:R-:W-:Y:S01]  /*17630*/  IMAD.MOV.U32 R4, RZ, RZ, RZ ;  /* 0x000000ffff047224 */ /* 0x001fe200078e00ff */
[----:B------:R-:W-:Y:S01]  /*17640*/  MOV R5, 0x1 ;  /* 0x0000000100057802 */ /* 0x000fe20000000f00 */
[----:B------:R-:W-:Y:S01]  /*17650*/  IMAD.MOV.U32 R6, RZ, RZ, 0x1 ;  /* 0x00000001ff067424 */ /* 0x000fe200078e00ff */
[----:B------:R0:W-:Y:S04]  /*17660*/  STL.128 [R1+0xec0], R12 ;  /* 0x000ec00c01007387 */ /* 0x0001e80000100c00 */
[----:B------:R1:W-:Y:S04]  /*17670*/  STL.128 [R1+0xc00], R8 ;  /* 0x000c000801007387 */ /* 0x0003e80000100c00 */
[----:B------:R3:W-:Y:S01]  /*17680*/  STL.128 [R1+0xe00], R4 ;  /* 0x000e000401007387 */ /* 0x0007e20000100c00 */
[----:B0-----:R-:W-:-:S02]  /*17690*/  SHF.R.U32.HI R12, RZ, 0x3, R20 ;  /* 0x00000003ff0c7819 */ /* 0x001fc40000011614 */
[----:B------:R-:W-:Y:S02]  /*176a0*/  SHF.R.U32.HI R13, RZ, 0x6, R21 ;  /* 0x00000006ff0d7819 */ /* 0x000fe40000011615 */
[----:B------:R-:W-:Y:S01]  /*176b0*/  LOP3.LUT R12, R12, 0x38, RZ, 0xc0, !PT ;  /* 0x000000380c0c7812 */ /* 0x000fe200078ec0ff */
[----:B-1----:R-:W-:Y:S01]  /*176c0*/  IMAD.MOV.U32 R8, RZ, RZ, 0x1 ;  /* 0x00000001ff087424 */ /* 0x002fe200078e00ff */
[----:B------:R-:W-:Y:S01]  /*176d0*/  MOV R11, RZ ;  /* 0x000000ff000b7202 */ /* 0x000fe20000000f00 */
[----:B---3--:R-:W-:Y:S01]  /*176e0*/  HFMA2 R4, -RZ, RZ, 0, 5.9604644775390625e-08 ;  /* 0x00000001ff047431 */ /* 0x008fe200000001ff */
[----:B------:R-:W-:-:S03]  /*176f0*/  LOP3.LUT R13, R12, 0x7, R13, 0xf8, !PT ;  /* 0x000000070c0d7812 */ /* 0x000fc600078ef80d */
[----:B------:R0:W-:Y:S01]  /*17700*/  STL.128 [R1+0xc30], R8 ;  /* 0x000c300801007387 */ /* 0x0001e20000100c00 */
[----:B------:R-:W-:-:S03]  /*17710*/  LOP3.LUT R12, R13, 0x1c0, R2, 0xf8, !PT ;  /* 0x000001c00d0c7812 */ /* 0x000fc600078ef802 */
[----:B------:R1:W-:Y:S01]  /*17720*/  STL.128 [R1+0xe40], R4 ;  /* 0x000e400401007387 */ /* 0x0003e20000100c00 */
[----:B------:R-:W-:Y:S02]  /*17730*/  IMAD R30, R33, 0x2, R30 ;  /* 0x00000002211e7824 */ /* 0x000fe400078e021e */
[----:B------:R-:W-:Y:S01]  /*17740*/  IMAD R33, R12, 0x4, R23 ;  /* 0x000000040c217824 */ /* 0x000fe200078e0217 */
[----:B------:R-:W-:Y:S01]  /*17750*/  MOV R13, 0x1 ;  /* 0x00000001000d7802 */ /* 0x000fe20000000f00 */
[----:B0-----:R-:W-:Y:S01]  /*17760*/  IMAD.MOV.U32 R9, RZ, RZ, 0x1 ;  /* 0x00000001ff097424 */ /* 0x001fe200078e00ff */
[----:B------:R-:W-:Y:S01]  /*17770*/  MOV R10, 0x1 ;  /* 0x00000001000a7802 */ /* 0x000fe20000000f00 */
[----:B-1----:R-:W-:Y:S01]  /*17780*/  IMAD.MOV.U32 R5, RZ, RZ, RZ ;  /* 0x000000ffff057224 */ /* 0x002fe200078e00ff */
[----:B------:R-:W-:-:S03]  /*17790*/  MOV R6, RZ ;  /* 0x000000ff00067202 */ /* 0x000fc60000000f00 */
[----:B------:R0:W-:Y:S01]  /*177a0*/  STL.128 [R1+0xc60], R8 ;  /* 0x000c600801007387 */ /* 0x0001e20000100c00 */
[----:B------:R-:W-:Y:S02]  /*177b0*/  IMAD.MOV.U32 R12, RZ, RZ, RZ ;  /* 0x000000ffff0c7224 */ /* 0x000fe400078e00ff */
[----:B------:R-:W-:Y:S01]  /*177c0*/  IMAD.MOV.U32 R14, RZ, RZ, 0x1 ;  /* 0x00000001ff0e7424 */ /* 0x000fe200078e00ff */
        /* <DEDUP_REMOVED lines=99> */
[----:B------:R-:W-:Y:S01]  /*17e00*/  IMAD.MOV.U32 R4, RZ, RZ, 0x1 ;  /* 0x00000001ff047424 */ /* 0x000fe200078e00ff */
[----:B------:R-:W-:Y:S01]  /*17e10*/  CS2R R6, SRZ ;  /* 0x0000000000067805 */ /* 0x000fe2000001ff00 */
[----:B-1----:R-:W-:-:S04]  /*17e20*/  HFMA2 R12, -RZ, RZ, 0, 5.9604644775390625e-08 ;  /* 0x00000001ff0c7431 */ /* 0x002fc800000001ff */
[----:B------:R-:W-:Y:S04]  /*17e30*/  STL.128 [R1+0x970], R4 ;  /* 0x0009700401007387 */ /* 0x000fe80000100c00 */
[----:B------:R-:W-:Y:S04]  /*17e40*/  STL.128 [R1+0x9a0], R4 ;  /* 0x0009a00401007387 */ /* 0x000fe80000100c00 */
[----:B------:R0:W-:Y:S04]  /*17e50*/  STL.128 [R1+0x9c0], R12 ;  /* 0x0009c00c01007387 */ /* 0x0001e80000100c00 */
[----:B------:R1:W-:Y:S04]  /*17e60*/  STL.128 [R1+0x9e0], R4 ;  /* 0x0009e00401007387 */ /* 0x0003e80000100c00 */
[----:B------:R-:W-:Y:S01]  /*17e70*/  STL.128 [R1+0x810], R8 ;  /* 0x0008100801007387 */ /* 0x000fe20000100c00 */
[----:B0-----:R-:W-:Y:S01]  /*17e80*/  CS2R R12, SRZ ;  /* 0x00000000000c7805 */ /* 0x001fe2000001ff00 */
[----:B------:R-:W-:Y:S01]  /*17e90*/  IMAD.MOV.U32 R14, RZ, RZ, RZ ;  /* 0x000000ffff0e7224 */ /* 0x000fe200078e00ff */
[----:B------:R-:W-:Y:S01]  /*17ea0*/  MOV R15, 0x1 ;  /* 0x00000001000f7802 */ /* 0x000fe20000000f00 */
[----:B-1----:R-:W-:Y:S01]  /*17eb0*/  HFMA2 R6, -RZ, RZ, 0, 5.9604644775390625e-08 ;  /* 0x00000001ff067431 */ /* 0x002fe200000001ff */
[----:B------:R-:W-:Y:S01]  /*17ec0*/  MOV R4, RZ ;  /* 0x000000ff00047202 */ /* 0x000fe20000000f00 */
[----:B------:R-:W-:Y:S01]  /*17ed0*/  IMAD.MOV.U32 R5, RZ, RZ, 0x1 ;  /* 0x00000001ff057424 */ /* 0x000fe200078e00ff */
[----:B------:R0:W-:Y:S04]  /*17ee0*/  STL.128 [R1+0x840], R8 ;  /* 0x0008400801007387 */ /* 0x0001e80000100c00 */
[----:B------:R1:W-:Y:S04]  /*17ef0*/  STL.128 [R1+0xa00], R12 ;  /* 0x000a000c01007387 */ /* 0x0003e80000100c00 */
[----:B------:R4:W-:Y:S01]  /*17f00*/  STL.128 [R1+0xa20], R4 ;  /* 0x000a200401007387 */ /* 0x0009e20000100c00 */
[----:B0-----:R-:W-:-:S02]  /*17f10*/  HFMA2 R9, -RZ, RZ, 0, 5.9604644775390625e-08 ;  /* 0x00000001ff097431 */ /* 0x001fc400000001ff */
[----:B------:R-:W-:Y:S01]  /*17f20*/  IMAD.MOV.U32 R8, RZ, RZ, 0x1 ;  /* 0x00000001ff087424 */ /* 0x000fe200078e00ff */
[----:B------:R-:W-:Y:S01]  /*17f30*/  MOV R11, RZ ;  /* 0x000000ff000b7202 */ /* 0x000fe20000000f00 */
[----:B-1----:R-:W-:Y:S01]  /*17f40*/  IMAD.MOV.U32 R12, RZ, RZ, 0x1 ;  /* 0x00000001ff0c7424 */ /* 0x002fe200078e00ff */
[----:B------:R-:W-:Y:S01]  /*17f50*/  MOV R15, RZ ;  /* 0x000000ff000f7202 */ /* 0x000fe20000000f00 */
[----:B------:R-:W-:Y:S02]  /*17f60*/  IMAD.MOV.U32 R10, RZ, RZ, 0x1 ;  /* 0x00000001ff0a7424 */ /* 0x000fe400078e00ff */
[----:B----4-:R-:W-:Y:S02]  /*17f70*/  HFMA2 R4, -RZ, RZ, 0, 5.9604644775390625e-08 ;  /* 0x00000001ff047431 */ /* 0x010fe400000001ff */
[----:B------:R0:W-:Y:S04]  /*17f80*/  STL.128 [R1+0xa30], R12 ;  /* 0x000a300c01007387 */ /* 0x0001e80000100c00 */
[----:B------:R1:W-:Y:S04]  /*17f90*/  STL.128 [R1+0x870], R8 ;  /* 0x0008700801007387 */ /* 0x0003e80000100c00 */
[----:B------:R4:W-:Y:S01]  /*17fa0*/  STL.128 [R1+0xa50], R4 ;  /* 0x000a500401007387 */ /* 0x0009e20000100c00 */
[----:B0-----:R-:W-:Y:S01]  /*17fb0*/  IMAD.MOV.U32 R13, RZ, RZ, 0x1 ;  /* 0x00000001ff0d7424 */ /* 0x001fe200078e00ff */
[----:B------:R-:W-:-:S02]  /*17fc0*/  MOV R14, 0x1 ;  /* 0x00000001000e7802 */ /* 0x000fc40000000f00 */
[----:B-1----:R-:W-:-:S03]  /*17fd0*/  MOV R8, RZ ;  /* 0x000000ff00087202 */ /* 0x002fc60000000f00 */
[----:B------:R0:W-:Y:S01]  /*17fe0*/  STL.128 [R1+0xa60], R12 ;  /* 0x000a600c01007387 */ /* 0x0001e20000100c00 */
[----:B----4-:R-:W-:-:S03]  /*17ff0*/  IMAD.MOV.U32 R4, RZ, RZ, RZ ;  /* 0x000000ffff047224 */ /* 0x010fc600078e00ff */
[----:B------:R1:W-:Y:S04]  /*18000*/  STL.128 [R1+0x8a0], R8 ;  /* 0x0008a00801007387 */ /* 0x0003e80000100c00 */
[----:B------:R4:W-:Y:S01]  /*18010*/  STL.128 [R1+0xa80], R4 ;  /* 0x000a800401007387 */ /* 0x0009e20000100c00 */
[----:B0-----:R-:W-:Y:S01]  /*18020*/  MOV R13, RZ ;  /* 0x000000ff000d7202 */ /* 0x001fe20000000f00 */
[----:B------:R-:W-:Y:S01]  /*18030*/  IMAD.MOV.U32 R14, RZ, RZ, RZ ;  /* 0x000000ffff0e7224 */ /* 0x000fe200078e00ff */
[----:B-1----:R-:W-:-:S04]  /*18040*/  MOV R8, 0x1 ;  /* 0x0000000100087802 */ /* 0x002fc80000000f00 */
[----:B------:R-:W-:Y:S01]  /*18050*/  STL.128 [R1+0xa90], R12 ;  /* 0x000a900c01007387 */ /* 0x000fe20000100c00 */
[----:B----4-:R-:W-:-:S03]  /*18060*/  HFMA2 R4, -RZ, RZ, 0, 5.9604644775390625e-08 ;  /* 0x00000001ff047431 */ /* 0x010fc600000001ff */
        /* <DEDUP_REMOVED lines=13> */
[----:B----4-:R-:W-:-:S03]  /*18140*/  IMAD.MOV.U32 R4, RZ, RZ, RZ ;  /* 0x000000ffff047224 */ /* 0x010fc600078e00ff */
[----:B------:R1:W-:Y:S04]  /*18150*/  STL.128 [R1+0x900], R8 ;  /* 0x0009000801007387 */ /* 0x0003e80000100c00 */
[----:B------:R4:W-:Y:S01]  /*18160*/  STL.128 [R1+0xb00], R4 ;  /* 0x000b000401007387 */ /* 0x0009e20000100c00 */
[----:B0-----:R-:W-:Y:S02]  /*18170*/  HFMA2 R12, -RZ, RZ, 0, 5.9604644775390625e-08 ;  /* 0x00000001ff0c7431 */ /* 0x001fe400000001ff */
[----:B-1----:R-:W-:Y:S01]  /*18180*/  IMAD.MOV.U32 R8, RZ, RZ, 0x1 ;  /* 0x00000001ff087424 */ /* 0x002fe200078e00ff */
[----:B------:R-:W-:Y:S02]  /*18190*/  MOV R11, RZ ;  /* 0x000000ff000b7202 */ /* 0x000fe40000000f00 */
[----:B----4-:R-:W-:Y:S01]  /*181a0*/  MOV R4, 0x1 ;  /* 0x0000000100047802 */ /* 0x010fe20000000f00 */
[----:B------:R0:W-:Y:S04]  /*181b0*/  STL.128 [R1+0xc50], R12 ;  /* 0x000c500c01007387 */ /* 0x0001e80000100c00 */
[----:B------:R1:W-:Y:S04]  /*181c0*/  STL.128 [R1+0x930], R8 ;  /* 0x0009300801007387 */ /* 0x0003e80000100c00 */
[----:B------:R4:W-:Y:S01]  /*181d0*/  STL.128 [R1+0xb40], R4 ;  /* 0x000b400401007387 */ /* 0x0009e20000100c00 */
[----:B0-----:R-:W-:-:S02]  /*181e0*/  IMAD.MOV.U32 R12, RZ, RZ, RZ ;  /* 0x000000ffff0c7224 */ /* 0x001fc400078e00ff */
[----:B-1----:R-:W-:Y:S01]  /*181f0*/  IMAD.MOV.U32 R9, RZ, RZ, 0x1 ;  /* 0x00000001ff097424 */ /* 0x002fe200078e00ff */
[----:B------:R-:W-:Y:S01]  /*18200*/  MOV R10, 0x1 ;  /* 0x00000001000a7802 */ /* 0x000fe20000000f00 */
[----:B----4-:R-:W-:Y:S02]  /*18210*/  HFMA2 R6, -RZ, RZ, 0, 0 ;  /* 0x00000000ff067431 */ /* 0x010fe400000001ff */
[----:B------:R-:W-:Y:S02]  /*18220*/  IMAD.MOV.U32 R5, RZ, RZ, RZ ;  /* 0x000000ffff057224 */ /* 0x000fe400078e00ff */
[----:B------:R0:W-:Y:S04]  /*18230*/  STL.128 [R1+0x960], R8 ;  /* 0x0009600801007387 */ /* 0x0001e80000100c00 */
[----:B------:R1:W-:Y:S04]  /*18240*/  STL.128 [R1+0xc80], R12 ;  /* 0x000c800c01007387 */ /* 0x0003e80000100c00 */
[----:B------:R4:W-:Y:S01]  /*18250*/  STL.128 [R1+0xb80], R4 ;  /* 0x000b800401007387 */ /* 0x0009e20000100c00 */
[----:B0-----:R-:W-:Y:S01]  /*18260*/  MOV R9, RZ ;  /* 0x000000ff00097202 */ /* 0x001fe20000000f00 */
[----:B------:R-:W-:-:S02]  /*18270*/  IMAD.MOV.U32 R10, RZ, RZ, RZ ;  /* 0x000000ffff0a7224 */ /* 0x000fc400078e00ff */
[----:B-1----:R-:W-:-:S03]  /*18280*/  HFMA2 R12, -RZ, RZ, 0, 5.9604644775390625e-08 ;  /* 0x00000001ff0c7431 */ /* 0x002fc600000001ff */
[----:B------:R-:W-:Y:S01]  /*18290*/  STL.128 [R1+0x990], R8 ;  /* 0x0009900801007387 */ /* 0x000fe20000100c00 */
[----:B----4-:R-:W-:Y:S02]  /*182a0*/  HFMA2 R5, -RZ, RZ, 0, 5.9604644775390625e-08 ;  /* 0x00000001ff057431 */ /* 0x010fe400000001ff */
[----:B------:R-:W-:Y:S01]  /*182b0*/  IMAD.MOV.U32 R4, RZ, RZ, RZ ;  /* 0x000000ffff047224 */ /* 0x000fe200078e00ff */
[----:B------:R0:W-:Y:S01]  /*182c0*/  STL.128 [R1+0x9d0], R8 ;  /* 0x0009d00801007387 */ /* 0x0001e20000100c00 */
[----:B------:R-:W-:-:S03]  /*182d0*/  IMAD.MOV.U32 R6, RZ, RZ, 0x1 ;  /* 0x00000001ff067424 */ /* 0x000fc600078e00ff */
[----:B------:R1:W-:Y:S04]  /*182e0*/  STL.128 [R1+0xcc0], R12 ;  /* 0x000cc00c01007387 */ /* 0x0003e80000100c00 */
[----:B------:R4:W-:Y:S01]  /*182f0*/  STL.128 [R1+0xc10], R4 ;  /* 0x000c100401007387 */ /* 0x0009e20000100c00 */
[----:B0-----:R-:W-:Y:S02]  /*18300*/  HFMA2 R9, -RZ, RZ, 0, 5.9604644775390625e-08 ;  /* 0x00000001ff097431 */ /* 0x001fe400000001ff */
[----:B------:R-:W-:Y:S02]  /*18310*/  IMAD.MOV.U32 R8, RZ, RZ, RZ ;  /* 0x000000ffff087224 */ /* 0x000fe400078e00ff */
[----:B------:R-:W-:Y:S02]  /*18320*/  IMAD.MOV.U32 R10, RZ, RZ, 0x1 ;  /* 0x00000001ff0a7424 */ /* 0x000fe400078e00ff */
[----:B-1----:R-:W-:-:S02]  /*18330*/  IMAD.MOV.U32 R12, RZ, RZ, RZ ;  /* 0x000000ffff0c7224 */ /* 0x002fc400078e00ff */
[----:B----4-:R-:W-:Y:S01]  /*18340*/  IMAD.MOV.U32 R7, RZ, RZ, 0x1 ;  /* 0x00000001ff077424 */ /* 0x010fe200078e00ff */
[----:B------:R0:W-:Y:S04]  /*18350*/  STL.128 [R1+0xa10], R8 ;  /* 0x000a100801007387 */ /* 0x0001e80000100c00 */
[----:B------:R1:W-:Y:S04]  /*18360*/  STL.128 [R1+0xd00], R12 ;  /* 0x000d000c01007387 */ /* 0x0003e80000100c00 */
[----:B------:R4:W-:Y:S01]  /*18370*/  STL.128 [R1+0xc40], R4 ;  /* 0x000c400401007387 */ /* 0x0009e20000100c00 */
[----:B0-----:R-:W-:Y:S01]  /*18380*/  IMAD.MOV.U32 R11, RZ, RZ, 0x1 ;  /* 0x00000001ff0b7424 */ /* 0x001fe200078e00ff */
[----:B-1----:R-:W-:-:S04]  /*18390*/  MOV R12, 0x1 ;  /* 0x00000001000c7802 */ /* 0x002fc80000000f00 */
[----:B------:R0:W-:Y:S01]  /*183a0*/  STL.128 [R1+0xa40], R8 ;  /* 0x000a400801007387 */ /* 0x0001e20000100c00 */
[----:B----4-:R-:W-:-:S03]  /*183b0*/  HFMA2 R5, -RZ, RZ, 0, 0 ;  /* 0x00000000ff057431 */ /* 0x010fc600000001ff */
[----:B------:R1:W-:Y:S01]  /*183c0*/  STL.128 [R1+0xd40], R12 ;  /* 0x000d400c01007387 */ /* 0x0003e20000100c00 */
[----:B------:R-:W-:Y:S01]  /*183d0*/  IMAD.MOV.U32 R4, RZ, RZ, 0x1 ;  /* 0x00000001ff047424 */ /* 0x000fe200078e00ff */
[----:B------:R-:W-:-:S05]  /*183e0*/  CS2R R6, SRZ ;  /* 0x0000000000067805 */ /* 0x000fca000001ff00 */
[----:B------:R-:W-:Y:S01]  /*183f0*/  STL.128 [R1+0xc70], R4 ;  /* 0x000c700401007387 */ /* 0x000fe20000100c00 */
[----:B0-----:R-:W-:Y:S02]  /*18400*/  HFMA2 R9, -RZ, RZ, 0, 0 ;  /* 0x00000000ff097431 */ /* 0x001fe400000001ff */
[----:B------:R-:W-:Y:S01]  /*18410*/  IMAD.MOV.U32 R8, RZ, RZ, 0x1 ;  /* 0x00000001ff087424 */ /* 0x000fe200078e00ff */
[----:B------:R-:W-:Y:S01]  /*18420*/  CS2R R10, SRZ ;  /* 0x00000000000a7805 */ /* 0x000fe2000001ff00 */
[----:B-1----:R-:W-:Y:S02]  /*18430*/  HFMA2 R14, -RZ, RZ, 0, 0 ;  /* 0x00000000ff0e7431 */ /* 0x002fe400000001ff */
[----:B------:R-:W-:Y:S01]  /*18440*/  IMAD.MOV.U32 R13, RZ, RZ, RZ ;  /* 0x000000ffff0d7224 */ /* 0x000fe200078e00ff */
        /* <DEDUP_REMOVED lines=18> */
[----:B------:R0:W-:Y:S04]  /*18570*/  STL.128 [R1+0xe00], R4 ;  /* 0x000e000401007387 */ /* 0x0001e80000100c00 */
[----:B------:R4:W-:Y:S01]  /*18580*/  STL.128 [R1+0xc00], R8 ;  /* 0x000c000801007387 */ /* 0x0009e20000100c00 */
[----:B-1----:R-:W-:Y:S02]  /*18590*/  SHF.R.U32.HI R12, RZ, 0x2, R20 ;  /* 0x00000002ff0c7819 */ /* 0x002fe40000011614 */
[----:B------:R-:W-:Y:S01]  /*185a0*/  SHF.R.U32.HI R13, RZ, 0x5, R21 ;  /* 0x00000005ff0d7819 */ /* 0x000fe20000011615 */
[----:B0-----:R-:W-:Y:S01]  /*185b0*/  HFMA2 R4, -RZ, RZ, 0, 5.9604644775390625e-08 ;  /* 0x00000001ff047431 */ /* 0x001fe200000001ff */
[----:B------:R-:W-:Y:S01]  /*185c0*/  LOP3.LUT R12, R12, 0x38, RZ, 0xc0, !PT ;  /* 0x000000380c0c7812 */ /* 0x000fe200078ec0ff */
[----:B----4-:R-:W-:Y:S01]  /*185d0*/  IMAD.MOV.U32 R8, RZ, RZ, 0x1 ;  /* 0x00000001ff087424 */ /* 0x010fe200078e00ff */
[----:B------:R-:W-:-:S02]  /*185e0*/  MOV R11, RZ ;  /* 0x000000ff000b7202 */ /* 0x000fc40000000f00 */
[----:B------:R-:W-:Y:S01]  /*185f0*/  LOP3.LUT R13, R12, 0x7, R13, 0xf8, !PT ;  /* 0x000000070c0d7812 */ /* 0x000fe200078ef80d */
[----:B------:R-:W-:Y:S01]  /*18600*/  IMAD.SHL.U32 R12, R2, 0x2, RZ ;  /* 0x00000002020c7824 */ /* 0x000fe200078e00ff */
[----:B------:R0:W-:Y:S04]  /*18610*/  STL.128 [R1+0xe40], R4 ;  /* 0x000e400401007387 */ /* 0x0001e80000100c00 */
[----:B------:R1:W-:Y:S01]  /*18620*/  STL.128 [R1+0xc30], R8 ;  /* 0x000c300801007387 */ /* 0x0003e20000100c00 */
[----:B------:R-:W-:Y:S02]  /*18630*/  LOP3.LUT R12, R13, 0x1c0, R12, 0xf8, !PT ;  /* 0x000001c00d0c7812 */ /* 0x000fe400078ef80c */
[----:B------:R-:W-:Y:S02]  /*18640*/  LEA R30, R30, R29, 0x1 ;  /* 0x0000001d1e1e7211 */ /* 0x000fe400078e08ff */
[----:B------:R-:W-:Y:S01]  /*18650*/  LEA R29, R12, R23, 0x2 ;  /* 0x000000170c1d7211 */ /* 0x000fe200078e10ff */
[----:B0-----:R-:W-:Y:S01]  /*18660*/  IMAD.MOV.U32 R5, RZ, RZ, RZ ;  /* 0x000000ffff057224 */ /* 0x001fe200078e00ff */
[----:B------:R-:W-:Y:S01]  /*18670*/  MOV R6, RZ ;  /* 0x000000ff00067202 */ /* 0x000fe20000000f00 */
[----:B-1----:R-:W-:Y:S01]  /*18680*/  IMAD.MOV.U32 R9, RZ, RZ, 0x1 ;  /* 0x00000001ff097424 */ /* 0x002fe200078e00ff */
[----:B------:R-:W-:-:S03]  /*18690*/  MOV R10, 0x1 ;  /* 0x00000001000a7802 */ /* 0x000fc60000000f00 */
[----:B------:R-:W-:Y:S01]  /*186a0*/  STL.128 [R1+0xe80], R4 ;  /* 0x000e800401007387 */ /* 0x000fe20000100c00 */
[----:B------:R-:W-:-:S03]  /*186b0*/  HFMA2 R14, -RZ, RZ, 0, 5.9604644775390625e-08 ;  /* 0x00000001ff0e7431 */ /* 0x000fc600000001ff */
[----:B------:R0:W-:Y:S04]  /*186c0*/  STL.128 [R1+0xc60], R8 ;  /* 0x000c600801007387 */ /* 0x0001e80000100c00 */
[----:B------:R1:W-:Y:S01]  /*186d0*/  STL.128 [R1+0xf40], R4 ;  /* 0x000f400401007387 */ /* 0x0003e20000100c00 */
[----:B------:R-:W-:Y:S01]  /*186e0*/  MOV R12, RZ ;  /* 0x000000ff000c7202 */ /* 0x000fe20000000f00 */
[----:B------:R-:W-:Y:S02]  /*186f0*/  IMAD.MOV.U32 R13, RZ, RZ, 0x1 ;  /* 0x00000001ff0d7424 */ /* 0x000fe400078e00ff */
[----:B------:R-:W-:Y:S01]  /*18700*/  STL.128 [R1+0x800], RZ ;  /* 0x000800ff01007387 */ /* 0x000fe20000100c00 */
[----:B0-----:R-:W-:Y:S01]  /*18710*/  MOV R9, RZ ;  /* 0x000000ff00097202 */ /* 0x001fe20000000f00 */
[----:B------:R-:W-:-:S02]  /*18720*/  IMAD.MOV.U32 R10, RZ, RZ, RZ ;  /* 0x000000ffff0a7224 */ /* 0x000fc400078e00ff */
[----:B-1----:R-:W-:Y:S02]  /*18730*/  HFMA2 R4, -RZ, RZ, 0, 0 ;  /* 0x00000000ff047431 */ /* 0x002fe400000001ff */
        /* <DEDUP_REMOVED lines=56> */
[----:B0-----:R-:W-:Y:S01]  /*18ac0*/  IMAD.MOV.U32 R5, RZ, RZ, 0x1 ;  /* 0x00000001ff057424 */ /* 0x001fe200078e00ff */
[----:B------:R-:W-:Y:S01]  /*18ad0*/  MOV R6, 0x1 ;  /* 0x0000000100067802 */ /* 0x000fe20000000f00 */
[----:B-1----:R-:W-:-:S04]  /*18ae0*/  IMAD.MOV.U32 R15, RZ, RZ, 0x1 ;  /* 0x00000001ff0f7424 */ /* 0x002fc800078e00ff */
[----:B------:R0:W-:Y:S04]  /*18af0*/  STL.128 [R1+0x850], R4 ;  /* 0x0008500401007387 */ /* 0x0001e80000100c00 */
[----:B------:R1:W-:Y:S01]  /*18b00*/  STL.128 [R1+0x860], R12 ;  /* 0x0008600c01007387 */ /* 0x0003e20000100c00 */
[----:B0-----:R-:W-:Y:S02]  /*18b10*/  HFMA2 R5, -RZ, RZ, 0, 0 ;  /* 0x00000000ff057431 */ /* 0x001fe400000001ff */
[----:B------:R-:W-:Y:S01]  /*18b20*/  IMAD.MOV.U32 R6, RZ, RZ, RZ ;  /* 0x000000ffff067224 */ /* 0x000fe200078e00ff */
[----:B-1----:R-:W-:-:S04]  /*18b30*/  MOV R15, RZ ;  /* 0x000000ff000f7202 */ /* 0x002fc80000000f00 */
[----:B------:R0:W-:Y:S04]  /*18b40*/  STL.128 [R1+0x880], R4 ;  /* 0x0008800401007387 */ /* 0x0001e80000100c00 */
[----:B------:R1:W-:Y:S01]  /*18b50*/  STL.128 [R1+0x890], R12 ;  /* 0x0008900c01007387 */ /* 0x0003e20000100c00 */
[----:B0-----:R-:W-:Y:S02]  /*18b60*/  HFMA2 R4, -RZ, RZ, 0, 5.9604644775390625e-08 ;  /* 0x00000001ff047431 */ /* 0x001fe400000001ff */
[----:B------:R-:W-:Y:S01]  /*18b70*/  IMAD.MOV.U32 R7, RZ, RZ, RZ ;  /* 0x000000ffff077224 */ /* 0x000fe200078e00ff */
[----:B-1----:R-:W-:-:S04]  /*18b80*/  MOV R15, 0x1 ;  /* 0x00000001000f7802 */ /* 0x002fc80000000f00 */
[----:B------:R0:W-:Y:S04]  /*18b90*/  STL.128 [R1+0x8b0], R4 ;  /* 0x0008b00401007387 */ /* 0x0001e80000100c00 */
[----:B------:R1:W-:Y:S01]  /*18ba0*/  STL.128 [R1+0x8c0], R12 ;  /* 0x0008c00c01007387 */ /* 0x0003e20000100c00 */
[----:B0-----:R-:W-:Y:S01]  /*18bb0*/  HFMA2 R5, -RZ, RZ, 0, 5.9604644775390625e-08 ;  /* 0x00000001ff057431 */ /* 0x001fe200000001ff */
[----:B-1----:R-:W-:Y:S01]  /*18bc0*/  MOV R12, 0x1 ;  /* 0x00000001000c7802 */ /* 0x002fe20000000f00 */
[----:B------:R-:W-:Y:S01]  /*18bd0*/  IMAD.MOV.U32 R13, RZ, RZ, RZ ;  /* 0x000000ffff0d7224 */ /* 0x000fe200078e00ff */
[----:B------:R-:W-:Y:S01]  /*18be0*/  CS2R R14, SRZ ;  /* 0x00000000000e7805 */ /* 0x000fe2000001ff00 */
[----:B------:R-:W-:-:S04]  /*18bf0*/  IMAD.MOV.U32 R6, RZ, RZ, 0x1 ;  /* 0x00000001ff067424 */ /* 0x000fc800078e00ff */
[----:B------:R0:W-:Y:S04]  /*18c00*/  STL.128 [R1+0x8f0], R12 ;  /* 0x0008f00c01007387 */ /* 0x0001e80000100c00 */
[----:B------:R1:W-:Y:S01]  /*18c10*/  STL.128 [R1+0x8e0], R4 ;  /* 0x0008e00401007387 */ /* 0x0003e20000100c00 */
[----:B0-----:R-:W-:Y:S02]  /*18c20*/  HFMA2 R13, -RZ, RZ, 0, 5.9604644775390625e-08 ;  /* 0x00000001ff0d7431 */ /* 0x001fe400000001ff */
[----:B------:R-:W-:Y:S02]  /*18c30*/  IMAD.MOV.U32 R12, RZ, RZ, RZ ;  /* 0x000000ffff0c7224 */ /* 0x000fe400078e00ff */
[----:B------:R-:W-:Y:S01]  /*18c40*/  IMAD.MOV.U32 R14, RZ, RZ, 0x1 ;  /* 0x00000001ff0e7424 */ /* 0x000fe200078e00ff */
[----:B-1----:R-:W-:-:S04]  /*18c50*/  MOV R4, RZ ;  /* 0x000000ff00047202 */ /* 0x002fc80000000f00 */
[----:B------:R0:W-:Y:S04]  /*18c60*/  STL.128 [R1+0x920], R12 ;  /* 0x0009200c01007387 */ /* 0x0001e80000100c00 */
[----:B------:R1:W-:Y:S01]  /*18c70*/  STL.128 [R1+0x910], R4 ;  /* 0x0009100401007387 */ /* 0x0003e20000100c00 */
[----:B------:R-:W-:Y:S02]  /*18c80*/  IMAD.MOV.U32 R8, RZ, RZ, RZ ;  /* 0x000000ffff087224 */ /* 0x000fe400078e00ff */
[----:B0-----:R-:W-:Y:S02]  /*18c90*/  IMAD.MOV.U32 R12, RZ, RZ, 0x1 ;  /* 0x00000001ff0c7424 */ /* 0x001fe400078e00ff */
[----:B-1----:R-:W-:-:S03]  /*18ca0*/  HFMA2 R7, -RZ, RZ, 0, 5.9604644775390625e-08 ;  /* 0x00000001ff077431 */ /* 0x002fc600000001ff */
[----:B------:R0:W-:Y:S01]  /*18cb0*/  STL.128 [R1+0x950], R12 ;  /* 0x0009500c01007387 */ /* 0x0001e20000100c00 */
[----:B------:R-:W-:-:S03]  /*18cc0*/  IMAD.MOV.U32 R11, RZ, RZ, 0x1 ;  /* 0x00000001ff0b7424 */ /* 0x000fc600078e00ff */
[----:B------:R1:W-:Y:S01]  /*18cd0*/  STL.128 [R1+0x940], R4 ;  /* 0x0009400401007387 */ /* 0x0003e20000100c00 */
[----:B0-----:R-:W-:-:S03]  /*18ce0*/  MOV R12, RZ ;  /* 0x000000ff000c7202 */ /* 0x001fc60000000f00 */
[----:B------:R-:W-:Y:S04]  /*18cf0*/  STL.128 [R1+0x810], R8 ;  /* 0x0008100801007387 */ /* 0x000fe80000100c00 */
[----:B------:R0:W-:Y:S01]  /*18d00*/  STL.128 [R1+0x980], R12 ;  /* 0x0009800c01007387 */ /* 0x0001e20000100c00 */
[----:B-1----:R-:W-:Y:S02]  /*18d10*/  HFMA2 R4, -RZ, RZ, 0, 5.9604644775390625e-08 ;  /* 0x00000001ff047431 */ /* 0x002fe400000001ff */
[----:B------:R-:W-:Y:S01]  /*18d20*/  IMAD.MOV.U32 R5, RZ, RZ, RZ ;  /* 0x000000ffff057224 */ /* 0x000fe200078e00ff */
[----:B------:R-:W-:Y:S01]  /*18d30*/  CS2R R6, SRZ ;  /* 0x0000000000067805 */ /* 0x000fe2000001ff00 */
[----:B------:R1:W-:Y:S04]  /*18d40*/  STL.128 [R1+0x840], R8 ;  /* 0x0008400801007387 */ /* 0x0003e80000100c00 */
[----:B------:R-:W-:Y:S01]  /*18d50*/  STL.128 [R1+0x970], R4 ;  /* 0x0009700401007387 */ /* 0x000fe20000100c00 */
[----:B0-----:R-:W-:-:S03]  /*18d60*/  IMAD.MOV.U32 R12, RZ, RZ, 0x1 ;  /* 0x00000001ff0c7424 */ /* 0x001fc600078e00ff */
[----:B------:R-:W-:Y:S01]  /*18d70*/  STL.128 [R1+0x9a0], R4 ;  /* 0x0009a00401007387 */ /* 0x000fe20000100c00 */
[----:B-1----:R-:W-:-:S03]  /*18d80*/  HFMA2 R8, -RZ, RZ, 0, 5.9604644775390625e-08 ;  /* 0x00000001ff087431 */ /* 0x002fc600000001ff */
[----:B------:R0:W-:Y:S01]  /*18d90*/  STL.128 [R1+0x9c0], R12 ;  /* 0x0009c00c01007387 */ /* 0x0001e20000100c00 */
[----:B------:R-:W-:Y:S01]  /*18da0*/  IMAD.MOV.U32 R9, RZ, RZ, 0x1 ;  /* 0x00000001ff097424 */ /* 0x000fe200078e00ff */
[----:B------:R-:W-:Y:S01]  /*18db0*/  MOV R10, 0x1 ;  /* 0x00000001000a7802 */ /* 0x000fe20000000f00 */
[----:B------:R-:W-:Y:S01]  /*18dc0*/  IMAD.MOV.U32 R11, RZ, RZ, RZ ;  /* 0x000000ffff0b7224 */ /* 0x000fe200078e00ff */
[----:B------:R1:W-:Y:S04]  /*18dd0*/  STL.128 [R1+0x9e0], R4 ;  /* 0x0009e00401007387 */ /* 0x0003e80000100c00 */
[----:B------:R2:W-:Y:S01]  /*18de0*/  STL.128 [R1+0x870], R8 ;  /* 0x0008700801007387 */ /* 0x0005e20000100c00 */
[----:B0-----:R-:W-:Y:S02]  /*18df0*/  CS2R R12, SRZ ;  /* 0x00000000000c7805 */ /* 0x001fe4000001ff00 */
[----:B------:R-:W-:Y:S01]  /*18e00*/  MOV R14, RZ ;  /* 0x000000ff000e7202 */ /* 0x000fe20000000f00 */
[----:B------:R-:W-:-:S02]  /*18e10*/  IMAD.MOV.U32 R15, RZ, RZ, 0x1 ;  /* 0x00000001ff0f7424 */ /* 0x000fc400078e00ff */
[----:B-1----:R-:W-:Y:S02]  /*18e20*/  HFMA2 R5, -RZ, RZ, 0, 5.9604644775390625e-08 ;  /* 0x00000001ff057431 */ /* 0x002fe400000001ff */
[----:B------:R-:W-:Y:S02]  /*18e30*/  IMAD.MOV.U32 R4, RZ, RZ, RZ ;  /* 0x000000ffff047224 */ /* 0x000fe400078e00ff */
[----:B------:R-:W-:Y:S01]  /*18e40*/  IMAD.MOV.U32 R6, RZ, RZ, 0x1 ;  /* 0x00000001ff067424 */ /* 0x000fe200078e00ff */
[----:B------:R0:W-:Y:S01]  /*18e50*/  STL.128 [R1+0xa00], R12 ;  /* 0x000a000c01007387 */ /* 0x0001e20000100c00 */
[----:B--2---:R-:W-:-:S03]  /*18e60*/  IMAD.MOV.U32 R8, RZ, RZ, RZ ;  /* 0x000000ffff087224 */ /* 0x004fc600078e00ff */
[----:B------:R1:W-:Y:S04]  /*18e70*/  STL.128 [R1+0xa20], R4 ;  /* 0x000a200401007387 */ /* 0x0003e80000100c00 */
[----:B------:R2:W-:Y:S01]  /*18e80*/  STL.128 [R1+0x8a0], R8 ;  /* 0x0008a00801007387 */ /* 0x0005e20000100c00 */
[----:B0-----:R-:W-:Y:S01]  /*18e90*/  MOV R12, 0x1 ;  /* 0x00000001000c7802 */ /* 0x001fe20000000f00 */
[----:B------:R-:W-:Y:S02]  /*18ea0*/  IMAD.MOV.U32 R15, RZ, RZ, RZ ;  /* 0x000000ffff0f7224 */ /* 0x000fe400078e00ff */
[----:B-1----:R-:W-:-:S03]  /*18eb0*/  IMAD.MOV.U32 R4, RZ, RZ, 0x1 ;  /* 0x00000001ff047424 */ /* 0x002fc600078e00ff */
[----:B------:R0:W-:Y:S01]  /*18ec0*/  STL.128 [R1+0xa30], R12 ;  /* 0x000a300c01007387 */ /* 0x0001e20000100c00 */
[----:B--2---:R-:W-:-:S03]  /*18ed0*/  IMAD.MOV.U32 R8, RZ, RZ, 0x1 ;  /* 0x00000001ff087424 */ /* 0x004fc600078e00ff */
[----:B------:R1:W-:Y:S04]  /*18ee0*/  STL.128 [R1+0xa50], R4 ;  /* 0x000a500401007387 */ /* 0x0003e80000100c00 */
[----:B------:R2:W-:Y:S01]  /*18ef0*/  STL.128 [R1+0x8d0], R8 ;  /* 0x0008d00801007387 */ /* 0x0005e20000100c00 */
[----:B0-----:R-:W-:Y:S01]  /*18f00*/  MOV R13, 0x1 ;  /* 0x00000001000d7802 */ /* 0x001fe20000000f00 */
[----:B------:R-:W-:Y:S01]  /*18f10*/  IMAD.MOV.U32 R14, RZ, RZ, 0x1 ;  /* 0x00000001ff0e7424 */ /* 0x000fe200078e00ff */
[----:B-1----:R-:W-:-:S04]  /*18f20*/  MOV R4, RZ ;  /* 0x000000ff00047202 */ /* 0x002fc80000000f00 */
[----:B------:R0:W-:Y:S01]  /*18f30*/  STL.128 [R1+0xa60], R12 ;  /* 0x000a600c01007387 */ /* 0x0001e20000100c00 */
[----:B--2---:R-:W-:Y:S01]  /*18f40*/  HFMA2 R10, -RZ, RZ, 0, 0 ;  /* 0x00000000ff0a7431 */ /* 0x004fe200000001ff */
[----:B------:R-:W-:Y:S02]  /*18f50*/  CS2R R8, SRZ ;  /* 0x0000000000087805 */ /* 0x000fe4000001ff00 */
[----:B------:R1:W-:Y:S01]  /*18f60*/  STL.128 [R1+0xa80], R4 ;  /* 0x000a800401007387 */ /* 0x0003e20000100c00 */
[----:B------:R-:W-:Y:S02]  /*18f70*/  IMAD.MOV.U32 R11, RZ, RZ, 0x1 ;  /* 0x00000001ff0b7424 */ /* 0x000fe400078e00ff */
[----:B0-----:R-:W-:Y:S02]  /*18f80*/  HFMA2 R14, -RZ, RZ, 0, 0 ;  /* 0x00000000ff0e7431 */ /* 0x001fe400000001ff */
[----:B------:R-:W-:Y:S02]  /*18f90*/  IMAD.MOV.U32 R13, RZ, RZ, RZ ;  /* 0x000000ffff0d7224 */ /* 0x000fe400078e00ff */
[----:B-1----:R-:W-:Y:S01]  /*18fa0*/  IMAD.MOV.U32 R4, RZ, RZ, 0x1 ;  /* 0x00000001ff047424 */ /* 0x002fe200078e00ff */
[----:B------:R0:W-:Y:S04]  /*18fb0*/  STL.128 [R1+0x900], R8 ;  /* 0x0009000801007387 */ /* 0x0001e80000100c00 */
[----:B------:R-:W-:Y:S04]  /*18fc0*/  STL.128 [R1+0xa90], R12 ;  /* 0x000a900c01007387 */ /* 0x000fe80000100c00 */
[----:B------:R1:W-:Y:S04]  /*18fd0*/  STL.128 [R1+0xac0], R4 ;  /* 0x000ac00401007387 */ /* 0x0003e80000100c00 */
[----:B------:R-:W-:Y:S04]  /*18fe0*/  STL.128 [R1+0xad0], R12 ;  /* 0x000ad00c01007387 */ /* 0x000fe80000100c00 */
[----:B------:R-:W-:Y:S01]  /*18ff0*/  STL.128 [R1+0xb10], R12 ;  /* 0x000b100c01007387 */ /* 0x000fe20000100c00 */
[----:B0-----:R-:W-:Y:S01]  /*19000*/  MOV R8, 0x1 ;  /* 0x0000000100087802 */ /* 0x001fe20000000f00 */
[----:B------:R-:W-:-:S02]  /*19010*/  IMAD.MOV.U32 R11, RZ, RZ, RZ ;  /* 0x000000ffff0b7224 */ /* 0x000fc400078e00ff */
[----:B------:R-:W-:Y:S04]  /*19020*/  STL.128 [R1+0xb50], R12 ;  /* 0x000b500c01007387 */ /* 0x000fe80000100c00 */
[----:B------:R0:W-:Y:S01]  /*19030*/  STL.128 [R1+0xbc0], R12 ;  /* 0x000bc00c01007387 */ /* 0x0001e20000100c00 */
[----:B-1----:R-:W-:-:S03]  /*19040*/  MOV R4, RZ ;  /* 0x000000ff00047202 */ /* 0x002fc60000000f00 */
[----:B------:R1:W-:Y:S04]  /*19050*/  STL.128 [R1+0x930], R8 ;  /* 0x0009300801007387 */ /* 0x0003e80000100c00 */
[----:B------:R2:W-:Y:S01]  /*19060*/  STL.128 [R1+0xb00], R4 ;  /* 0x000b000401007387 */ /* 0x0005e20000100c00 */
[----:B0-----:R-:W-:Y:S02]  /*19070*/  HFMA2 R13, -RZ, RZ, 0, 5.9604644775390625e-08 ;  /* 0x00000001ff0d7431 */ /* 0x001fe400000001ff */
[----:B------:R-:W-:Y:S02]  /*19080*/  IMAD.MOV.U32 R12, RZ, RZ, RZ ;  /* 0x000000ffff0c7224 */ /* 0x000fe400078e00ff */
[----:B------:R-:W-:Y:S01]  /*19090*/  IMAD.MOV.U32 R14, RZ, RZ, 0x1 ;  /* 0x00000001ff0e7424 */ /* 0x000fe200078e00ff */
[----:B-1----:R-:W-:Y:S01]  /*190a0*/  MOV R9, 0x1 ;  /* 0x0000000100097802 */ /* 0x002fe20000000f00 */
[----:B------:R-:W-:-:S02]  /*190b0*/  IMAD.MOV.U32 R10, RZ, RZ, 0x1 ;  /* 0x00000001ff0a7424 */ /* 0x000fc400078e00ff */
[----:B--2---:R-:W-:Y:S01]  /*190c0*/  IMAD.MOV.U32 R4, RZ, RZ, 0x1 ;  /* 0x00000001ff047424 */ /* 0x004fe200078e00ff */
[----:B------:R0:W-:Y:S04]  /*190d0*/  STL.128 [R1+0xc20], R12 ;  /* 0x000c200c01007387 */ /* 0x0001e80000100c00 */
[----:B------:R1:W-:Y:S04]  /*190e0*/  STL.128 [R1+0x960], R8 ;  /* 0x0009600801007387 */ /* 0x0003e80000100c00 */
[----:B------:R2:W-:Y:S01]  /*190f0*/  STL.128 [R1+0xb40], R4 ;  /* 0x000b400401007387 */ /* 0x0005e20000100c00 */
[----:B0-----:R-:W-:-:S02]  /*19100*/  IMAD.MOV.U32 R12, RZ, RZ, 0x1 ;  /* 0x00000001ff0c7424 */ /* 0x001fc400078e00ff */
[----:B-1----:R-:W-:-:S03]  /*19110*/  HFMA2 R10, -RZ, RZ, 0, 0 ;  /* 0x00000000ff0a7431 */ /* 0x002fc600000001ff */
[----:B------:R0:W-:Y:S01]  /*19120*/  STL.128 [R1+0xc50], R12 ;  /* 0x000c500c01007387 */ /* 0x0001e20000100c00 */
[----:B------:R-:W-:Y:S02]  /*19130*/  IMAD.MOV.U32 R9, RZ, RZ, RZ ;  /* 0x000000ffff097224 */ /* 0x000fe400078e00ff */
[----:B--2---:R-:W-:Y:S02]  /*19140*/  HFMA2 R5, -RZ, RZ, 0, 0 ;  /* 0x00000000ff057431 */ /* 0x004fe400000001ff */
[----:B------:R-:W-:Y:S01]  /*19150*/  IMAD.MOV.U32 R6, RZ, RZ, RZ ;  /* 0x000000ffff067224 */ /* 0x000fe200078e00ff */
[----:B------:R-:W-:Y:S04]  /*19160*/  STL.128 [R1+0x990], R8 ;  /* 0x0009900801007387 */ /* 0x000fe80000100c00 */
[----:B------:R1:W-:Y:S01]  /*19170*/  STL.128 [R1+0x9d0], R8 ;  /* 0x0009d00801007387 */ /* 0x0003e20000100c00 */
[----:B0-----:R-:W-:-:S03]  /*19180*/  MOV R12, RZ ;  /* 0x000000ff000c7202 */ /* 0x001fc60000000f00 */
[----:B------:R0:W-:Y:S04]  /*19190*/  STL.128 [R1+0xb80], R4 ;  /* 0x000b800401007387 */ /* 0x0001e80000100c00 */
[----:B------:R2:W-:Y:S01]  /*191a0*/  STL.128 [R1+0xc80], R12 ;  /* 0x000c800c01007387 */ /* 0x0005e20000100c00 */
[----:B-1----:R-:W-:Y:S02]  /*191b0*/  HFMA2 R8, -RZ, RZ, 0, 0 ;  /* 0x00000000ff087431 */ /* 0x002fe400000001ff */
[----:B------:R-:W-:Y:S01]  /*191c0*/  IMAD.MOV.U32 R9, RZ, RZ, 0x1 ;  /* 0x00000001ff097424 */ /* 0x000fe200078e00ff */
[----:B------:R-:W-:Y:S01]  /*191d0*/  MOV R10, 0x1 ;  /* 0x00000001000a7802 */ /* 0x000fe20000000f00 */
[----:B0-----:R-:W-:Y:S02]  /*191e0*/  HFMA2 R4, -RZ, RZ, 0, 0 ;  /* 0x00000000ff047431 */ /* 0x001fe400000001ff */
[----:B------:R-:W-:Y:S01]  /*191f0*/  IMAD.MOV.U32 R5, RZ, RZ, 0x1 ;  /* 0x00000001ff057424 */ /* 0x000fe200078e00ff */
[----:B------:R-:W-:Y:S01]  /*19200*/  MOV R6, 0x1 ;  /* 0x0000000100067802 */ /* 0x000fe20000000f00 */
[----:B--2---:R-:W-:Y:S01]  /*19210*/  IMAD.MOV.U32 R12, RZ, RZ, 0x1 ;  /* 0x00000001ff0c7424 */ /* 0x004fe200078e00ff */
[----:B------:R0:W-:Y:S04]  /*19220*/  STL.128 [R1+0xa10], R8 ;  /* 0x000a100801007387 */ /* 0x0001e80000100c00 */
[----:B------:R1:W-:Y:S04]  /*19230*/  STL.128 [R1+0xcc0], R12 ;  /* 0x000cc00c01007387 */ /* 0x0003e80000100c00 */
[----:B------:R2:W-:Y:S01]  /*19240*/  STL.128 [R1+0xc10], R4 ;  /* 0x000c100401007387 */ /* 0x0005e20000100c00 */
[----:B0-----:R-:W-:Y:S01]  /*19250*/  HFMA2 R11, -RZ, RZ, 0, 5.9604644775390625e-08 ;  /* 0x00000001ff0b7431 */ /* 0x001fe200000001ff */
[----:B-1----:R-:W-:Y:S01]  /*19260*/  MOV R12, RZ ;  /* 0x000000ff000c7202 */ /* 0x002fe20000000f00 */
[----:B--2---:R-:W-:-:S04]  /*19270*/  HFMA2 R7, -RZ, RZ, 0, 5.9604644775390625e-08 ;  /* 0x00000001ff077431 */ /* 0x004fc800000001ff */
[----:B------:R0:W-:Y:S04]  /*19280*/  STL.128 [R1+0xd00], R12 ;  /* 0x000d000c01007387 */ /* 0x0001e80000100c00 */
[----:B------:R1:W-:Y:S04]  /*19290*/  STL.128 [R1+0xa40], R8 ;  /* 0x000a400801007387 */ /* 0x0003e80000100c00 */
[----:B------:R2:W-:Y:S01]  /*192a0*/  STL.128 [R1+0xc40], R4 ;  /* 0x000c400401007387 */ /* 0x0005e20000100c00 */
[----:B0-----:R-:W-:Y:S02]  /*192b0*/  IMAD.MOV.U32 R12, RZ, RZ, 0x1 ;  /* 0x00000001ff0c7424 */ /* 0x001fe400078e00ff */
[----:B-1----:R-:W-:-:S03]  /*192c0*/  HFMA2 R8, -RZ, RZ, 0, 5.9604644775390625e-08 ;  /* 0x00000001ff087431 */ /* 0x002fc600000001ff */
[----:B------:R0:W-:Y:S01]  /*192d0*/  STL.128 [R1+0xd40], R12 ;  /* 0x000d400c01007387 */ /* 0x0001e20000100c00 */
[----:B------:R-:W-:Y:S02]  /*192e0*/  IMAD.MOV.U32 R9, RZ, RZ, RZ ;  /* 0x000000ffff097224 */ /* 0x000fe400078e00ff */
[----:B--2---:R-:W-:Y:S01]  /*192f0*/  HFMA2 R4, -RZ, RZ, 0, 5.9604644775390625e-08 ;  /* 0x00000001ff047431 */ /* 0x004fe200000001ff */
[----:B------:R-:W-:Y:S01]  /*19300*/  CS2R R10, SRZ ;  /* 0x00000000000a7805 */ /* 0x000fe2000001ff00 */
[----:B------:R-:W-:Y:S01]  /*19310*/  IMAD.MOV.U32 R5, RZ, RZ, RZ ;  /* 0x000000ffff057224 */ /* 0x000fe200078e00ff */
[----:B------:R-:W-:-:S03]  /*19320*/  CS2R R6, SRZ ;  /* 0x0000000000067805 */ /* 0x000fc6000001ff00 */
[----:B------:R-:W-:Y:S01]  /*19330*/  STL.128 [R1+0xa70], R8 ;  /* 0x000a700801007387 */ /* 0x000fe20000100c00 */
[----:B0-----:R-:W-:Y:S02]  /*19340*/  HFMA2 R13, -RZ, RZ, 0, 0 ;  /* 0x00000000ff0d7431 */ /* 0x001fe400000001ff */
[----:B------:R-:W-:Y:S01]  /*19350*/  IMAD.MOV.U32 R14, RZ, RZ, RZ ;  /* 0x000000ffff0e7224 */ /* 0x000fe200078e00ff */
        /* <DEDUP_REMOVED lines=8> */
[----:B0-----:R-:W-:Y:S01]  /*193e0*/  MOV R8, RZ ;  /* 0x000000ff00087202 */ /* 0x001fe20000000f00 */
[----:B------:R-:W-:-:S02]  /*193f0*/  IMAD.MOV.U32 R11, RZ, RZ, 0x1 ;  /* 0x00000001ff0b7424 */ /* 0x000fc400078e00ff */
[----:B------:R0:W-:Y:S04]  /*19400*/  STL.128 [R1+0xd60], R4 ;  /* 0x000d600401007387 */ /* 0x0001e80000100c00 */
[----:B------:R-:W-:Y:S04]  /*19410*/  STL.128 [R1+0xd80], R12 ;  /* 0x000d800c01007387 */ /* 0x000fe80000100c00 */
[----:B------:R-:W-:Y:S04]  /*19420*/  STL.128 [R1+0xe10], R12 ;  /* 0x000e100c01007387 */ /* 0x000fe80000100c00 */
[----:B------:R-:W-:Y:S01]  /*19430*/  STL.128 [R1+0xe50], R12 ;  /* 0x000e500c01007387 */ /* 0x000fe20000100c00 */
[----:B0-----:R-:W-:-:S03]  /*19440*/  HFMA2 R6, -RZ, RZ, 0, 5.9604644775390625e-08 ;  /* 0x00000001ff067431 */ /* 0x001fc600000001ff */
[----:B------:R0:W-:Y:S01]  /*19450*/  STL.128 [R1+0xec0], R12 ;  /* 0x000ec00c01007387 */ /* 0x0001e20000100c00 */
[----:B------:R-:W-:Y:S01]  /*19460*/  MOV R4, RZ ;  /* 0x000000ff00047202 */ /* 0x000fe20000000f00 */
[----:B------:R-:W-:Y:S02]  /*19470*/  IMAD.MOV.U32 R5, RZ, RZ, 0x1 ;  /* 0x00000001ff057424 */ /* 0x000fe400078e00ff */
[----:B------:R1:W-:Y:S04]  /*19480*/  STL.128 [R1+0xc00], R8 ;  /* 0x000c000801007387 */ /* 0x0003e80000100c00 */
[----:B------:R2:W-:Y:S01]  /*19490*/  STL.128 [R1+0xe00], R4 ;  /* 0x000e000401007387 */ /* 0x0005e20000100c00 */
[----:B0-----:R-:W-:Y:S02]  /*194a0*/  SHF.R.U32.HI R12, RZ, 0x1, R20 ;  /* 0x00000001ff0c7819 */ /* 0x001fe40000011614 */
[----:B------:R-:W-:-:S02]  /*194b0*/  SHF.R.U32.HI R13, RZ, 0x4, R21 ;  /* 0x00000004ff0d7819 */ /* 0x000fc40000011615 */
[----:B-1----:R-:W-:Y:S01]  /*194c0*/  MOV R8, 0x1 ;  /* 0x0000000100087802 */ /* 0x002fe20000000f00 */
[----:B------:R-:W-:Y:S01]  /*194d0*/  IMAD.MOV.U32 R11, RZ, RZ, RZ ;  /* 0x000000ffff0b7224 */ /* 0x000fe200078e00ff */
[----:B------:R-:W-:Y:S01]  /*194e0*/  LOP3.LUT R12, R12, 0x38, RZ, 0xc0, !PT ;  /* 0x000000380c0c7812 */ /* 0x000fe200078ec0ff */
[----:B--2---:R-:W-:-:S03]  /*194f0*/  IMAD.MOV.U32 R4, RZ, RZ, 0x1 ;  /* 0x00000001ff047424 */ /* 0x004fc600078e00ff */
[----:B------:R-:W-:Y:S01]  /*19500*/  LOP3.LUT R13, R12, 0x7, R13, 0xf8, !PT ;  /* 0x000000070c0d7812 */ /* 0x000fe200078ef80d */
[----:B------:R0:W-:Y:S01]  /*19510*/  STL.128 [R1+0xc30], R8 ;  /* 0x000c300801007387 */ /* 0x0001e20000100c00 */
[----:B------:R-:W-:-:S03]  /*19520*/  SHF.L.U32 R12, R2, 0x2, RZ ;  /* 0x00000002020c7819 */ /* 0x000fc600000006ff */
[----:B------:R1:W-:Y:S01]  /*19530*/  STL.128 [R1+0xe40], R4 ;  /* 0x000e400401007387 */ /* 0x0003e20000100c00 */
[----:B------:R-:W-:Y:S01]  /*19540*/  LOP3.LUT R12, R13, 0x1c0, R12, 0xf8, !PT ;  /* 0x000001c00d0c7812 */ /* 0x000fe200078ef80c */
[----:B------:R-:W-:Y:S01]  /*19550*/  IMAD R31, R30, 0x2, R31 ;  /* 0x000000021e1f7824 */ /* 0x000fe200078e021f */
[----:B0-----:R-:W-:Y:S01]  /*19560*/  MOV R9, 0x1 ;  /* 0x0000000100097802 */ /* 0x001fe20000000f00 */
[----:B------:R-:W-:Y:S01]  /*19570*/  IMAD.MOV.U32 R10, RZ, RZ, 0x1 ;  /* 0x00000001ff0a7424 */ /* 0x000fe200078e00ff */
[----:B-1----:R-:W-:Y:S01]  /*19580*/  MOV R5, RZ ;  /* 0x000000ff00057202 */ /* 0x002fe20000000f00 */
[----:B------:R-:W-:-:S03]  /*19590*/  IMAD.MOV.U32 R6, RZ, RZ, RZ ;  /* 0x000000ffff067224 */ /* 0x000fc600078e00ff */
[----:B------:R0:W-:Y:S01]  /*195a0*/  STL.128 [R1+0xc60], R8 ;  /* 0x000c600801007387 */ /* 0x0001e20000100c00 */
[----:B------:R-:W-:-:S03]  /*195b0*/  IMAD R30, R12, 0x4, R23 ;  /* 0x000000040c1e7824 */ /* 0x000fc600078e0217 */
[----:B------:R-:W-:Y:S04]  /*195c0*/  STL.128 [R1+0xe80], R4 ;  /* 0x000e800401007387 */ /* 0x000fe80000100c00 */
[----:B------:R1:W-:Y:S01]  /*195d0*/  STL.128 [R1+0xf40], R4 ;  /* 0x000f400401007387 */ /* 0x0003e20000100c00 */
[----:B0-----:R-:W-:Y:S02]  /*195e0*/  HFMA2 R10, -RZ, RZ, 0, 0 ;  /* 0x00000000ff0a7431 */ /* 0x001fe400000001ff */
[----:B------:R-:W-:Y:S01]  /*195f0*/  IMAD.MOV.U32 R9, RZ, RZ, RZ ;  /* 0x000000ffff097224 */ /* 0x000fe200078e00ff */
        /* <DEDUP_REMOVED lines=57> */
[----:B------:R-:W-:Y:S01]  /*19990*/  SHF.L.U32 R36, R2, 0x3, RZ ;  /* 0x0000000302247819 */ /* 0x000fe200000006ff */
[----:B0-----:R-:W-:Y:S01]  /*199a0*/  HFMA2 R8, -RZ, RZ, 0, 0 ;  /* 0x00000000ff087431 */ /* 0x001fe200000001ff */
[----:B------:R-:W-:-:S02]  /*199b0*/  MOV R11, 0x1 ;  /* 0x00000001000b7802 */ /* 0x000fc40000000f00 */
[----:B-1----:R-:W-:Y:S02]  /*199c0*/  LOP3.LUT R4, R20, 0x38, RZ, 0xc0, !PT ;  /* 0x0000003814047812 */ /* 0x002fe400078ec0ff */
[----:B------:R-:W-:-:S04]  /*199d0*/  SHF.R.U32.HI R5, RZ, 0x3, R21 ;  /* 0x00000003ff057819 */ /* 0x000fc80000011615 */
[----:B------:R-:W-:Y:S01]  /*199e0*/  LOP3.LUT R5, R4, 0x7, R5, 0xf8, !PT ;  /* 0x0000000704057812 */ /* 0x000fe200078ef805 */
[----:B------:R-:W-:Y:S01]  /*199f0*/  HFMA2 R4, -RZ, RZ, 0, 0 ;  /* 0x00000000ff047431 */ /* 0x000fe200000001ff */
[----:B------:R-:W-:Y:S02]  /*19a00*/  MOV R6, 0x1 ;  /* 0x0000000100067802 */ /* 0x000fe40000000f00 */
[----:B------:R-:W-:Y:S01]  /*19a10*/  LOP3.LUT R36, R5, 0x1c0, R36, 0xf8, !PT ;  /* 0x000001c005247812 */ /* 0x000fe200078ef824 */
[----:B------:R-:W-:Y:S01]  /*19a20*/  IMAD.MOV.U32 R5, RZ, RZ, 0x1 ;  /* 0x00000001ff057424 */ /* 0x000fe200078e00ff */
[----:B------:R-:W-:Y:S04]  /*19a30*/  STL.128 [R1+0x810], R8 ;  /* 0x0008100801007387 */ /* 0x000fe80000100c00 */
[----:B------:R0:W-:Y:S04]  /*19a40*/  STL.128 [R1+0x840], R8 ;  /* 0x0008400801007387 */ /* 0x0001e80000100c00 */
[----:B------:R1:W-:Y:S01]  /*19a50*/  STL.128 [R1+0x850], R4 ;  /* 0x0008500401007387 */ /* 0x0003e20000100c00 */
[----:B0-----:R-:W-:-:S02]  /*19a60*/  HFMA2 R10, -RZ, RZ, 0, 5.9604644775390625e-08 ;  /* 0x00000001ff0a7431 */ /* 0x001fc400000001ff */
[----:B------:R-:W-:Y:S01]  /*19a70*/  IMAD.MOV.U32 R9, RZ, RZ, 0x1 ;  /* 0x00000001ff097424 */ /* 0x000fe200078e00ff */
[----:B-1----:R-:W-:Y:S01]  /*19a80*/  MOV R5, RZ ;  /* 0x000000ff00057202 */ /* 0x002fe20000000f00 */
[----:B------:R-:W-:-:S03]  /*19a90*/  IMAD.MOV.U32 R6, RZ, RZ, RZ ;  /* 0x000000ffff067224 */ /* 0x000fc600078e00ff */
[----:B------:R0:W-:Y:S04]  /*19aa0*/  STL.128 [R1+0x860], R8 ;  /* 0x0008600801007387 */ /* 0x0001e80000100c00 */
[----:B------:R1:W-:Y:S01]  /*19ab0*/  STL.128 [R1+0x880], R4 ;  /* 0x0008800401007387 */ /* 0x0003e20000100c00 */
[----:B0-----:R-:W-:Y:S01]  /*19ac0*/  HFMA2 R11, -RZ, RZ, 0, 0 ;  /* 0x00000000ff0b7431 */ /* 0x001fe200000001ff */
[----:B-1----:R-:W-:Y:S01]  /*19ad0*/  MOV R4, 0x1 ;  /* 0x0000000100047802 */ /* 0x002fe20000000f00 */
[----:B------:R-:W-:-:S05]  /*19ae0*/  IMAD.MOV.U32 R7, RZ, RZ, RZ ;  /* 0x000000ffff077224 */ /* 0x000fca00078e00ff */
[----:B------:R0:W-:Y:S04]  /*19af0*/  STL.128 [R1+0x8b0], R4 ;  /* 0x0008b00401007387 */ /* 0x0001e80000100c00 */
[----:B------:R1:W-:Y:S01]  /*19b00*/  STL.128 [R1+0x890], R8 ;  /* 0x0008900801007387 */ /* 0x0003e20000100c00 */
[----:B0-----:R-:W-:Y:S01]  /*19b10*/  MOV R5, 0x1 ;  /* 0x0000000100057802 */ /* 0x001fe20000000f00 */
[----:B------:R-:W-:Y:S02]  /*19b20*/  IMAD.MOV.U32 R6, RZ, RZ, 0x1 ;  /* 0x00000001ff067424 */ /* 0x000fe400078e00ff */
[----:B-1----:R-:W-:-:S03]  /*19b30*/  HFMA2 R11, -RZ, RZ, 0, 5.9604644775390625e-08 ;  /* 0x00000001ff0b7431 */ /* 0x002fc600000001ff */
[----:B------:R0:W-:Y:S01]  /*19b40*/  STL.128 [R1+0x8e0], R4 ;  /* 0x0008e00401007387 */ /* 0x0001e20000100c00 */
[----:B------:R-:W-:Y:S01]  /*19b50*/  IMAD.MOV.U32 R12, RZ, RZ, RZ ;  /* 0x000000ffff0c7224 */ /* 0x000fe200078e00ff */
[----:B------:R-:W-:Y:S01]  /*19b60*/  MOV R13, 0x1 ;  /* 0x00000001000d7802 */ /* 0x000fe20000000f00 */
[----:B------:R-:W-:Y:S01]  /*19b70*/  IMAD.MOV.U32 R14, RZ, RZ, 0x1 ;  /* 0x00000001ff0e7424 */ /* 0x000fe200078e00ff */
[----:B------:R1:W-:Y:S01]  /*19b80*/  STL.128 [R1+0x8c0], R8 ;  /* 0x0008c00801007387 */ /* 0x0003e20000100c00 */
[----:B0-----:R-:W-:-:S05]  /*19b90*/  MOV R4, RZ ;  /* 0x000000ff00047202 */ /* 0x001fca0000000f00 */
[----:B------:R0:W-:Y:S01]  /*19ba0*/  STL.128 [R1+0x910], R4 ;  /* 0x0009100401007387 */ /* 0x0001e20000100c00 */
[----:B-1----:R-:W-:Y:S02]  /*19bb0*/  HFMA2 R8, -RZ, RZ, 0, 5.9604644775390625e-08 ;  /* 0x00000001ff087431 */ /* 0x002fe400000001ff */
[----:B------:R-:W-:Y:S01]  /*19bc0*/  IMAD.MOV.U32 R9, RZ, RZ, RZ ;  /* 0x000000ffff097224 */ /* 0x000fe200078e00ff */
[----:B------:R-:W-:Y:S01]  /*19bd0*/  MOV R10, RZ ;  /* 0x000000ff000a7202 */ /* 0x000fe20000000f00 */
[----:B------:R-:W-:Y:S01]  /*19be0*/  IMAD.MOV.U32 R11, RZ, RZ, RZ ;  /* 0x000000ffff0b7224 */ /* 0x000fe200078e00ff */
[----:B------:R1:W-:Y:S04]  /*19bf0*/  STL.128 [R1+0x830], R12 ;  /* 0x0008300c01007387 */ /* 0x0003e80000100c00 */
[----:B------:R3:W-:Y:S01]  /*19c00*/  STL.128 [R1+0x8f0], R8 ;  /* 0x0008f00801007387 */ /* 0x0007e20000100c00 */
[----:B0-----:R-:W-:-:S02]  /*19c10*/  HFMA2 R7, -RZ, RZ, 0, 5.9604644775390625e-08 ;  /* 0x00000001ff077431 */ /* 0x001fc400000001ff */
[----:B-1----:R-:W-:-:S03]  /*19c20*/  IMAD.MOV.U32 R12, RZ, RZ, 0x1 ;  /* 0x00000001ff0c7424 */ /* 0x002fc600078e00ff */
[----:B------:R0:W-:Y:S01]  /*19c30*/  STL.128 [R1+0x940], R4 ;  /* 0x0009400401007387 */ /* 0x0001e20000100c00 */
[----:B---3--:R-:W-:Y:S02]  /*19c40*/  HFMA2 R9, -RZ, RZ, 0, 5.9604644775390625e-08 ;  /* 0x00000001ff097431 */ /* 0x008fe400000001ff */
[----:B------:R-:W-:Y:S01]  /*19c50*/  IMAD.MOV.U32 R8, RZ, RZ, RZ ;  /* 0x000000ffff087224 */ /* 0x000fe200078e00ff */
[----:B------:R1:W-:Y:S01]  /*19c60*/  STL.128 [R1+0x870], R12 ;  /* 0x0008700c01007387 */ /* 0x0003e20000100c00 */
[----:B------:R-:W-:Y:S02]  /*19c70*/  IMAD.MOV.U32 R10, RZ, RZ, 0x1 ;  /* 0x00000001ff0a7424 */ /* 0x000fe400078e00ff */
[----:B0-----:R-:W-:Y:S02]  /*19c80*/  HFMA2 R4, -RZ, RZ, 0, 5.9604644775390625e-08 ;  /* 0x00000001ff047431 */ /* 0x001fe400000001ff */
[----:B------:R-:W-:Y:S01]  /*19c90*/  IMAD.MOV.U32 R5, RZ, RZ, RZ ;  /* 0x000000ffff057224 */ /* 0x000fe200078e00ff */
[----:B------:R-:W-:Y:S01]  /*19ca0*/  CS2R R6, SRZ ;  /* 0x0000000000067805 */ /* 0x000fe2000001ff00 */
[----:B-1----:R-:W-:Y:S01]  /*19cb0*/  IMAD.MOV.U32 R12, RZ, RZ, RZ ;  /* 0x000000ffff0c7224 */ /* 0x002fe200078e00ff */
[----:B------:R0:W-:Y:S04]  /*19cc0*/  STL.128 [R1+0x920], R8 ;  /* 0x0009200801007387 */ /* 0x0001e80000100c00 */
[----:B------:R-:W-:Y:S04]  /*19cd0*/  STL.128 [R1+0x970], R4 ;  /* 0x0009700401007387 */ /* 0x000fe80000100c00 */
[----:B------:R-:W-:Y:S04]  /*19ce0*/  STL.128 [R1+0x9a0], R4 ;  /* 0x0009a00401007387 */ /* 0x000fe80000100c00 */
[----:B------:R1:W-:Y:S01]  /*19cf0*/  STL.128 [R1+0x9e0], R4 ;  /* 0x0009e00401007387 */ /* 0x0003e20000100c00 */
[----:B0-----:R-:W-:-:S03]  /*19d00*/  IMAD.MOV.U32 R8, RZ, RZ, 0x1 ;  /* 0x00000001ff087424 */ /* 0x001fc600078e00ff */
[----:B------:R0:W-:Y:S04]  /*19d10*/  STL.128 [R1+0x8a0], R12 ;  /* 0x0008a00c01007387 */ /* 0x0001e80000100c00 */
[----:B------:R3:W-:Y:S01]  /*19d20*/  STL.128 [R1+0x950], R8 ;  /* 0x0009500801007387 */ /* 0x0007e20000100c00 */
[----:B-1----:R-:W-:Y:S02]  /*19d30*/  HFMA2 R5, -RZ, RZ, 0, 5.9604644775390625e-08 ;  /* 0x00000001ff057431 */ /* 0x002fe400000001ff */
[----:B------:R-:W-:Y:S02]  /*19d40*/  IMAD.MOV.U32 R4, RZ, RZ, RZ ;  /* 0x000000ffff047224 */ /* 0x000fe400078e00ff */
[----:B------:R-:W-:Y:S02]  /*19d50*/  IMAD.MOV.U32 R6, RZ, RZ, 0x1 ;  /* 0x00000001ff067424 */ /* 0x000fe400078e00ff */
[----:B0-----:R-:W-:-:S03]  /*19d60*/  IMAD.MOV.U32 R12, RZ, RZ, 0x1 ;  /* 0x00000001ff0c7424 */ /* 0x001fc600078e00ff */
[----:B------:R0:W-:Y:S01]  /*19d70*/  STL.128 [R1+0xa20], R4 ;  /* 0x000a200401007387 */ /* 0x0001e20000100c00 */
[----:B---3--:R-:W-:-:S03]  /*19d80*/  MOV R8, RZ ;  /* 0x000000ff00087202 */ /* 0x008fc60000000f00 */
[----:B------:R1:W-:Y:S04]  /*19d90*/  STL.128 [R1+0x8d0], R12 ;  /* 0x0008d00c01007387 */ /* 0x0003e80000100c00 */
[----:B------:R3:W-:Y:S01]  /*19da0*/  STL.128 [R1+0x980], R8 ;  /* 0x0009800801007387 */ /* 0x0007e20000100c00 */
[----:B0-----:R-:W-:Y:S02]  /*19db0*/  IMAD.MOV.U32 R4, RZ, RZ, 0x1 ;  /* 0x00000001ff047424 */ /* 0x001fe400078e00ff */
[----:B-1----:R-:W-:Y:S01]  /*19dc0*/  HFMA2 R14, -RZ, RZ, 0, 0 ;  /* 0x00000000ff0e7431 */ /* 0x002fe200000001ff */
[----:B------:R-:W-:Y:S01]  /*19dd0*/  CS2R R12, SRZ ;  /* 0x00000000000c7805 */ /* 0x000fe2000001ff00 */
[----:B------:R-:W-:Y:S01]  /*19de0*/  IMAD.MOV.U32 R15, RZ, RZ, 0x1 ;  /* 0x00000001ff0f7424 */ /* 0x000fe200078e00ff */
[----:B------:R0:W-:Y:S01]  /*19df0*/  STL.128 [R1+0xa50], R4 ;  /* 0x000a500401007387 */ /* 0x0001e20000100c00 */
[----:B---3--:R-:W-:-:S03]  /*19e00*/  IMAD.MOV.U32 R8, RZ, RZ, 0x1 ;  /* 0x00000001ff087424 */ /* 0x008fc600078e00ff */
[----:B------:R1:W-:Y:S04]  /*19e10*/  STL.128 [R1+0x900], R12 ;  /* 0x0009000c01007387 */ /* 0x0003e80000100c00 */
[----:B------:R3:W-:Y:S01]  /*19e20*/  STL.128 [R1+0x9c0], R8 ;  /* 0x0009c00801007387 */ /* 0x0007e20000100c00 */
[----:B0-----:R-:W-:Y:S02]  /*19e30*/  MOV R4, RZ ;  /* 0x000000ff00047202 */ /* 0x001fe40000000f00 */
[----:B-1----:R-:W-:Y:S01]  /*19e40*/  MOV R12, 0x1 ;  /* 0x00000001000c7802 */ /* 0x002fe20000000f00 */
[----:B------:R-:W-:Y:S02]  /*19e50*/  IMAD.MOV.U32 R15, RZ, RZ, RZ ;  /* 0x000000ffff0f7224 */ /* 0x000fe400078e00ff */
[----:B------:R0:W-:Y:S01]  /*19e60*/  STL.128 [R1+0xa80], R4 ;  /* 0x000a800401007387 */ /* 0x0001e20000100c00 */
[----:B---3--:R-:W-:-:S02]  /*19e70*/  CS2R R8, SRZ ;  /* 0x0000000000087805 */ /* 0x008fc4000001ff00 */
[----:B------:R-:W-:Y:S01]  /*19e80*/  MOV R10, RZ ;  /* 0x000000ff000a7202 */ /* 0x000fe20000000f00 */
[----:B------:R-:W-:Y:S01]  /*19e90*/  IMAD.MOV.U32 R11, RZ, RZ, 0x1 ;  /* 0x00000001ff0b7424 */ /* 0x000fe200078e00ff */
[----:B------:R1:W-:Y:S04]  /*19ea0*/  STL.128 [R1+0x930], R12 ;  /* 0x0009300c01007387 */ /* 0x0003e80000100c00 */
[----:B------:R3:W-:Y:S01]  /*19eb0*/  STL.128 [R1+0xa00], R8 ;  /* 0x000a000801007387 */ /* 0x0007e20000100c00 */
[----:B0-----:R-:W-:Y:S01]  /*19ec0*/  IMAD.MOV.U32 R4, RZ, RZ, 0x1 ;  /* 0x00000001ff047424 */ /* 0x001fe200078e00ff */
[----:B-1----:R-:W-:Y:S01]  /*19ed0*/  MOV R13, 0x1 ;  /* 0x00000001000d7802 */ /* 0x002fe20000000f00 */
[----:B------:R-:W-:-:S03]  /*19ee0*/  IMAD.MOV.U32 R14, RZ, RZ, 0x1 ;  /* 0x00000001ff0e7424 */ /* 0x000fc600078e00ff */
[----:B------:R0:W-:Y:S01]  /*19ef0*/  STL.128 [R1+0xac0], R4 ;  /* 0x000ac00401007387 */ /* 0x0001e20000100c00 */
[----:B---3--:R-:W-:Y:S01]  /*19f00*/  MOV R8, 0x1 ;  /* 0x0000000100087802 */ /* 0x008fe20000000f00 */
[----:B------:R-:W-:Y:S02]  /*19f10*/  IMAD.MOV.U32 R11, RZ, RZ, RZ ;  /* 0x000000ffff0b7224 */ /* 0x000fe400078e00ff */
[----:B------:R1:W-:Y:S04]  /*19f20*/  STL.128 [R1+0x960], R12 ;  /* 0x0009600c01007387 */ /* 0x0003e80000100c00 */
[----:B------:R3:W-:Y:S01]  /*19f30*/  STL.128 [R1+0xa30], R8 ;  /* 0x000a300801007387 */ /* 0x0007e20000100c00 */
[----:B0-----:R-:W-:Y:S01]  /*19f40*/  MOV R4, RZ ;  /* 0x000000ff00047202 */ /* 0x001fe20000000f00 */
[----:B-1----:R-:W-:-:S02]  /*19f50*/  HFMA2 R14, -RZ, RZ, 0, 0 ;  /* 0x00000000ff0e7431 */ /* 0x002fc400000001ff */
[----:B------:R-:W-:Y:S02]  /*19f60*/  IMAD.MOV.U32 R13, RZ, RZ, RZ ;  /* 0x000000ffff0d7224 */ /* 0x000fe400078e00ff */
[----:B------:R0:W-:Y:S01]  /*19f70*/  STL.128 [R1+0xb00], R4 ;  /* 0x000b000401007387 */ /* 0x0001e20000100c00 */
[----:B---3--:R-:W-:Y:S01]  /*19f80*/  MOV R9, 0x1 ;  /* 0x0000000100097802 */ /* 0x008fe20000000f00 */
[----:B------:R-:W-:Y:S02]  /*19f90*/  IMAD.MOV.U32 R10, RZ, RZ, 0x1 ;  /* 0x00000001ff0a7424 */ /* 0x000fe400078e00ff */
[----:B------:R-:W-:Y:S04]  /*19fa0*/  STL.128 [R1+0x990], R12 ;  /* 0x0009900c01007387 */ /* 0x000fe80000100c00 */
[----:B------:R1:W-:Y:S04]  /*19fb0*/  STL.128 [R1+0x9d0], R12 ;  /* 0x0009d00c01007387 */ /* 0x0003e80000100c00 */
[----:B------:R3:W-:Y:S01]  /*19fc0*/  STL.128 [R1+0xa60], R8 ;  /* 0x000a600801007387 */ /* 0x0007e20000100c00 */
[----:B0-----:R-:W-:-:S05]  /*19fd0*/  IMAD.MOV.U32 R4, RZ, RZ, 0x1 ;  /* 0x00000001ff047424 */ /* 0x001fca00078e00ff */
[----:B------:R0:W-:Y:S01]  /*19fe0*/  STL.128 [R1+0xb40], R4 ;  /* 0x000b400401007387 */ /* 0x0001e20000100c00 */
[----:B-1----:R-:W-:Y:S02]  /*19ff0*/  HFMA2 R12, -RZ, RZ, 0, 0 ;  /* 0x00000000ff0c7431 */ /* 0x002fe400000001ff */
[----:B------:R-:W-:Y:S01]  /*1a000*/  IMAD.MOV.U32 R13, RZ, RZ, 0x1 ;  /* 0x00000001ff0d7424 */ /* 0x000fe200078e00ff */
[----:B------:R-:W-:Y:S01]  /*1a010*/  MOV R14, 0x1 ;  /* 0x00000001000e7802 */ /* 0x000fe20000000f00 */
[----:B---3--:R-:W-:Y:S02]  /*1a020*/  HFMA2 R10, -RZ, RZ, 0, 0 ;  /* 0x00000000ff0a7431 */ /* 0x008fe400000001ff */
[----:B------:R-:W-:Y:S02]  /*1a030*/  IMAD.MOV.U32 R9, RZ, RZ, RZ ;  /* 0x000000ffff097224 */ /* 0x000fe400078e00ff */
[----:B------:R1:W-:Y:S01]  /*1a040*/  STL.128 [R1+0xa10], R12 ;  /* 0x000a100c01007387 */ /* 0x0003e20000100c00 */
[----:B0-----:R-:W-:-:S02]  /*1a050*/  HFMA2 R5, -RZ, RZ, 0, 0 ;  /* 0x00000000ff057431 */ /* 0x001fc400000001ff */
[----:B------:R-:W-:Y:S01]  /*1a060*/  IMAD.MOV.U32 R6, RZ, RZ, RZ ;  /* 0x000000ffff067224 */ /* 0x000fe200078e00ff */
[----:B------:R-:W-:Y:S04]  /*1a070*/  STL.128 [R1+0xa90], R8 ;  /* 0x000a900801007387 */ /* 0x000fe80000100c00 */
[----:B------:R-:W-:Y:S04]  /*1a080*/  STL.128 [R1+0xad0], R8 ;  /* 0x000ad00801007387 */ /* 0x000fe80000100c00 */
[----:B------:R-:W-:Y:S01]  /*1a090*/  STL.128 [R1+0xb10], R8 ;  /* 0x000b100801007387 */ /* 0x000fe20000100c00 */
[----:B-1----:R-:W-:-:S03]  /*1a0a0*/  HFMA2 R15, -RZ, RZ, 0, 5.9604644775390625e-08 ;  /* 0x00000001ff0f7431 */ /* 0x002fc600000001ff */
[----:B------:R-:W-:Y:S04]  /*1a0b0*/  STL.128 [R1+0xb50], R8 ;  /* 0x000b500801007387 */ /* 0x000fe80000100c00 */
[----:B------:R0:W-:Y:S04]  /*1a0c0*/  STL.128 [R1+0xbc0], R8 ;  /* 0x000bc00801007387 */ /* 0x0001e80000100c00 */
[----:B------:R1:W-:Y:S04]  /*1a0d0*/  STL.128 [R1+0xb80], R4 ;  /* 0x000b800401007387 */ /* 0x0003e80000100c00 */
[----:B------:R3:W-:Y:S01]  /*1a0e0*/  STL.128 [R1+0xa40], R12 ;  /* 0x000a400c01007387 */ /* 0x0007e20000100c00 */
[----:B0-----:R-:W-:-:S02]  /*1a0f0*/  HFMA2 R9, -RZ, RZ, 0, 5.9604644775390625e-08 ;  /* 0x00000001ff097431 */ /* 0x001fc400000001ff */
[----:B------:R-:W-:Y:S02]  /*1a100*/  IMAD.MOV.U32 R8, RZ, RZ, RZ ;  /* 0x000000ffff087224 */ /* 0x000fe400078e00ff */
[----:B------:R-:W-:Y:S02]  /*1a110*/  IMAD.MOV.U32 R10, RZ, RZ, 0x1 ;  /* 0x00000001ff0a7424 */ /* 0x000fe400078e00ff */
[----:B-1----:R-:W-:Y:S02]  /*1a120*/  HFMA2 R4, -RZ, RZ, 0, 0 ;  /* 0x00000000ff047431 */ /* 0x002fe400000001ff */
[----:B------:R-:W-:Y:S01]  /*1a130*/  IMAD.MOV.U32 R5, RZ, RZ, 0x1 ;  /* 0x00000001ff057424 */ /* 0x000fe200078e00ff */
[----:B------:R-:W-:Y:S01]  /*1a140*/  MOV R6, 0x1 ;  /* 0x0000000100067802 */ /* 0x000fe20000000f00 */
[----:B------:R0:W-:Y:S01]  /*1a150*/  STL.128 [R1+0xc20], R8 ;  /* 0x000c200801007387 */ /* 0x0001e20000100c00 */
[----:B---3--:R-:W-:Y:S02]  /*1a160*/  HFMA2 R12, -RZ, RZ, 0, 5.9604644775390625e-08 ;  /* 0x00000001ff0c7431 */ /* 0x008fe400000001ff */
[----:B------:R-:W-:Y:S01]  /*1a170*/  IMAD.MOV.U32 R13, RZ, RZ, RZ ;  /* 0x000000ffff0d7224 */ /* 0x000fe200078e00ff */
[----:B------:R-:W-:Y:S01]  /*1a180*/  CS2R R14, SRZ ;  /* 0x00000000000e7805 */ /* 0x000fe2000001ff00 */
[----:B------:R1:W-:Y:S04]  /*1a190*/  STL.128 [R1+0xc10], R4 ;  /* 0x000c100401007387 */ /* 0x0003e80000100c00 */
[----:B------:R-:W-:Y:S01]  /*1a1a0*/  STL.128 [R1+0xa70], R12 ;  /* 0x000a700c01007387 */ /* 0x000fe20000100c00 */
[----:B0-----:R-:W-:-:S02]  /*1a1b0*/  IMAD.MOV.U32 R8, RZ, RZ, 0x1 ;  /* 0x00000001ff087424 */ /* 0x001fc400078e00ff */
[----:B-1----:R-:W-:-:S03]  /*1a1c0*/  HFMA2 R7, -RZ, RZ, 0, 5.9604644775390625e-08 ;  /* 0x00000001ff077431 */ /* 0x002fc600000001ff */
[----:B------:R0:W-:Y:S04]  /*1a1d0*/  STL.128 [R1+0xc50], R8 ;  /* 0x000c500801007387 */ /* 0x0001e80000100c00 */
[----:B------:R-:W-:Y:S04]  /*1a1e0*/  STL.128 [R1+0xaa0], R12 ;  /* 0x000aa00c01007387 */ /* 0x000fe80000100c00 */
[----:B------:R-:W-:Y:S04]  /*1a1f0*/  STL.128 [R1+0xae0], R12 ;  /* 0x000ae00c01007387 */ /* 0x000fe80000100c00 */
[----:B------:R-:W-:Y:S01]  /*1a200*/  STL.128 [R1+0xb20], R12 ;  /* 0x000b200c01007387 */ /* 0x000fe20000100c00 */
[----:B0-----:R-:W-:-:S03]  /*1a210*/  MOV R8, RZ ;  /* 0x000000ff00087202 */ /* 0x001fc60000000f00 */
[----:B------:R0:W-:Y:S04]  /*1a220*/  STL.128 [R1+0xb60], R12 ;  /* 0x000b600c01007387 */ /* 0x0001e80000100c00 */
[----:B------:R1:W-:Y:S04]  /*1a230*/  STL.128 [R1+0xc40], R4 ;  /* 0x000c400401007387 */ /* 0x0003e80000100c00 */
[----:B------:R3:W-:Y:S01]  /*1a240*/  STL.128 [R1+0xc80], R8 ;  /* 0x000c800801007387 */ /* 0x0007e20000100c00 */
[----:B0-----:R-:W-:Y:S01]  /*1a250*/  MOV R12, RZ ;  /* 0x000000ff000c7202 */ /* 0x001fe20000000f00 */
[----:B------:R-:W-:-:S02]  /*1a260*/  IMAD.MOV.U32 R15, RZ, RZ, 0x1 ;  /* 0x00000001ff0f7424 */ /* 0x000fc400078e00ff */
[----:B-1----:R-:W-:Y:S02]  /*1a270*/  HFMA2 R4, -RZ, RZ, 0, 5.9604644775390625e-08 ;  /* 0x00000001ff047431 */ /* 0x002fe400000001ff */
[----:B------:R-:W-:Y:S01]  /*1a280*/  IMAD.MOV.U32 R5, RZ, RZ, RZ ;  /* 0x000000ffff057224 */ /* 0x000fe200078e00ff */
[----:B------:R-:W-:Y:S01]  /*1a290*/  CS2R R6, SRZ ;  /* 0x0000000000067805 */ /* 0x000fe2000001ff00 */
[----:B------:R0:W-:Y:S01]  /*1a2a0*/  STL.128 [R1+0xc00], R12 ;  /* 0x000c000c01007387 */ /* 0x0001e20000100c00 */
[----:B---3--:R-:W-:-:S03]  /*1a2b0*/  IMAD.MOV.U32 R8, RZ, RZ, 0x1 ;  /* 0x00000001ff087424 */ /* 0x008fc600078e00ff */
[----:B------:R-:W-:Y:S04]  /*1a2c0*/  STL.128 [R1+0xc70], R4 ;  /* 0x000c700401007387 */ /* 0x000fe80000100c00 */
[----:B------:R-:W-:Y:S04]  /*1a2d0*/  STL.128 [R1+0xca0], R4 ;  /* 0x000ca00401007387 */ /* 0x000fe80000100c00 */
[----:B------:R1:W-:Y:S01]  /*1a2e0*/  STL.128 [R1+0xcc0], R8 ;  /* 0x000cc00801007387 */ /* 0x0003e20000100c00 */
[----:B0-----:R-:W-:Y:S01]  /*1a2f0*/  MOV R12, 0x1 ;  /* 0x00000001000c7802 */ /* 0x001fe20000000f00 */
[----:B------:R-:W-:-:S02]  /*1a300*/  IMAD.MOV.U32 R15, RZ, RZ, RZ ;  /* 0x000000ffff0f7224 */ /* 0x000fc400078e00ff */
[----:B------:R-:W-:Y:S04]  /*1a310*/  STL.128 [R1+0xce0], R4 ;  /* 0x000ce00401007387 */ /* 0x000fe80000100c00 */
[----:B------:R-:W-:Y:S04]  /*1a320*/  STL.128 [R1+0xd20], R4 ;  /* 0x000d200401007387 */ /* 0x000fe80000100c00 */
[----:B------:R0:W-:Y:S01]  /*1a330*/  STL.128 [R1+0xd60], R4 ;  /* 0x000d600401007387 */ /* 0x0001e20000100c00 */
[----:B-1----:R-:W-:-:S03]  /*1a340*/  MOV R8, RZ ;  /* 0x000000ff00087202 */ /* 0x002fc60000000f00 */
[----:B------:R1:W-:Y:S04]  /*1a350*/  STL.128 [R1+0xc30], R12 ;  /* 0x000c300c01007387 */ /* 0x0003e80000100c00 */
[----:B------:R3:W-:Y:S01]  /*1a360*/  STL.128 [R1+0xd00], R8 ;  /* 0x000d000801007387 */ /* 0x0007e20000100c00 */
[----:B0-----:R-:W-:Y:S01]  /*1a370*/  HFMA2 R6, -RZ, RZ, 0, 5.9604644775390625e-08 ;  /* 0x00000001ff067431 */ /* 0x001fe200000001ff */
[----:B------:R-:W-:Y:S01]  /*1a380*/  MOV R4, RZ ;  /* 0x000000ff00047202 */ /* 0x000fe20000000f00 */
[----:B------:R-:W-:Y:S01]  /*1a390*/  IMAD.MOV.U32 R5, RZ, RZ, 0x1 ;  /* 0x00000001ff057424 */ /* 0x000fe200078e00ff */
[----:B-1----:R-:W-:Y:S01]  /*1a3a0*/  MOV R13, 0x1 ;  /* 0x00000001000d7802 */ /* 0x002fe20000000f00 */
[----:B------:R-:W-:-:S03]  /*1a3b0*/  IMAD.MOV.U32 R14, RZ, RZ, 0x1 ;  /* 0x00000001ff0e7424 */ /* 0x000fc600078e00ff */
[----:B------:R0:W-:Y:S01]  /*1a3c0*/  STL.128 [R1+0xe00], R4 ;  /* 0x000e000401007387 */ /* 0x0001e20000100c00 */
[----:B---3--:R-:W-:-:S03]  /*1a3d0*/  IMAD.MOV.U32 R8, RZ, RZ, 0x1 ;  /* 0x00000001ff087424 */ /* 0x008fc600078e00ff */
[----:B------:R1:W-:Y:S01]  /*1a3e0*/  STL.128 [R1+0xc60], R12 ;  /* 0x000c600c01007387 */ /* 0x0003e20000100c00 */
[----:B------:R-:W-:-:S03]  /*1a3f0*/  IMAD R35, R31, 0x2, R34 ;  /* 0x000000021f237824 */ /* 0x000fc600078e0222 */
[----:B------:R3:W-:Y:S01]  /*1a400*/  STL.128 [R1+0xd40], R8 ;  /* 0x000d400801007387 */ /* 0x0007e20000100c00 */
[----:B------:R-:W-:Y:S02]  /*1a410*/  IMAD R31, R36, 0x4, R23 ;  /* 0x00000004241f7824 */ /* 0x000fe400078e0217 */
[----:B0-----:R-:W-:Y:S02]  /*1a420*/  IMAD.MOV.U32 R4, RZ, RZ, 0x1 ;  /* 0x00000001ff047424 */ /* 0x001fe400078e00ff */
[----:B-1----:R-:W-:Y:S02]  /*1a430*/  HFMA2 R14, -RZ, RZ, 0, 0 ;  /* 0x00000000ff0e7431 */ /* 0x002fe400000001ff */
[----:B------:R-:W-:Y:S01]  /*1a440*/  IMAD.MOV.U32 R13, RZ, RZ, RZ ;  /* 0x000000ffff0d7224 */ /* 0x000fe200078e00ff */
[----:B------:R0:W-:Y:S01]  /*1a450*/  STL.128 [R1+0xe40], R4 ;  /* 0x000e400401007387 */ /* 0x0001e20000100c00 */
[----:B---3--:R-:W-:Y:S02]  /*1a460*/  HFMA2 R9, -RZ, RZ, 0, 0 ;  /* 0x00000000ff097431 */ /* 0x008fe400000001ff */
[----:B------:R-:W-:Y:S01]  /*1a470*/  IMAD.MOV.U32 R10, RZ, RZ, RZ ;  /* 0x000000ffff0a7224 */ /* 0x000fe200078e00ff */
[----:B------:R-:W-:Y:S04]  /*1a480*/  STL.128 [R1+0xc90], R12 ;  /* 0x000c900c01007387 */ /* 0x000fe80000100c00 */
[----:B------:R-:W-:Y:S04]  /*1a490*/  STL.128 [R1+0xcd0], R12 ;  /* 0x000cd00c01007387 */ /* 0x000fe80000100c00 */
[----:B------:R-:W-:Y:S01]  /*1a4a0*/  STL.128 [R1+0xd10], R12 ;  /* 0x000d100c01007387 */ /* 0x000fe20000100c00 */
[----:B0-----:R-:W-:Y:S01]  /*1a4b0*/  MOV R5, RZ ;  /* 0x000000ff00057202 */ /* 0x001fe20000000f00 */
        /* <DEDUP_REMOVED lines=63> */
[----:B------:R-:W-:Y:S01]  /*1a8b0*/  IMAD.MOV.U32 R4, RZ, RZ, RZ ;  /* 0x000000ffff047224 */ /* 0x000fe200078e00ff */
[----:B-1----:R-:W-:-:S05]  /*1a8c0*/  MOV R15, 0x1 ;  /* 0x00000001000f7802 */ /* 0x002fca0000000f00 */
[----:B------:R0:W-:Y:S04]  /*1a8d0*/  STL.128 [R1+0x860], R12 ;  /* 0x0008600c01007387 */ /* 0x0001e80000100c00 */
[----:B------:R1:W-:Y:S01]  /*1a8e0*/  STL.128 [R1+0x820], R4 ;  /* 0x0008200401007387 */ /* 0x0003e20000100c00 */
[----:B0-----:R-:W-:-:S05]  /*1a8f0*/  IMAD.MOV.U32 R15, RZ, RZ, RZ ;  /* 0x000000ffff0f7224 */ /* 0x001fca00078e00ff */
[----:B------:R0:W-:Y:S01]  /*1a900*/  STL.128 [R1+0x890], R12 ;  /* 0x0008900c01007387 */ /* 0x0001e20000100c00 */
[----:B-1----:R-:W-:Y:S02]  /*1a910*/  HFMA2 R5, -RZ, RZ, 0, 5.9604644775390625e-08 ;  /* 0x00000001ff057431 */ /* 0x002fe400000001ff */
[----:B------:R-:W-:Y:S02]  /*1a920*/  IMAD.MOV.U32 R6, RZ, RZ, 0x1 ;  /* 0x00000001ff067424 */ /* 0x000fe400078e00ff */
[----:B0-----:R-:W-:-:S05]  /*1a930*/  IMAD.MOV.U32 R15, RZ, RZ, 0x1 ;  /* 0x00000001ff0f7424 */ /* 0x001fca00078e00ff */
[----:B------:R0:W-:Y:S04]  /*1a940*/  STL.128 [R1+0x8c0], R12 ;  /* 0x0008c00c01007387 */ /* 0x0001e80000100c00 */
[----:B------:R1:W-:Y:S01]  /*1a950*/  STL.128 [R1+0x850], R4 ;  /* 0x0008500401007387 */ /* 0x0003e20000100c00 */
[----:B0-----:R-:W-:Y:S02]  /*1a960*/  HFMA2 R15, -RZ, RZ, 0, 0 ;  /* 0x00000000ff0f7431 */ /* 0x001fe400000001ff */
[----:B------:R-:W-:Y:S01]  /*1a970*/  IMAD.MOV.U32 R12, RZ, RZ, 0x1 ;  /* 0x00000001ff0c7424 */ /* 0x000fe200078e00ff */
[----:B------:R-:W-:Y:S01]  /*1a980*/  MOV R13, RZ ;  /* 0x000000ff000d7202 */ /* 0x000fe20000000f00 */
[----:B------:R-:W-:Y:S02]  /*1a990*/  IMAD.MOV.U32 R14, RZ, RZ, RZ ;  /* 0x000000ffff0e7224 */ /* 0x000fe400078e00ff */
[----:B-1----:R-:W-:-:S03]  /*1a9a0*/  HFMA2 R6, -RZ, RZ, 0, 0 ;  /* 0x00000000ff067431 */ /* 0x002fc600000001ff */
[----:B------:R0:W-:Y:S01]  /*1a9b0*/  STL.128 [R1+0x8f0], R12 ;  /* 0x0008f00c01007387 */ /* 0x0001e20000100c00 */
[----:B------:R-:W-:-:S05]  /*1a9c0*/  IMAD.MOV.U32 R5, RZ, RZ, RZ ;  /* 0x000000ffff057224 */ /* 0x000fca00078e00ff */
[----:B------:R1:W-:Y:S01]  /*1a9d0*/  STL.128 [R1+0x880], R4 ;  /* 0x0008800401007387 */ /* 0x0003e20000100c00 */
[----:B0-----:R-:W-:Y:S02]  /*1a9e0*/  HFMA2 R12, -RZ, RZ, 0, 0 ;  /* 0x00000000ff0c7431 */ /* 0x001fe400000001ff */
[----:B------:R-:W-:Y:S01]  /*1a9f0*/  IMAD.MOV.U32 R13, RZ, RZ, 0x1 ;  /* 0x00000001ff0d7424 */ /* 0x000fe200078e00ff */
[----:B------:R-:W-:-:S05]  /*1aa00*/  MOV R14, 0x1 ;  /* 0x00000001000e7802 */ /* 0x000fca0000000f00 */
[----:B------:R0:W-:Y:S01]  /*1aa10*/  STL.128 [R1+0x920], R12 ;  /* 0x0009200c01007387 */ /* 0x0001e20000100c00 */
[----:B-1----:R-:W-:Y:S02]  /*1aa20*/  HFMA2 R7, -RZ, RZ, 0, 0 ;  /* 0x00000000ff077431 */ /* 0x002fe400000001ff */
[----:B------:R-:W-:Y:S02]  /*1aa30*/  IMAD.MOV.U32 R4, RZ, RZ, 0x1 ;  /* 0x00000001ff047424 */ /* 0x000fe400078e00ff */
[----:B------:R-:W-:-:S03]  /*1aa40*/  HFMA2 R8, -RZ, RZ, 0, 0 ;  /* 0x00000000ff087431 */ /* 0x000fc600000001ff */
[----:B------:R1:W-:Y:S01]  /*1aa50*/  STL.128 [R1+0x8b0], R4 ;  /* 0x0008b00401007387 */ /* 0x0003e20000100c00 */
[----:B0-----:R-:W-:-:S05]  /*1aa60*/  MOV R12, 0x1 ;  /* 0x00000001000c7802 */ /* 0x001fca0000000f00 */
[----:B------:R0:W-:Y:S01]  /*1aa70*/  STL.128 [R1+0x950], R12 ;  /* 0x0009500c01007387 */ /* 0x0001e20000100c00 */
[----:B-1----:R-:W-:Y:S02]  /*1aa80*/  HFMA2 R6, -RZ, RZ, 0, 5.9604644775390625e-08 ;  /* 0x00000001ff067431 */ /* 0x002fe400000001ff */
[----:B------:R-:W-:Y:S01]  /*1aa90*/  IMAD.MOV.U32 R5, RZ, RZ, 0x1 ;  /* 0x00000001ff057424 */ /* 0x000fe200078e00ff */
[----:B------:R-:W-:Y:S01]  /*1aaa0*/  MOV R11, 0x1 ;  /* 0x00000001000b7802 */ /* 0x000fe20000000f00 */
[----:B0-----:R-:W-:-:S05]  /*1aab0*/  IMAD.MOV.U32 R12, RZ, RZ, RZ ;  /* 0x000000ffff0c7224 */ /* 0x001fca00078e00ff */
[----:B------:R0:W-:Y:S04]  /*1aac0*/  STL.128 [R1+0x980], R12 ;  /* 0x0009800c01007387 */ /* 0x0001e80000100c00 */
[----:B------:R1:W-:Y:S04]  /*1aad0*/  STL.128 [R1+0x8e0], R4 ;  /* 0x0008e00401007387 */ /* 0x0003e80000100c00 */
[----:B------:R-:W-:Y:S01]  /*1aae0*/  STL.128 [R1+0x810], R8 ;  /* 0x0008100801007387 */ /* 0x000fe20000100c00 */
[----:B0-----:R-:W-:-:S03]  /*1aaf0*/  MOV R12, 0x1 ;  /* 0x00000001000c7802 */ /* 0x001fc60000000f00 */
[----:B------:R0:W-:Y:S01]  /*1ab00*/  STL.128 [R1+0x840], R8 ;  /* 0x0008400801007387 */ /* 0x0001e20000100c00 */
[----:B-1----:R-:W-:-:S03]  /*1ab10*/  IMAD.MOV.U32 R4, RZ, RZ, RZ ;  /* 0x000000ffff047224 */ /* 0x002fc600078e00ff */
[----:B------:R1:W-:Y:S04]  /*1ab20*/  STL.128 [R1+0x9c0], R12 ;  /* 0x0009c00c01007387 */ /* 0x0003e80000100c00 */
[----:B------:R4:W-:Y:S01]  /*1ab30*/  STL.128 [R1+0x910], R4 ;  /* 0x0009100401007387 */ /* 0x0009e20000100c00 */
[----:B0-----:R-:W-:Y:S02]  /*1ab40*/  HFMA2 R9, -RZ, RZ, 0, 5.9604644775390625e-08 ;  /* 0x00000001ff097431 */ /* 0x001fe400000001ff */
[----:B-1----:R-:W-:Y:S01]  /*1ab50*/  HFMA2 R15, -RZ, RZ, 0, 5.9604644775390625e-08 ;  /* 0x00000001ff0f7431 */ /* 0x002fe200000001ff */
[----:B------:R-:W-:Y:S01]  /*1ab60*/  CS2R R12, SRZ ;  /* 0x00000000000c7805 */ /* 0x000fe2000001ff00 */
[----:B------:R-:W-:Y:S01]  /*1ab70*/  IMAD.MOV.U32 R14, RZ, RZ, RZ ;  /* 0x000000ffff0e7224 */ /* 0x000fe200078e00ff */
[----:B------:R-:W-:Y:S01]  /*1ab80*/  MOV R11, RZ ;  /* 0x000000ff000b7202 */ /* 0x000fe20000000f00 */
[----:B------:R-:W-:-:S02]  /*1ab90*/  IMAD.MOV.U32 R8, RZ, RZ, 0x1 ;  /* 0x00000001ff087424 */ /* 0x000fc400078e00ff */
[----:B------:R-:W-:Y:S02]  /*1aba0*/  IMAD.MOV.U32 R10, RZ, RZ, 0x1 ;  /* 0x00000001ff0a7424 */ /* 0x000fe400078e00ff */
[----:B----4-:R-:W-:Y:S01]  /*1abb0*/  IMAD.MOV.U32 R7, RZ, RZ, 0x1 ;  /* 0x00000001ff077424 */ /* 0x010fe200078e00ff */
[----:B------:R0:W-:Y:S04]  /*1abc0*/  STL.128 [R1+0xa00], R12 ;  /* 0x000a000c01007387 */ /* 0x0001e80000100c00 */
[----:B------:R1:W-:Y:S04]  /*1abd0*/  STL.128 [R1+0x870], R8 ;  /* 0x0008700801007387 */ /* 0x0003e80000100c00 */
[----:B------:R4:W-:Y:S01]  /*1abe0*/  STL.128 [R1+0x940], R4 ;  /* 0x0009400401007387 */ /* 0x0009e20000100c00 */
[----:B0-----:R-:W-:-:S02]  /*1abf0*/  HFMA2 R15, -RZ, RZ, 0, 0 ;  /* 0x00000000ff0f7431 */ /* 0x001fc400000001ff */
[----:B------:R-:W-:Y:S01]  /*1ac00*/  IMAD.MOV.U32 R12, RZ, RZ, 0x1 ;  /* 0x00000001ff0c7424 */ /* 0x000fe200078e00ff */
[----:B-1----:R-:W-:Y:S01]  /*1ac10*/  MOV R8, RZ ;  /* 0x000000ff00087202 */ /* 0x002fe20000000f00 */
[----:B----4-:R-:W-:Y:S01]  /*1ac20*/  IMAD.MOV.U32 R4, RZ, RZ, 0x1 ;  /* 0x00000001ff047424 */ /* 0x010fe200078e00ff */
[----:B------:R-:W-:Y:S02]  /*1ac30*/  MOV R5, RZ ;  /* 0x000000ff00057202 */ /* 0x000fe40000000f00 */
[----:B------:R-:W-:Y:S01]  /*1ac40*/  CS2R R6, SRZ ;  /* 0x0000000000067805 */ /* 0x000fe2000001ff00 */
[----:B------:R0:W-:Y:S04]  /*1ac50*/  STL.128 [R1+0xa30], R12 ;  /* 0x000a300c01007387 */ /* 0x0001e80000100c00 */
[----:B------:R1:W-:Y:S04]  /*1ac60*/  STL.128 [R1+0x8a0], R8 ;  /* 0x0008a00801007387 */ /* 0x0003e80000100c00 */
[----:B------:R-:W-:Y:S04]  /*1ac70*/  STL.128 [R1+0x970], R4 ;  /* 0x0009700401007387 */ /* 0x000fe80000100c00 */
[----:B------:R-:W-:Y:S04]  /*1ac80*/  STL.128 [R1+0x9a0], R4 ;  /* 0x0009a00401007387 */ /* 0x000fe80000100c00 */
[----:B------:R4:W-:Y:S01]  /*1ac90*/  STL.128 [R1+0x9e0], R4 ;  /* 0x0009e00401007387 */ /* 0x0009e20000100c00 */
[----:B0-----:R-:W-:-:S02]  /*1aca0*/  HFMA2 R14, -RZ, RZ, 0, 5.9604644775390625e-08 ;  /* 0x00000001ff0e7431 */ /* 0x001fc400000001ff */
[----:B------:R-:W-:Y:S01]  /*1acb0*/  IMAD.MOV.U32 R13, RZ, RZ, 0x1 ;  /* 0x00000001ff0d7424 */ /* 0x000fe200078e00ff */
[----:B-1----:R-:W-:-:S04]  /*1acc0*/  MOV R8, 0x1 ;  /* 0x0000000100087802 */ /* 0x002fc80000000f00 */
[----:B------:R0:W-:Y:S01]  /*1acd0*/  STL.128 [R1+0xa60], R12 ;  /* 0x000a600c01007387 */ /* 0x0001e20000100c00 */
[----:B----4-:R-:W-:Y:S02]  /*1ace0*/  HFMA2 R4, -RZ, RZ, 0, 0 ;  /* 0x00000000ff047431 */ /* 0x010fe400000001ff */
[----:B------:R-:W-:Y:S01]  /*1acf0*/  IMAD.MOV.U32 R5, RZ, RZ, 0x1 ;  /* 0x00000001ff057424 */ /* 0x000fe200078e00ff */
[----:B------:R-:W-:Y:S01]  /*1ad00*/  MOV R6, 0x1 ;  /* 0x0000000100067802 */ /* 0x000fe20000000f00 */
[----:B------:R1:W-:Y:S04]  /*1ad10*/  STL.128 [R1+0x8d0], R8 ;  /* 0x0008d00801007387 */ /* 0x0003e80000100c00 */
[----:B------:R4:W-:Y:S01]  /*1ad20*/  STL.128 [R1+0xa20], R4 ;  /* 0x000a200401007387 */ /* 0x0009e20000100c00 */
[----:B0-----:R-:W-:-:S02]  /*1ad30*/  HFMA2 R13, -RZ, RZ, 0, 0 ;  /* 0x00000000ff0d7431 */ /* 0x001fc400000001ff */
[----:B------:R-:W-:Y:S01]  /*1ad40*/  IMAD.MOV.U32 R14, RZ, RZ, RZ ;  /* 0x000000ffff0e7224 */ /* 0x000fe200078e00ff */
[----:B-1----:R-:W-:Y:S01]  /*1ad50*/  CS2R R8, SRZ ;  /* 0x0000000000087805 */ /* 0x002fe2000001ff00 */
[----:B------:R-:W-:Y:S01]  /*1ad60*/  IMAD.MOV.U32 R10, RZ, RZ, RZ ;  /* 0x000000ffff0a7224 */ /* 0x000fe200078e00ff */
[----:B------:R-:W-:Y:S02]  /*1ad70*/  MOV R11, 0x1 ;  /* 0x00000001000b7802 */ /* 0x000fe40000000f00 */
[----:B----4-:R-:W-:-:S03]  /*1ad80*/  MOV R4, 0x1 ;  /* 0x0000000100047802 */ /* 0x010fc60000000f00 */
[----:B------:R0:W-:Y:S04]  /*1ad90*/  STL.128 [R1+0x900], R8 ;  /* 0x0009000801007387 */ /* 0x0001e80000100c00 */
[----:B------:R1:W-:Y:S04]  /*1ada0*/  STL.128 [R1+0xa50], R4 ;  /* 0x000a500401007387 */ /* 0x0003e80000100c00 */
[----:B------:R-:W-:Y:S04]  /*1adb0*/  STL.128 [R1+0xa90], R12 ;  /* 0x000a900c01007387 */ /* 0x000fe80000100c00 */
[----:B------:R-:W-:Y:S01]  /*1adc0*/  STL.128 [R1+0xad0], R12 ;  /* 0x000ad00c01007387 */ /* 0x000fe20000100c00 */
[----:B0-----:R-:W-:-:S02]  /*1add0*/  HFMA2 R11, -RZ, RZ, 0, 0 ;  /* 0x00000000ff0b7431 */ /* 0x001fc400000001ff */
[----:B------:R-:W-:Y:S01]  /*1ade0*/  IMAD.MOV.U32 R8, RZ, RZ, 0x1 ;  /* 0x00000001ff087424 */ /* 0x000fe200078e00ff */
[----:B------:R-:W-:Y:S01]  /*1adf0*/  STL.128 [R1+0xb10], R12 ;  /* 0x000b100c01007387 */ /* 0x000fe20000100c00 */
[----:B-1----:R-:W-:-:S03]  /*1ae00*/  IMAD.MOV.U32 R4, RZ, RZ, RZ ;  /* 0x000000ffff047224 */ /* 0x002fc600078e00ff */
[----:B------:R-:W-:Y:S04]  /*1ae10*/  STL.128 [R1+0xb50], R12 ;  /* 0x000b500c01007387 */ /* 0x000fe80000100c00 */
[----:B------:R0:W-:Y:S04]  /*1ae20*/  STL.128 [R1+0xbc0], R12 ;  /* 0x000bc00c01007387 */ /* 0x0001e80000100c00 */
[----:B------:R1:W-:Y:S04]  /*1ae30*/  STL.128 [R1+0x930], R8 ;  /* 0x0009300801007387 */ /* 0x0003e80000100c00 */
[----:B------:R4:W-:Y:S01]  /*1ae40*/  STL.128 [R1+0xa80], R4 ;  /* 0x000a800401007387 */ /* 0x0009e20000100c00 */
[----:B0-----:R-:W-:-:S02]  /*1ae50*/  HFMA2 R12, -RZ, RZ, 0, 0 ;  /* 0x00000000ff0c7431 */ /* 0x001fc400000001ff */
[----:B------:R-:W-:Y:S01]  /*1ae60*/  IMAD.MOV.U32 R13, RZ, RZ, 0x1 ;  /* 0x00000001ff0d7424 */ /* 0x000fe200078e00ff */
[----:B------:R-:W-:Y:S01]  /*1ae70*/  MOV R14, 0x1 ;  /* 0x00000001000e7802 */ /* 0x000fe20000000f00 */
[----:B-1----:R-:W-:Y:S02]  /*1ae80*/  HFMA2 R10, -RZ, RZ, 0, 5.9604644775390625e-08 ;  /* 0x00000001ff0a7431 */ /* 0x002fe400000001ff */
[----:B------:R-:W-:Y:S01]  /*1ae90*/  IMAD.MOV.U32 R9, RZ, RZ, 0x1 ;  /* 0x00000001ff097424 */ /* 0x000fe200078e00ff */
[----:B----4-:R-:W-:Y:S01]  /*1aea0*/  MOV R4, 0x1 ;  /* 0x0000000100047802 */ /* 0x010fe20000000f00 */
[----:B------:R0:W-:Y:S04]  /*1aeb0*/  STL.128 [R1+0xc20], R12 ;  /* 0x000c200c01007387 */ /* 0x0001e80000100c00 */
[----:B------:R1:W-:Y:S04]  /*1aec0*/  STL.128 [R1+0xac0], R4 ;  /* 0x000ac00401007387 */ /* 0x0003e80000100c00 */
[----:B------:R4:W-:Y:S01]  /*1aed0*/  STL.128 [R1+0x960], R8 ;  /* 0x0009600801007387 */ /* 0x0009e20000100c00 */
[----:B0-----:R-:W-:Y:S01]  /*1aee0*/  MOV R12, 0x1 ;  /* 0x00000001000c7802 */ /* 0x001fe20000000f00 */
[----:B-1----:R-:W-:-:S04]  /*1aef0*/  IMAD.MOV.U32 R4, RZ, RZ, RZ ;  /* 0x000000ffff047224 */ /* 0x002fc800078e00ff */
[----:B------:R0:W-:Y:S01]  /*1af00*/  STL.128 [R1+0xc50], R12 ;  /* 0x000c500c01007387 */ /* 0x0001e20000100c00 */
[----:B----4-:R-:W-:Y:S02]  /*1af10*/  HFMA2 R9, -RZ, RZ, 0, 0 ;  /* 0x00000000ff097431 */ /* 0x010fe400000001ff */
[----:B------:R-:W-:Y:S01]  /*1af20*/  IMAD.MOV.U32 R10, RZ, RZ, RZ ;  /* 0x000000ffff0a7224 */ /* 0x000fe200078e00ff */
        /* <DEDUP_REMOVED lines=16> */
[----:B0-----:R-:W-:Y:S02]  /*1b030*/  IMAD.MOV.U32 R11, RZ, RZ, 0x1 ;  /* 0x00000001ff0b7424 */ /* 0x001fe400078e00ff */
[----:B-1----:R-:W-:-:S03]  /*1b040*/  IMAD.MOV.U32 R12, RZ, RZ, RZ ;  /* 0x000000ffff0c7224 */ /* 0x002fc600078e00ff */
        /* <DEDUP_REMOVED lines=32> */
[----:B0-----:R-:W-:-:S03]  /*1b250*/  IMAD.SHL.U32 R12, R20, 0x2, RZ ;  /* 0x00000002140c7824 */ /* 0x001fc600078e00ff */
[----:B------:R-:W-:Y:S01]  /*1b260*/  STL.128 [R1+0xce0], R4 ;  /* 0x000ce00401007387 */ /* 0x000fe20000100c00 */
[----:B-1----:R-:W-:-:S03]  /*1b270*/  HFMA2 R11, -RZ, RZ, 0, 0 ;  /* 0x00000000ff0b7431 */ /* 0x002fc600000001ff */
[----:B------:R-:W-:Y:S01]  /*1b280*/  STL.128 [R1+0xd20], R4 ;  /* 0x000d200401007387 */ /* 0x000fe20000100c00 */
[----:B------:R-:W-:-:S03]  /*1b290*/  IMAD.MOV.U32 R8, RZ, RZ, 0x1 ;  /* 0x00000001ff087424 */ /* 0x000fc600078e00ff */
[----:B------:R0:W-:Y:S01]  /*1b2a0*/  STL.128 [R1+0xd60], R4 ;  /* 0x000d600401007387 */ /* 0x0001e20000100c00 */
[----:B------:R-:W-:Y:S02]  /*1b2b0*/  SHF.R.U32.HI R13, RZ, 0x2, R21 ;  /* 0x00000002ff0d7819 */ /* 0x000fe40000011615 */
[----:B------:R-:W-:Y:S01]  /*1b2c0*/  LOP3.LUT R12, R12, 0x38, RZ, 0xc0, !PT ;  /* 0x000000380c0c7812 */ /* 0x000fe200078ec0ff */
[----:B------:R1:W-:Y:S03]  /*1b2d0*/  STL.128 [R1+0xc30], R8 ;  /* 0x000c300801007387 */ /* 0x0003e60000100c00 */
[----:B------:R-:W-:Y:S02]  /*1b2e0*/  LOP3.LUT R13, R12, 0x7, R13, 0xf8, !PT ;  /* 0x000000070c0d7812 */ /* 0x000fe400078ef80d */
[----:B------:R-:W-:Y:S01]  /*1b2f0*/  SHF.L.U32 R12, R2, 0x4, RZ ;  /* 0x00000004020c7819 */ /* 0x000fe200000006ff */
[----:B0-----:R-:W-:-:S02]  /*1b300*/  HFMA2 R5, -RZ, RZ, 0, 5.9604644775390625e-08 ;  /* 0x00000001ff057431 */ /* 0x001fc400000001ff */
[----:B------:R-:W-:Y:S02]  /*1b310*/  IMAD.MOV.U32 R4, RZ, RZ, RZ ;  /* 0x000000ffff047224 */ /* 0x000fe400078e00ff */
[----:B------:R-:W-:Y:S02]  /*1b320*/  IMAD.MOV.U32 R6, RZ, RZ, 0x1 ;  /* 0x00000001ff067424 */ /* 0x000fe400078e00ff */
[----:B-1----:R-:W-:Y:S02]  /*1b330*/  HFMA2 R10, -RZ, RZ, 0, 5.9604644775390625e-08 ;  /* 0x00000001ff0a7431 */ /* 0x002fe400000001ff */
[----:B------:R-:W-:Y:S01]  /*1b340*/  IMAD.MOV.U32 R9, RZ, RZ, 0x1 ;  /* 0x00000001ff097424 */ /* 0x000fe200078e00ff */
[----:B------:R0:W-:Y:S01]  /*1b350*/  STL.128 [R1+0xe00], R4 ;  /* 0x000e000401007387 */ /* 0x0001e20000100c00 */
[----:B------:R-:W-:Y:S01]  /*1b360*/  LOP3.LUT R12, R13, 0x1c0, R12, 0xf8, !PT ;  /* 0x000001c00d0c7812 */ /* 0x000fe200078ef80c */
[----:B------:R-:W-:Y:S02]  /*1b370*/  IMAD R34, R35, 0x2, R32 ;  /* 0x0000000223227824 */ /* 0x000fe400078e0220 */
[----:B------:R1:W-:Y:S01]  /*1b380*/  STL.128 [R1+0xc60], R8 ;  /* 0x000c600801007387 */ /* 0x0003e20000100c00 */
[----:B------:R-:W-:-:S02]  /*1b390*/  HFMA2 R13, -RZ, RZ, 0, 5.9604644775390625e-08 ;  /* 0x00000001ff0d7431 */ /* 0x000fc400000001ff */
[----:B------:R-:W-:Y:S01]  /*1b3a0*/  IMAD R32, R12, 0x4, R23 ;  /* 0x000000040c207824 */ /* 0x000fe200078e0217 */
[----:B0-----:R-:W-:Y:S01]  /*1b3b0*/  MOV R4, 0x1 ;  /* 0x0000000100047802 */ /* 0x001fe20000000f00 */
[----:B-1----:R-:W-:-:S04]  /*1b3c0*/  HFMA2 R9, -RZ, RZ, 0, 0 ;  /* 0x00000000ff097431 */ /* 0x002fc800000001ff */
[----:B------:R0:W-:Y:S01]  /*1b3d0*/  STL.128 [R1+0xe40], R4 ;  /* 0x000e400401007387 */ /* 0x0001e20000100c00 */
[----:B------:R-:W-:Y:S02]  /*1b3e0*/  IMAD.MOV.U32 R10, RZ, RZ, RZ ;  /* 0x000000ffff0a7224 */ /* 0x000fe400078e00ff */
[----:B------:R-:W-:Y:S02]  /*1b3f0*/  IMAD.MOV.U32 R12, RZ, RZ, RZ ;  /* 0x000000ffff0c7224 */ /* 0x000fe400078e00ff */
[----:B------:R-:W-:Y:S01]  /*1b400*/  IMAD.MOV.U32 R14, RZ, RZ, 0x1 ;  /* 0x00000001ff0e7424 */ /* 0x000fe200078e00ff */
        /* <DEDUP_REMOVED lines=59> */
[----:B0-----:R-:W-:-:S05]  /*1b7c0*/  HFMA2 R15, -RZ, RZ, 0, 5.9604644775390625e-08 ;  /* 0x00000001ff0f7431 */ /* 0x001fca00000001ff */
[----:B------:R0:W-:Y:S01]  /*1b7d0*/  STL.128 [R1+0x860], R12 ;  /* 0x0008600c01007387 */ /* 0x0001e20000100c00 */
[----:B------:R-:W-:Y:S02]  /*1b7e0*/  IMAD.MOV.U32 R4, RZ, RZ, RZ ;  /* 0x000000ffff047224 */ /* 0x000fe400078e00ff */
[----:B0-----:R-:W-:-:S05]  /*1b7f0*/  IMAD.MOV.U32 R15, RZ, RZ, RZ ;  /* 0x000000ffff0f7224 */ /* 0x001fca00078e00ff */
[----:B------:R0:W-:Y:S01]  /*1b800*/  STL.128 [R1+0x890], R12 ;  /* 0x0008900c01007387 */ /* 0x0001e20000100c00 */
[----:B------:R-:W-:Y:S01]  /*1b810*/  MOV R7, 0x1 ;  /* 0x0000000100077802 */ /* 0x000fe20000000f00 */
[----:B0-----:R-:W-:-:S05]  /*1b820*/  IMAD.MOV.U32 R15, RZ, RZ, 0x1 ;  /* 0x00000001ff0f7424 */ /* 0x001fca00078e00ff */
[----:B------:R0:W-:Y:S04]  /*1b830*/  STL.128 [R1+0x8c0], R12 ;  /* 0x0008c00c01007387 */ /* 0x0001e80000100c00 */
[----:B------:R1:W-:Y:S01]  /*1b840*/  STL.128 [R1+0x820], R4 ;  /* 0x0008200401007387 */ /* 0x0003e20000100c00 */
[----:B0-----:R-:W-:Y:S02]  /*1b850*/  HFMA2 R13, -RZ, RZ, 0, 0 ;  /* 0x00000000ff0d7431 */ /* 0x001fe400000001ff */
[----:B------:R-:W-:Y:S01]  /*1b860*/  IMAD.MOV.U32 R12, RZ, RZ, 0x1 ;  /* 0x00000001ff0c7424 */ /* 0x000fe200078e00ff */
[----:B------:R-:W-:Y:S02]  /*1b870*/  CS2R R14, SRZ ;  /* 0x00000000000e7805 */ /* 0x000fe4000001ff00 */
[----:B-1----:R-:W-:Y:S01]  /*1b880*/  MOV R5, 0x1 ;  /* 0x0000000100057802 */ /* 0x002fe20000000f00 */
[----:B------:R-:W-:-:S02]  /*1b890*/  IMAD.MOV.U32 R6, RZ, RZ, 0x1 ;  /* 0x00000001ff067424 */ /* 0x000fc400078e00ff */
[----:B------:R0:W-:Y:S04]  /*1b8a0*/  STL.128 [R1+0x8f0], R12 ;  /* 0x0008f00c01007387 */ /* 0x0001e80000100c00 */
[----:B------:R1:W-:Y:S01]  /*1b8b0*/  STL.128 [R1+0x850], R4 ;  /* 0x0008500401007387 */ /* 0x0003e20000100c00 */
[----:B0-----:R-:W-:Y:S02]  /*1b8c0*/  HFMA2 R12, -RZ, RZ, 0, 0 ;  /* 0x00000000ff0c7431 */ /* 0x001fe400000001ff */
[----:B------:R-:W-:Y:S01]  /*1b8d0*/  IMAD.MOV.U32 R13, RZ, RZ, 0x1 ;  /* 0x00000001ff0d7424 */ /* 0x000fe200078e00ff */
[----:B------:R-:W-:Y:S01]  /*1b8e0*/  MOV R14, 0x1 ;  /* 0x00000001000e7802 */ /* 0x000fe20000000f00 */
[----:B-1----:R-:W-:Y:S01]  /*1b8f0*/  IMAD.MOV.U32 R5, RZ, RZ, RZ ;  /* 0x000000ffff057224 */ /* 0x002fe200078e00ff */
[----:B------:R-:W-:-:S03]  /*1b900*/  MOV R6, RZ ;  /* 0x000000ff00067202 */ /* 0x000fc60000000f00 */
[----:B------:R0:W-:Y:S04]  /*1b910*/  STL.128 [R1+0x920], R12 ;  /* 0x0009200c01007387 */ /* 0x0001e80000100c00 */
[----:B------:R1:W-:Y:S01]  /*1b920*/  STL.128 [R1+0x880], R4 ;  /* 0x0008800401007387 */ /* 0x0003e20000100c00 */
[----:B------:R-:W-:Y:S01]  /*1b930*/  HFMA2 R11, -RZ, RZ, 0, 5.9604644775390625e-08 ;  /* 0x00000001ff0b7431 */ /* 0x000fe200000001ff */
[----:B0-----:R-:W-:Y:S01]  /*1b940*/  MOV R12, 0x1 ;  /* 0x00000001000c7802 */ /* 0x001fe20000000f00 */
[----:B-1----:R-:W-:Y:S01]  /*1b950*/  IMAD.MOV.U32 R4, RZ, RZ, 0x1 ;  /* 0x00000001ff047424 */ /* 0x002fe200078e00ff */
[----:B------:R-:W-:-:S03]  /*1b960*/  MOV R7, RZ ;  /* 0x000000ff00077202 */ /* 0x000fc60000000f00 */
[----:B------:R0:W-:Y:S01]  /*1b970*/  STL.128 [R1+0x950], R12 ;  /* 0x0009500c01007387 */ /* 0x0001e20000100c00 */
[----:B------:R-:W-:-:S03]  /*1b980*/  MOV R8, RZ ;  /* 0x000000ff00087202 */ /* 0x000fc60000000f00 */
[----:B------:R1:W-:Y:S01]  /*1b990*/  STL.128 [R1+0x8b0], R4 ;  /* 0x0008b00401007387 */ /* 0x0003e20000100c00 */
[----:B0-----:R-:W-:Y:S02]  /*1b9a0*/  IMAD.MOV.U32 R12, RZ, RZ, RZ ;  /* 0x000000ffff0c7224 */ /* 0x001fe400078e00ff */
[----:B-1----:R-:W-:Y:S01]  /*1b9b0*/  IMAD.MOV.U32 R5, RZ, RZ, 0x1 ;  /* 0x00000001ff057424 */ /* 0x002fe200078e00ff */
[----:B------:R-:W-:Y:S02]  /*1b9c0*/  MOV R6, 0x1 ;  /* 0x0000000100067802 */ /* 0x000fe40000000f00 */
[----:B------:R0:W-:Y:S04]  /*1b9d0*/  STL.128 [R1+0x980], R12 ;  /* 0x0009800c01007387 */ /* 0x0001e80000100c00 */
[----:B------:R-:W-:Y:S04]  /*1b9e0*/  STL.128 [R1+0x810], R8 ;  /* 0x0008100801007387 */ /* 0x000fe80000100c00 */
[----:B------:R1:W-:Y:S04]  /*1b9f0*/  STL.128 [R1+0x840], R8 ;  /* 0x0008400801007387 */ /* 0x0003e80000100c00 */
[----:B------:R2:W-:Y:S01]  /*1ba00*/  STL.128 [R1+0x8e0], R4 ;  /* 0x0008e00401007387 */ /* 0x0005e20000100c00 */
[----:B0-----:R-:W-:-:S05]  /*1ba10*/  MOV R12, 0x1 ;  /* 0x00000001000c7802 */ /* 0x001fca0000000f00 */
[----:B------:R0:W-:Y:S01]  /*1ba20*/  STL.128 [R1+0x9c0], R12 ;  /* 0x0009c00c01007387 */ /* 0x0001e20000100c00 */
[----:B-1----:R-:W-:Y:S02]  /*1ba30*/  HFMA2 R11, -RZ, RZ, 0, 0 ;  /* 0x00000000ff0b7431 */ /* 0x002fe400000001ff */
[----:B------:R-:W-:Y:S01]  /*1ba40*/  IMAD.MOV.U32 R8, RZ, RZ, 0x1 ;  /* 0x00000001ff087424 */ /* 0x000fe200078e00ff */
[----:B------:R-:W-:Y:S01]  /*1ba50*/  MOV R9, 0x1 ;  /* 0x0000000100097802 */ /* 0x000fe20000000f00 */
[----:B--2---:R-:W-:Y:S02]  /*1ba60*/  IMAD.MOV.U32 R4, RZ, RZ, RZ ;  /* 0x000000ffff047224 */ /* 0x004fe400078e00ff */
[----:B------:R-:W-:-:S03]  /*1ba70*/  IMAD.MOV.U32 R10, RZ, RZ, 0x1 ;  /* 0x00000001ff0a7424 */ /* 0x000fc600078e00ff */
[----:B------:R1:W-:Y:S01]  /*1ba80*/  STL.128 [R1+0x910], R4 ;  /* 0x0009100401007387 */ /* 0x0003e20000100c00 */
[----:B0-----:R-:W-:Y:S01]  /*1ba90*/  HFMA2 R15, -RZ, RZ, 0, 5.9604644775390625e-08 ;  /* 0x00000001ff0f7431 */ /* 0x001fe200000001ff */
[----:B------:R-:W-:Y:S01]  /*1baa0*/  CS2R R12, SRZ ;  /* 0x00000000000c7805 */ /* 0x000fe2000001ff00 */
[----:B------:R-:W-:Y:S01]  /*1bab0*/  IMAD.MOV.U32 R14, RZ, RZ, RZ ;  /* 0x000000ffff0e7224 */ /* 0x000fe200078e00ff */
[----:B------:R0:W-:Y:S04]  /*1bac0*/  STL.128 [R1+0x870], R8 ;  /* 0x0008700801007387 */ /* 0x0001e80000100c00 */
[----:B------:R2:W-:Y:S01]  /*1bad0*/  STL.128 [R1+0xa00], R12 ;  /* 0x000a000c01007387 */ /* 0x0005e20000100c00 */
[----:B-1----:R-:W-:Y:S02]  /*1bae0*/  IMAD.MOV.U32 R7, RZ, RZ, 0x1 ;  /* 0x00000001ff077424 */ /* 0x002fe400078e00ff */
[----:B0-----:R-:W-:-:S03]  /*1baf0*/  HFMA2 R8, -RZ, RZ, 0, 0 ;  /* 0x00000000ff087431 */ /* 0x001fc600000001ff */
[----:B------:R0:W-:Y:S01]  /*1bb00*/  STL.128 [R1+0x940], R4 ;  /* 0x0009400401007387 */ /* 0x0001e20000100c00 */
[----:B--2---:R-:W-:Y:S02]  /*1bb10*/  HFMA2 R15, -RZ, RZ, 0, 0 ;  /* 0x00000000ff0f7431 */ /* 0x004fe400000001ff */
        /* <DEDUP_REMOVED lines=8> */
[----:B--2---:R-:W-:-:S03]  /*1bba0*/  HFMA2 R14, -RZ, RZ, 0, 5.9604644775390625e-08 ;  /* 0x00000001ff0e7431 */ /* 0x004fc600000001ff */
        /* <DEDUP_REMOVED lines=8> */
[----:B-1----:R-:W-:Y:S01]  /*1bc30*/  CS2R R8, SRZ ;  /* 0x0000000000087805 */ /* 0x002fe2000001ff00 */
[----:B------:R-:W-:Y:S01]  /*1bc40*/  IMAD.MOV.U32 R10, RZ, RZ, RZ ;  /* 0x000000ffff0a7224 */ /* 0x000fe200078e00ff */
[----:B------:R-:W-:Y:S01]  /*1bc50*/  MOV R11, 0x1 ;  /* 0x00000001000b7802 */ /* 0x000fe20000000f00 */
[----:B------:R0:W-:Y:S01]  /*1bc60*/  STL.128 [R1+0xa20], R4 ;  /* 0x000a200401007387 */ /* 0x0001e20000100c00 */
[----:B--2---:R-:W-:Y:S02]  /*1bc70*/  HFMA2 R13, -RZ, RZ, 0, 0 ;  /* 0x00000000ff0d7431 */ /* 0x004fe400000001ff */
[----:B------:R-:W-:Y:S01]  /*1bc80*/  IMAD.MOV.U32 R14, RZ, RZ, RZ ;  /* 0x000000ffff0e7224 */ /* 0x000fe200078e00ff */
[----:B------:R1:W-:Y:S04]  /*1bc90*/  STL.128 [R1+0x900], R8 ;  /* 0x0009000801007387 */ /* 0x0003e80000100c00 */
[----:B------:R-:W-:Y:S01]  /*1bca0*/  STL.128 [R1+0xa90], R12 ;  /* 0x000a900c01007387 */ /* 0x000fe20000100c00 */
[----:B0-----:R-:W-:-:S03]  /*1bcb0*/  MOV R4, 0x1 ;  /* 0x0000000100047802 */ /* 0x001fc60000000f00 */
[----:B------:R-:W-:Y:S01]  /*1bcc0*/  STL.128 [R1+0xad0], R12 ;  /* 0x000ad00c01007387 */ /* 0x000fe20000100c00 */
[----:B-1----:R-:W-:-:S03]  /*1bcd0*/  HFMA2 R11, -RZ, RZ, 0, 0 ;  /* 0x00000000ff0b7431 */ /* 0x002fc600000001ff */
[----:B------:R0:W-:Y:S01]  /*1bce0*/  STL.128 [R1+0xa50], R4 ;  /* 0x000a500401007387 */ /* 0x0001e20000100c00 */
[----:B------:R-:W-:-:S03]  /*1bcf0*/  IMAD.MOV.U32 R8, RZ, RZ, 0x1 ;  /* 0x00000001ff087424 */ /* 0x000fc600078e00ff */
[----:B------:R-:W-:Y:S04]  /*1bd00*/  STL.128 [R1+0xb10], R12 ;  /* 0x000b100c01007387 */ /* 0x000fe80000100c00 */
[----:B------:R-:W-:Y:S04]  /*1bd10*/  STL.128 [R1+0xb50], R12 ;  /* 0x000b500c01007387 */ /* 0x000fe80000100c00 */
[----:B------:R1:W-:Y:S01]  /*1bd20*/  STL.128 [R1+0xbc0], R12 ;  /* 0x000bc00c01007387 */ /* 0x0003e20000100c00 */
[----:B0-----:R-:W-:-:S03]  /*1bd30*/  IMAD.MOV.U32 R4, RZ, RZ, RZ ;  /* 0x000000ffff047224 */ /* 0x001fc600078e00ff */
[----:B------:R0:W-:Y:S04]  /*1bd40*/  STL.128 [R1+0x930], R8 ;  /* 0x0009300801007387 */ /* 0x0001e80000100c00 */
[----:B------:R2:W-:Y:S01]  /*1bd50*/  STL.128 [R1+0xa80], R4 ;  /* 0x000a800401007387 */ /* 0x0005e20000100c00 */
[----:B-1----:R-:W-:Y:S02]  /*1bd60*/  HFMA2 R12, -RZ, RZ, 0, 0 ;  /* 0x00000000ff0c7431 */ /* 0x002fe400000001ff */
[----:B------:R-:W-:Y:S01]  /*1bd70*/  IMAD.MOV.U32 R13, RZ, RZ, 0x1 ;  /* 0x00000001ff0d7424 */ /* 0x000fe200078e00ff */
[----:B------:R-:W-:Y:S01]  /*1bd80*/  MOV R14, 0x1 ;  /* 0x00000001000e7802 */ /* 0x000fe20000000f00 */
[----:B0-----:R-:W-:Y:S02]  /*1bd90*/  HFMA2 R10, -RZ, RZ, 0, 5.9604644775390625e-08 ;  /* 0x00000001ff0a7431 */ /* 0x001fe400000001ff */
[----:B------:R-:W-:-:S02]  /*1bda0*/  IMAD.MOV.U32 R9, RZ, RZ, 0x1 ;  /* 0x00000001ff097424 */ /* 0x000fc400078e00ff */
[----:B------:R0:W-:Y:S01]  /*1bdb0*/  STL.128 [R1+0xc20], R12 ;  /* 0x000c200c01007387 */ /* 0x0001e20000100c00 */
[----:B--2---:R-:W-:-:S03]  /*1bdc0*/  MOV R4, 0x1 ;  /* 0x0000000100047802 */ /* 0x004fc60000000f00 */
[----:B------:R1:W-:Y:S04]  /*1bdd0*/  STL.128 [R1+0x960], R8 ;  /* 0x0009600801007387 */ /* 0x0003e80000100c00 */
[----:B------:R2:W-:Y:S01]  /*1bde0*/  STL.128 [R1+0xac0], R4 ;  /* 0x000ac00401007387 */ /* 0x0005e20000100c00 */
[----:B0-----:R-:W-:Y:S01]  /*1bdf0*/  MOV R12, 0x1 ;  /* 0x00000001000c7802 */ /* 0x001fe20000000f00 */
[----:B-1----:R-:W-:-:S04]  /*1be00*/  HFMA2 R9, -RZ, RZ, 0, 0 ;  /* 0x00000000ff097431 */ /* 0x002fc800000001ff */
[----:B------:R0:W-:Y:S01]  /*1be10*/  STL.128 [R1+0xc50], R12 ;  /* 0x000c500c01007387 */ /* 0x0001e20000100c00 */
[----:B--2---:R-:W-:Y:S02]  /*1be20*/  IMAD.MOV.U32 R4, RZ, RZ, RZ ;  /* 0x000000ffff047224 */ /* 0x004fe400078e00ff */
[----:B------:R-:W-:-:S03]  /*1be30*/  IMAD.MOV.U32 R10, RZ, RZ, RZ ;  /* 0x000000ffff0a7224 */ /* 0x000fc600078e00ff */
[----:B------:R1:W-:Y:S01]  /*1be40*/  STL.128 [R1+0xb00], R4 ;  /* 0x000b000401007387 */ /* 0x0003e20000100c00 */
[----:B0-----:R-:W-:-:S03]  /*1be50*/  IMAD.MOV.U32 R12, RZ, RZ, RZ ;  /* 0x000000ffff0c7224 */ /* 0x001fc600078e00ff */
[----:B------:R-:W-:Y:S04]  /*1be60*/  STL.128 [R1+0x990], R8 ;  /* 0x0009900801007387 */ /* 0x000fe80000100c00 */
[----:B------:R0:W-:Y:S01]  /*1be70*/  STL.128 [R1+0xc80], R12 ;  /* 0x000c800c01007387 */ /* 0x0001e20000100c00 */
[----:B-1----:R-:W-:-:S03]  /*1be80*/  HFMA2 R4, -RZ, RZ, 0, 5.9604644775390625e-08 ;  /* 0x00000001ff047431 */ /* 0x002fc600000001ff */
[----:B------:R1:W-:Y:S04]  /*1be90*/  STL.128 [R1+0x9d0], R8 ;  /* 0x0009d00801007387 */ /* 0x0003e80000100c00 */
[----:B------:R2:W-:Y:S01]  /*1bea0*/  STL.128 [R1+0xb40], R4 ;  /* 0x000b400401007387 */ /* 0x0005e20000100c00 */
[----:B0-----:R-:W-:Y:S01]  /*1beb0*/  MOV R12, 0x1 ;  /* 0x00000001000c7802 */ /* 0x001fe20000000f00 */
[----:B-1----:R-:W-:Y:S01]  /*1bec0*/  IMAD.MOV.U32 R8, RZ, RZ, RZ ;  /* 0x000000ffff087224 */ /* 0x002fe200078e00ff */
[----:B------:R-:W-:Y:S01]  /*1bed0*/  MOV R9, 0x1 ;  /* 0x0000000100097802 */ /* 0x000fe20000000f00 */
[----:B------:R-:W-:Y:S02]  /*1bee0*/  IMAD.MOV.U32 R10, RZ, RZ, 0x1 ;  /* 0x00000001ff0a7424 */ /* 0x000fe400078e00ff */
[----:B------:R0:W-:Y:S01]  /*1bef0*/  STL.128 [R1+0xcc0], R12 ;  /* 0x000cc00c01007387 */ /* 0x0001e20000100c00 */
[----:B--2---:R-:W-:Y:S01]  /*1bf00*/  IMAD.MOV.U32 R5, RZ, RZ, RZ ;  /* 0x000000ffff057224 */ /* 0x004fe200078e00ff */
[----:B------:R-:W-:-:S02]  /*1bf10*/  MOV R6, RZ ;  /* 0x000000ff00067202 */ /* 0x000fc40000000f00 */
[----:B------:R1:W-:Y:S04]  /*1bf20*/  STL.128 [R1+0xa10], R8 ;  /* 0x000a100801007387 */ /* 0x0003e80000100c00 */
[----:B------:R2:W-:Y:S01]  /*1bf30*/  STL.128 [R1+0xb80], R4 ;  /* 0x000b800401007387 */ /* 0x0005e20000100c00 */
[----:B0-----:R-:W-:Y:S02]  /*1bf40*/  IMAD.MOV.U32 R12, RZ, RZ, RZ ;  /* 0x000000ffff0c7224 */ /* 0x001fe400078e00ff */
[----:B-1----:R-:W-:-:S03]  /*1bf50*/  IMAD.MOV.U32 R11, RZ, RZ, 0x1 ;  /* 0x00000001ff0b7424 */ /* 0x002fc600078e00ff */
[----:B------:R0:W-:Y:S01]  /*1bf60*/  STL.128 [R1+0xd00], R12 ;  /* 0x000d000c01007387 */ /* 0x0001e20000100c00 */
[----:B--2---:R-:W-:Y:S01]  /*1bf70*/  IMAD.MOV.U32 R4, RZ, RZ, RZ ;  /* 0x000000ffff047224 */ /* 0x004fe200078e00ff */
[----:B------:R-:W-:Y:S01]  /*1bf80*/  MOV R5, 0x1 ;  /* 0x0000000100057802 */ /* 0x000fe20000000f00 */
[----:B------:R-:W-:Y:S01]  /*1bf90*/  IMAD.MOV.U32 R6, RZ, RZ, 0x1 ;  /* 0x00000001ff067424 */ /* 0x000fe200078e00ff */
[----:B------:R1:W-:Y:S04]  /*1bfa0*/  STL.128 [R1+0xa40], R8 ;  /* 0x000a400801007387 */ /* 0x0003e80000100c00 */
[----:B------:R2:W-:Y:S01]  /*1bfb0*/  STL.128 [R1+0xc10], R4 ;  /* 0x000c100401007387 */ /* 0x0005e20000100c00 */
[----:B0-----:R-:W-:Y:S02]  /*1bfc0*/  HFMA2 R12, -RZ, RZ, 0, 5.9604644775390625e-08 ;  /* 0x00000001ff0c7431 */ /* 0x001fe400000001ff */
[----:B-1----:R-:W-:Y:S01]  /*1bfd0*/  IMAD.MOV.U32 R8, RZ, RZ, 0x1 ;  /* 0x00000001ff087424 */ /* 0x002fe200078e00ff */
[----:B------:R-:W-:-:S02]  /*1bfe0*/  MOV R9, RZ ;  /* 0x000000ff00097202 */ /* 0x000fc40000000f00 */
[----:B------:R-:W-:Y:S01]  /*1bff0*/  CS2R R10, SRZ ;  /* 0x00000000000a7805 */ /* 0x000fe2000001ff00 */
[----:B--2---:R-:W-:Y:S01]  /*1c000*/  IMAD.MOV.U32 R7, RZ, RZ, 0x1 ;  /* 0x00000001ff077424 */ /* 0x004fe200078e00ff */
[----:B------:R0:W-:Y:S04]  /*1c010*/  STL.128 [R1+0xd40], R12 ;  /* 0x000d400c01007387 */ /* 0x0001e80000100c00 */
[----:B------:R-:W-:Y:S04]  /*1c020*/  STL.128 [R1+0xa70], R8 ;  /* 0x000a700801007387 */ /* 0x000fe80000100c00 */
[----:B------:R-:W-:Y:S04]  /*1c030*/  STL.128 [R1+0xaa0], R8 ;  /* 0x000aa00801007387 */ /* 0x000fe80000100c00 */
[----:B------:R-:W-:Y:S04]  /*1c040*/  STL.128 [R1+0xae0], R8 ;  /* 0x000ae00801007387 */ /* 0x000fe80000100c00 */
[----:B------:R-:W-:Y:S01]  /*1c050*/  STL.128 [R1+0xb20], R8 ;  /* 0x000b200801007387 */ /* 0x000fe20000100c00 */
[----:B0-----:R-:W-:Y:S01]  /*1c060*/  IMAD.MOV.U32 R13, RZ, RZ, RZ ;  /* 0x000000ffff0d7224 */ /* 0x001fe200078e00ff */
[----:B------:R-:W-:-:S02]  /*1c070*/  MOV R14, RZ ;  /* 0x000000ff000e7202 */ /* 0x000fc40000000f00 */
[----:B------:R0:W-:Y:S04]  /*1c080*/  STL.128 [R1+0xb60], R8 ;  /* 0x000b600801007387 */ /* 0x0001e80000100c00 */
[----:B------:R1:W-:Y:S04]  /*1c090*/  STL.128 [R1+0xc40], R4 ;  /* 0x000c400401007387 */ /* 0x0003e80000100c00 */
[----:B------:R-:W-:Y:S01]  /*1c0a0*/  STL.128 [R1+0xd80], R12 ;  /* 0x000d800c01007387 */ /* 0x000fe20000100c00 */
[----:B0-----:R-:W-:Y:S02]  /*1c0b0*/  HFMA2 R11, -RZ, RZ, 0, 5.9604644775390625e-08 ;  /* 0x00000001ff0b7431 */ /* 0x001fe400000001ff */
[----:B------:R-:W-:Y:S01]  /*1c0c0*/  IMAD.MOV.U32 R8, RZ, RZ, RZ ;  /* 0x000000ffff087224 */ /* 0x000fe200078e00ff */
[----:B------:R-:W-:Y:S01]  /*1c0d0*/  STL.128 [R1+0xe10], R12 ;  /* 0x000e100c01007387 */ /* 0x000fe20000100c00 */
[----:B-1----:R-:W-:Y:S01]  /*1c0e0*/  IMAD.MOV.U32 R4, RZ, RZ, 0x1 ;  /* 0x00000001ff047424 */ /* 0x002fe200078e00ff */
[----:B------:R-:W-:-:S02]  /*1c0f0*/  MOV R5, RZ ;  /* 0x000000ff00057202 */ /* 0x000fc40000000f00 */
[----:B------:R-:W-:Y:S01]  /*1c100*/  CS2R R6, SRZ ;  /* 0x0000000000067805 */ /* 0x000fe2000001ff00 */
        /* <DEDUP_REMOVED lines=92> */
[----:B0-----:R-:W-:-:S05]  /*1c6d0*/  HFMA2 R15, -RZ, RZ, 0, 5.9604644775390625e-08 ;  /* 0x00000001ff0f7431 */ /* 0x001fca00000001ff */
[----:B------:R0:W-:Y:S01]  /*1c6e0*/  STL.128 [R1+0x860], R12 ;  /* 0x0008600c01007387 */ /* 0x0001e20000100c00 */
[----:B------:R-:W-:Y:S01]  /*1c6f0*/  IMAD.MOV.U32 R4, RZ, RZ, RZ ;  /* 0x000000ffff047224 */ /* 0x000fe200078e00ff */
[----:B------:R-:W-:Y:S01]  /*1c700*/  MOV R7, 0x1 ;  /* 0x0000000100077802 */ /* 0x000fe20000000f00 */
[----:B0-----:R-:W-:-:S05]  /*1c710*/  IMAD.MOV.U32 R15, RZ, RZ, RZ ;  /* 0x000000ffff0f7224 */ /* 0x001fca00078e00ff */
[----:B------:R0:W-:Y:S04]  /*1c720*/  STL.128 [R1+0x890], R12 ;  /* 0x0008900c01007387 */ /* 0x0001e80000100c00 */
[----:B------:R1:W-:Y:S01]  /*1c730*/  STL.128 [R1+0x820], R4 ;  /* 0x0008200401007387 */ /* 0x0003e20000100c00 */
[----:B0-----:R-:W-:-:S05]  /*1c740*/  IMAD.MOV.U32 R15, RZ, RZ, 0x1 ;  /* 0x00000001ff0f7424 */ /* 0x001fca00078e00ff */
[----:B------:R0:W-:Y:S01]  /*1c750*/  STL.128 [R1+0x8c0], R12 ;  /* 0x0008c00c01007387 */ /* 0x0001e20000100c00 */
[----:B-1----:R-:W-:Y:S01]  /*1c760*/  MOV R5, 0x1 ;  /* 0x0000000100057802 */ /* 0x002fe20000000f00 */
[----:B------:R-:W-:-:S05]  /*1c770*/  IMAD.MOV.U32 R6, RZ, RZ, 0x1 ;  /* 0x00000001ff067424 */ /* 0x000fca00078e00ff */
[----:B------:R1:W-:Y:S01]  /*1c780*/  STL.128 [R1+0x850], R4 ;  /* 0x0008500401007387 */ /* 0x0003e20000100c00 */
[----:B0-----:R-:W-:Y:S02]  /*1c790*/  HFMA2 R13, -RZ, RZ, 0, 0 ;  /* 0x00000000ff0d7431 */ /* 0x001fe400000001ff */
[----:B------:R-:W-:Y:S01]  /*1c7a0*/  IMAD.MOV.U32 R12, RZ, RZ, 0x1 ;  /* 0x00000001ff0c7424 */ /* 0x000fe200078e00ff */
[----:B------:R-:W-:-:S05]  /*1c7b0*/  CS2R R14, SRZ ;  /* 0x00000000000e7805 */ /* 0x000fca000001ff00 */
[----:B------:R0:W-:Y:S01]  /*1c7c0*/  STL.128 [R1+0x8f0], R12 ;  /* 0x0008f00c01007387 */ /* 0x0001e20000100c00 */
[----:B-1----:R-:W-:Y:S01]  /*1c7d0*/  IMAD.MOV.U32 R5, RZ, RZ, RZ ;  /* 0x000000ffff057224 */ /* 0x002fe200078e00ff */
[----:B------:R-:W-:-:S05]  /*1c7e0*/  MOV R6, RZ ;  /* 0x000000ff00067202 */ /* 0x000fca0000000f00 */
[----:B------:R1:W-:Y:S01]  /*1c7f0*/  STL.128 [R1+0x880], R4 ;  /* 0x0008800401007387 */ /* 0x0003e20000100c00 */
[----:B0-----:R-:W-:Y:S02]  /*1c800*/  HFMA2 R12, -RZ, RZ, 0, 0 ;  /* 0x00000000ff0c7431 */ /* 0x001fe400000001ff */
[----:B------:R-:W-:Y:S01]  /*1c810*/  IMAD.MOV.U32 R13, RZ, RZ, 0x1 ;  /* 0x00000001ff0d7424 */ /* 0x000fe200078e00ff */
[----:B------:R-:W-:Y:S01]  /*1c820*/  MOV R14, 0x1 ;  /* 0x00000001000e7802 */ /* 0x000fe20000000f00 */
[----:B-1----:R-:W-:Y:S01]  /*1c830*/  IMAD.MOV.U32 R4, RZ, RZ, 0x1 ;  /* 0x00000001ff047424 */ /* 0x002fe200078e00ff */
[----:B------:R-:W-:-:S03]  /*1c840*/  MOV R7, RZ ;  /* 0x000000ff00077202 */ /* 0x000fc60000000f00 */
[----:B------:R0:W-:Y:S04]  /*1c850*/  STL.128 [R1+0x920], R12 ;  /* 0x0009200c01007387 */ /* 0x0001e80000100c00 */
[----:B------:R1:W-:Y:S01]  /*1c860*/  STL.128 [R1+0x8b0], R4 ;  /* 0x0008b00401007387 */ /* 0x0003e20000100c00 */
[----:B------:R-:W-:Y:S01]  /*1c870*/  HFMA2 R11, -RZ, RZ, 0, 5.9604644775390625e-08 ;  /* 0x00000001ff0b7431 */ /* 0x000fe200000001ff */
[----:B------:R-:W-:Y:S02]  /*1c880*/  MOV R8, RZ ;  /* 0x000000ff00087202 */ /* 0x000fe40000000f00 */
[----:B0-----:R-:W-:Y:S01]  /*1c890*/  MOV R12, 0x1 ;  /* 0x00000001000c7802 */ /* 0x001fe20000000f00 */
[----:B-1----:R-:W-:Y:S01]  /*1c8a0*/  IMAD.MOV.U32 R5, RZ, RZ, 0x1 ;  /* 0x00000001ff057424 */ /* 0x002fe200078e00ff */
[----:B------:R-:W-:-:S03]  /*1c8b0*/  MOV R6, 0x1 ;  /* 0x0000000100067802 */ /* 0x000fc60000000f00 */
[----:B------:R0:W-:Y:S04]  /*1c8c0*/  STL.128 [R1+0x950], R12 ;  /* 0x0009500c01007387 */ /* 0x0001e80000100c00 */
[----:B------:R1:W-:Y:S01]  /*1c8d0*/  STL.128 [R1+0x8e0], R4 ;  /* 0x0008e00401007387 */ /* 0x0003e20000100c00 */
[----:B0-----:R-:W-:Y:S02]  /*1c8e0*/  IMAD.MOV.U32 R12, RZ, RZ, RZ ;  /* 0x000000ffff0c7224 */ /* 0x001fe400078e00ff */
[----:B-1----:R-:W-:-:S03]  /*1c8f0*/  IMAD.MOV.U32 R4, RZ, RZ, RZ ;  /* 0x000000ffff047224 */ /* 0x002fc600078e00ff */
        /* <DEDUP_REMOVED lines=9> */
[----:B---3--:R-:W-:Y:S02]  /*1c990*/  IMAD.MOV.U32 R7, RZ, RZ, 0x1 ;  /* 0x00000001ff077424 */ /* 0x008fe400078e00ff */
[----:B------:R-:W-:-:S03]  /*1c9a0*/  IMAD.MOV.U32 R10, RZ, RZ, 0x1 ;  /* 0x00000001ff0a7424 */ /* 0x000fc600078e00ff */
[----:B------:R1:W-:Y:S01]  /*1c9b0*/  STL.128 [R1+0x940], R4 ;  /* 0x0009400401007387 */ /* 0x0003e20000100c00 */
[----:B0-----:R-:W-:Y:S01]  /*1c9c0*/  HFMA2 R15, -RZ, RZ, 0, 5.9604644775390625e-08 ;  /* 0x00000001ff0f7431 */ /* 0x001fe200000001ff */
[----:B------:R-:W-:Y:S01]  /*1c9d0*/  CS2R R12, SRZ ;  /* 0x00000000000c7805 */ /* 0x000fe2000001ff00 */
[----:B------:R-:W-:Y:S01]  /*1c9e0*/  IMAD.MOV.U32 R14, RZ, RZ, RZ ;  /* 0x000000ffff0e7224 */ /* 0x000fe200078e00ff */
[----:B------:R0:W-:Y:S04]  /*1c9f0*/  STL.128 [R1+0x870], R8 ;  /* 0x0008700801007387 */ /* 0x0001e80000100c00 */
[----:B------:R3:W-:Y:S01]  /*1ca00*/  STL.128 [R1+0xa00], R12 ;  /* 0x000a000c01007387 */ /* 0x0007e20000100c00 */
[----:B-1----:R-:W-:Y:S01]  /*1ca10*/  IMAD.MOV.U32 R4, RZ, RZ, 0x1 ;  /* 0x00000001ff047424 */ /* 0x002fe200078e00ff */
[----:B------:R-:W-:-:S02]  /*1ca20*/  MOV R5, RZ ;  /* 0x000000ff00057202 */ /* 0x000fc40000000f00 */
[----:B------:R-:W-:Y:S01]  /*1ca30*/  CS2R R6, SRZ ;  /* 0x0000000000067805 */ /* 0x000fe2000001ff00 */
[----:B0-----:R-:W-:-:S04]  /*1ca40*/  HFMA2 R8, -RZ, RZ, 0, 0 ;  /* 0x00000000ff087431 */ /* 0x001fc800000001ff */
[----:B------:R-:W-:Y:S01]  /*1ca50*/  STL.128 [R1+0x970], R4 ;  /* 0x0009700401007387 */ /* 0x000fe20000100c00 */
[----:B---3--:R-:W-:-:S03]  /*1ca60*/  HFMA2 R15, -RZ, RZ, 0, 0 ;  /* 0x00000000ff0f7431 */ /* 0x008fc600000001ff */
[----:B------:R-:W-:Y:S01]  /*1ca70*/  STL.128 [R1+0x9a0], R4 ;  /* 0x0009a00401007387 */ /* 0x000fe20000100c00 */
[----:B------:R-:W-:-:S03]  /*1ca80*/  IMAD.MOV.U32 R12, RZ, RZ, 0x1 ;  /* 0x00000001ff0c7424 */ /* 0x000fc600078e00ff */
[----:B------:R0:W-:Y:S04]  /*1ca90*/  STL.128 [R1+0x9e0], R4 ;  /* 0x0009e00401007387 */ /* 0x0001e80000100c00 */
[----:B------:R1:W-:Y:S04]  /*1caa0*/  STL.128 [R1+0x8a0], R8 ;  /* 0x0008a00801007387 */ /* 0x0003e80000100c00 */
[----:B------:R3:W-:Y:S01]  /*1cab0*/  STL.128 [R1+0xa30], R12 ;  /* 0x000a300c01007387 */ /* 0x0007e20000100c00 */
[----:B0-----:R-:W-:Y:S02]  /*1cac0*/  HFMA2 R4, -RZ, RZ, 0, 0 ;  /* 0x00000000ff047431 */ /* 0x001fe400000001ff */
[----:B------:R-:W-:Y:S01]  /*1cad0*/  IMAD.MOV.U32 R5, RZ, RZ, 0x1 ;  /* 0x00000001ff057424 */ /* 0x000fe200078e00ff */
[----:B------:R-:W-:Y:S01]  /*1cae0*/  MOV R6, 0x1 ;  /* 0x0000000100067802 */ /* 0x000fe20000000f00 */
[----:B-1----:R-:W-:-:S04]  /*1caf0*/  HFMA2 R8, -RZ, RZ, 0, 5.9604644775390625e-08 ;  /* 0x00000001ff087431 */ /* 0x002fc800000001ff */
[----:B------:R0:W-:Y:S01]  /*1cb00*/  STL.128 [R1+0xa20], R4 ;  /* 0x000a200401007387 */ /* 0x0001e20000100c00 */
[----:B---3--:R-:W-:Y:S02]  /*1cb10*/  HFMA2 R14, -RZ, RZ, 0, 5.9604644775390625e-08 ;  /* 0x00000001ff0e7431 */ /* 0x008fe400000001ff */
[----:B------:R-:W-:Y:S01]  /*1cb20*/  IMAD.MOV.U32 R13, RZ, RZ, 0x1 ;  /* 0x00000001ff0d7424 */ /* 0x000fe200078e00ff */
[----:B------:R1:W-:Y:S04]  /*1cb30*/  STL.128 [R1+0x8d0], R8 ;  /* 0x0008d00801007387 */ /* 0x0003e80000100c00 */
[----:B------:R3:W-:Y:S01]  /*1cb40*/  STL.128 [R1+0xa60], R12 ;  /* 0x000a600c01007387 */ /* 0x0007e20000100c00 */
[----:B0-----:R-:W-:Y:S02]  /*1cb50*/  MOV R4, 0x1 ;  /* 0x0000000100047802 */ /* 0x001fe40000000f00 */
[----:B-1----:R-:W-:Y:S01]  /*1cb60*/  CS2R R8, SRZ ;  /* 0x0000000000087805 */ /* 0x002fe2000001ff00 */
[----:B------:R-:W-:Y:S01]  /*1cb70*/  IMAD.MOV.U32 R10, RZ, RZ, RZ ;  /* 0x000000ffff0a7224 */ /* 0x000fe200078e00ff */
[----:B------:R-:W-:Y:S01]  /*1cb80*/  MOV R11, 0x1 ;  /* 0x00000001000b7802 */ /* 0x000fe20000000f00 */
[----:B------:R0:W-:Y:S01]  /*1cb90*/  STL.128 [R1+0xa50], R4 ;  /* 0x000a500401007387 */ /* 0x0001e20000100c00 */
[----:B---3--:R-:W-:-:S02]  /*1cba0*/  HFMA2 R13, -RZ, RZ, 0, 0 ;  /* 0x00000000ff0d7431 */ /* 0x008fc400000001ff */
[----:B------:R-:W-:Y:S01]  /*1cbb0*/  IMAD.MOV.U32 R14, RZ, RZ, RZ ;  /* 0x000000ffff0e7224 */ /* 0x000fe200078e00ff */
[----:B------:R1:W-:Y:S04]  /*1cbc0*/  STL.128 [R1+0x900], R8 ;  /* 0x0009000801007387 */ /* 0x0003e80000100c00 */
[----:B------:R-:W-:Y:S01]  /*1cbd0*/  STL.128 [R1+0xa90], R12 ;  /* 0x000a900c01007387 */ /* 0x000fe20000100c00 */
[----:B0-----:R-:W-:-:S03]  /*1cbe0*/  IMAD.MOV.U32 R4, RZ, RZ, RZ ;  /* 0x000000ffff047224 */ /* 0x001fc600078e00ff */
[----:B------:R-:W-:Y:S01]  /*1cbf0*/  STL.128 [R1+0xad0], R12 ;  /* 0x000ad00c01007387 */ /* 0x000fe20000100c00 */
[----:B-1----:R-:W-:-:S03]  /*1cc00*/  HFMA2 R11, -RZ, RZ, 0, 0 ;  /* 0x00000000ff0b7431 */ /* 0x002fc600000001ff */
[----:B------:R0:W-:Y:S01]  /*1cc10*/  STL.128 [R1+0xa80], R4 ;  /* 0x000a800401007387 */ /* 0x0001e20000100c00 */
[----:B------:R-:W-:-:S03]  /*1cc20*/  IMAD.MOV.U32 R8, RZ, RZ, 0x1 ;  /* 0x00000001ff087424 */ /* 0x000fc600078e00ff */
[----:B------:R-:W-:Y:S04]  /*1cc30*/  STL.128 [R1+0xb10], R12 ;  /* 0x000b100c01007387 */ /* 0x000fe80000100c00 */
[----:B------:R-:W-:Y:S04]  /*1cc40*/  STL.128 [R1+0xb50], R12 ;  /* 0x000b500c01007387 */ /* 0x000fe80000100c00 */
[----:B------:R1:W-:Y:S01]  /*1cc50*/  STL.128 [R1+0xbc0], R12 ;  /* 0x000bc00c01007387 */ /* 0x0003e20000100c00 */
[----:B0-----:R-:W-:-:S03]  /*1cc60*/  MOV R4, 0x1 ;  /* 0x0000000100047802 */ /* 0x001fc60000000f00 */
[----:B------:R0:W-:Y:S04]  /*1cc70*/  STL.128 [R1+0x930], R8 ;  /* 0x0009300801007387 */ /* 0x0001e80000100c00 */
[----:B------:R3:W-:Y:S01]  /*1cc80*/  STL.128 [R1+0xac0], R4 ;  /* 0x000ac00401007387 */ /* 0x0007e20000100c00 */
[----:B-1----:R-:W-:Y:S02]  /*1cc90*/  HFMA2 R12, -RZ, RZ, 0, 0 ;  /* 0x00000000ff0c7431 */ /* 0x002fe400000001ff */
[----:B------:R-:W-:Y:S01]  /*1cca0*/  IMAD.MOV.U32 R13, RZ, RZ, 0x1 ;  /* 0x00000001ff0d7424 */ /* 0x000fe200078e00ff */
[----:B------:R-:W-:Y:S01]  /*1ccb0*/  MOV R14, 0x1 ;  /* 0x00000001000e7802 */ /* 0x000fe20000000f00 */
[----:B0-----:R-:W-:Y:S02]  /*1ccc0*/  HFMA2 R10, -RZ, RZ, 0, 5.9604644775390625e-08 ;  /* 0x00000001ff0a7431 */ /* 0x001fe400000001ff */
[----:B------:R-:W-:-:S02]  /*1ccd0*/  IMAD.MOV.U32 R9, RZ, RZ, 0x1 ;  /* 0x00000001ff097424 */ /* 0x000fc400078e00ff */
[----:B---3--:R-:W-:Y:S01]  /*1cce0*/  IMAD.MOV.U32 R4, RZ, RZ, RZ ;  /* 0x000000ffff047224 */ /* 0x008fe200078e00ff */
[----:B------:R0:W-:Y:S04]  /*1ccf0*/  STL.128 [R1+0xc20], R12 ;  /* 0x000c200c01007387 */ /* 0x0001e80000100c00 */
[----:B------:R1:W-:Y:S04]  /*1cd00*/  STL.128 [R1+0xb00], R4 ;  /* 0x000b000401007387 */ /* 0x0003e80000100c00 */
[----:B------:R3:W-:Y:S01]  /*1cd10*/  STL.128 [R1+0x960], R8 ;  /* 0x0009600801007387 */ /* 0x0007e20000100c00 */
[----:B0-----:R-:W-:Y:S01]  /*1cd20*/  MOV R12, 0x1 ;  /* 0x00000001000c7802 */ /* 0x001fe20000000f00 */
[----:B-1----:R-:W-:-:S04]  /*1cd30*/  HFMA2 R4, -RZ, RZ, 0, 5.9604644775390625e-08 ;  /* 0x00000001ff047431 */ /* 0x002fc800000001ff */
[----:B------:R0:W-:Y:S01]  /*1cd40*/  STL.128 [R1+0xc50], R12 ;  /* 0x000c500c01007387 */ /* 0x0001e20000100c00 */
[----:B---3--:R-:W-:Y:S02]  /*1cd50*/  HFMA2 R9, -RZ, RZ, 0, 0 ;  /* 0x00000000ff097431 */ /* 0x008fe400000001ff */
[----:B------:R-:W-:Y:S01]  /*1cd60*/  IMAD.MOV.U32 R10, RZ, RZ, RZ ;  /* 0x000000ffff0a7224 */ /* 0x000fe200078e00ff */
[----:B------:R1:W-:Y:S04]  /*1cd70*/  STL.128 [R1+0xb40], R4 ;  /* 0x000b400401007387 */ /* 0x0003e80000100c00 */
[----:B------:R-:W-:Y:S01]  /*1cd80*/  STL.128 [R1+0x990], R8 ;  /* 0x0009900801007387 */ /* 0x000fe20000100c00 */
[----:B0-----:R-:W-:-:S03]  /*1cd90*/  IMAD.MOV.U32 R12, RZ, RZ, RZ ;  /* 0x000000ffff0c7224 */ /* 0x001fc600078e00ff */
[----:B------:R0:W-:Y:S04]  /*1cda0*/  STL.128 [R1+0x9d0], R8 ;  /* 0x0009d00801007387 */ /* 0x0001e80000100c00 */
[----:B------:R3:W-:Y:S01]  /*1cdb0*/  STL.128 [R1+0xc80], R12 ;  /* 0x000c800c01007387 */ /* 0x0007e20000100c00 */
[----:B-1----:R-:W-:Y:S01]  /*1cdc0*/  IMAD.MOV.U32 R5, RZ, RZ, RZ ;  /* 0x000000ffff057224 */ /* 0x002fe200078e00ff */
[----:B------:R-:W-:-:S05]  /*1cdd0*/  MOV R6, RZ ;  /* 0x000000ff00067202 */ /* 0x000fca0000000f00 */
[----:B------:R1:W-:Y:S01]  /*1cde0*/  STL.128 [R1+0xb80], R4 ;  /* 0x000b800401007387 */ /* 0x0003e20000100c00 */
[----:B0-----:R-:W-:Y:S01]  /*1cdf0*/  IMAD.MOV.U32 R8, RZ, RZ, RZ ;  /* 0x000000ffff087224 */ /* 0x001fe200078e00ff */
[----:B------:R-:W-:Y:S01]  /*1ce00*/  MOV R9, 0x1 ;  /* 0x0000000100097802 */ /* 0x000fe20000000f00 */
[----:B------:R-:W-:Y:S01]  /*1ce10*/  IMAD.MOV.U32 R10, RZ, RZ, 0x1 ;  /* 0x00000001ff0a7424 */ /* 0x000fe200078e00ff */
[----:B---3--:R-:W-:-:S04]  /*1ce20*/  MOV R12, 0x1 ;  /* 0x00000001000c7802 */ /* 0x008fc80000000f00 */
[----:B------:R0:W-:Y:S01]  /*1ce30*/  STL.128 [R1+0xa10], R8 ;  /* 0x000a100801007387 */ /* 0x0001e20000100c00 */
[----:B-1----:R-:W-:Y:S01]  /*1ce40*/  IMAD.MOV.U32 R4, RZ, RZ, RZ ;  /* 0x000000ffff047224 */ /* 0x002fe200078e00ff */
[----:B------:R-:W-:Y:S01]  /*1ce50*/  MOV R5, 0x1 ;  /* 0x0000000100057802 */ /* 0x000fe20000000f00 */
[----:B------:R-:W-:Y:S01]  /*1ce60*/  IMAD.MOV.U32 R6, RZ, RZ, 0x1 ;  /* 0x00000001ff067424 */ /* 0x000fe200078e00ff */
[----:B------:R1:W-:Y:S04]  /*1ce70*/  STL.128 [R1+0xcc0], R12 ;  /* 0x000cc00c01007387 */ /* 0x0003e80000100c00 */
[----:B------:R3:W-:Y:S01]  /*1ce80*/  STL.128 [R1+0xc10], R4 ;  /* 0x000c100401007387 */ /* 0x0007e20000100c00 */
[----:B0-----:R-:W-:Y:S02]  /*1ce90*/  IMAD.MOV.U32 R11, RZ, RZ, 0x1 ;  /* 0x00000001ff0b7424 */ /* 0x001fe400078e00ff */
[----:B-1----:R-:W-:-:S03]  /*1cea0*/  IMAD.MOV.U32 R12, RZ, RZ, RZ ;  /* 0x000000ffff0c7224 */ /* 0x002fc600078e00ff */
[----:B------:R0:W-:Y:S01]  /*1ceb0*/  STL.128 [R1+0xa40], R8 ;  /* 0x000a400801007387 */ /* 0x0001e20000100c00 */
[----:B---3--:R-:W-:-:S03]  /*1cec0*/  IMAD.MOV.U32 R7, RZ, RZ, 0x1 ;  /* 0x00000001ff077424 */ /* 0x008fc600078e00ff */
[----:B------:R1:W-:Y:S04]  /*1ced0*/  STL.128 [R1+0xd00], R12 ;  /* 0x000d000c01007387 */ /* 0x0003e80000100c00 */
[----:B------:R3:W-:Y:S01]  /*1cee0*/  STL.128 [R1+0xc40], R4 ;  /* 0x000c400401007387 */ /* 0x0007e20000100c00 */
[----:B0-----:R-:W-:Y:S01]  /*1cef0*/  IMAD.MOV.U32 R8, RZ, RZ, 0x1 ;  /* 0x00000001ff087424 */ /* 0x001fe200078e00ff */
[----:B------:R-:W-:Y:S02]  /*1cf00*/  MOV R9, RZ ;  /* 0x000000ff00097202 */ /* 0x000fe40000000f00 */
[----:B------:R-:W-:Y:S01]  /*1cf10*/  CS2R R10, SRZ ;  /* 0x00000000000a7805 */ /* 0x000fe2000001ff00 */
[----:B-1----:R-:W-:-:S04]  /*1cf20*/  HFMA2 R12, -RZ, RZ, 0, 5.9604644775390625e-08 ;  /* 0x00000001ff0c7431 */ /* 0x002fc800000001ff */
[----:B------:R-:W-:Y:S01]  /*1cf30*/  STL.128 [R1+0xa70], R8 ;  /* 0x000a700801007387 */ /* 0x000fe20000100c00 */
[----:B---3--:R-:W-:Y:S01]  /*1cf40*/  IMAD.MOV.U32 R4, RZ, RZ, 0x1 ;  /* 0x00000001ff047424 */ /* 0x008fe200078e00ff */
        /* <DEDUP_REMOVED lines=9> */
[----:B0-----:R-:W-:-:S02]  /*1cfe0*/  HFMA2 R11, -RZ, RZ, 0, 5.9604644775390625e-08 ;  /* 0x00000001ff0b7431 */ /* 0x001fc400000001ff */
[----:B------:R-:W-:Y:S01]  /*1cff0*/  IMAD.MOV.U32 R8, RZ, RZ, RZ ;  /* 0x000000ffff087224 */ /* 0x000fe200078e00ff */
[----:B------:R-:W-:Y:S01]  /*1d000*/  STL.128 [R1+0xce0], R4 ;  /* 0x000ce00401007387 */ /* 0x000fe20000100c00 */
[----:B-1----:R-:W-:Y:S01]  /*1d010*/  IMAD.MOV.U32 R13, RZ, RZ, RZ ;  /* 0x000000ffff0d7224 */ /* 0x002fe200078e00ff */
[----:B------:R-:W-:Y:S02]  /*1d020*/  MOV R14, RZ ;  /* 0x000000ff000e7202 */ /* 0x000fe40000000f00 */
        /* <DEDUP_REMOVED lines=8> */
[----:B------:R-:W-:Y:S02]  /*1d0b0*/  IMAD.MOV.U32 R6, RZ, RZ, 0x1 ;  /* 0x00000001ff067424 */ /* 0x000fe400078e00ff */
[----:B-1----:R-:W-:Y:S01]  /*1d0c0*/  HFMA2 R11, -RZ, RZ, 0, 0 ;  /* 0x00000000ff0b7431 */ /* 0x002fe200000001ff */
[----:B------:R0:W-:Y:S01]  /*1d0d0*/  STL.128 [R1+0xec0], R12 ;  /* 0x000ec00c01007387 */ /* 0x0001e20000100c00 */
[----:B------:R-:W-:-:S03]  /*1d0e0*/  IMAD.MOV.U32 R8, RZ, RZ, 0x1 ;  /* 0x00000001ff087424 */ /* 0x000fc600078e00ff */
[----:B------:R1:W-:Y:S04]  /*1d0f0*/  STL.128 [R1+0xe00], R4 ;  /* 0x000e000401007387 */ /* 0x0003e80000100c00 */
[----:B------:R3:W-:Y:S01]  /*1d100*/  STL.128 [R1+0xc30], R8 ;  /* 0x000c300801007387 */ /* 0x0007e20000100c00 */
[----:B0-----:R-:W-:Y:S01]  /*1d110*/  IMAD.SHL.U32 R12, R20, 0x8, RZ ;  /* 0x00000008140c7824 */ /* 0x001fe200078e00ff */
[----:B-1----:R-:W-:-:S04]  /*1d120*/  MOV R4, 0x1 ;  /* 0x0000000100047802 */ /* 0x002fc80000000f00 */
[----:B------:R-:W-:Y:S01]  /*1d130*/  LOP3.LUT R14, R12, 0x38, RZ, 0xc0, !PT ;  /* 0x000000380c0e7812 */ /* 0x000fe200078ec0ff */
[----:B---3--:R-:W-:Y:S01]  /*1d140*/  HFMA2 R10, -RZ, RZ, 0, 5.9604644775390625e-08 ;  /* 0x00000001ff0a7431 */ /* 0x008fe200000001ff */
[----:B------:R0:W-:Y:S01]  /*1d150*/  STL.128 [R1+0xe40], R4 ;  /* 0x000e400401007387 */ /* 0x0001e20000100c00 */
[----:B------:R-:W-:Y:S01]  /*1d160*/  SHF.L.U32 R12, R2, 0x6, RZ ;  /* 0x00000006020c7819 */ /* 0x000fe200000006ff */
[----:B------:R-:W-:Y:S01]  /*1d170*/  IMAD.MOV.U32 R9, RZ, RZ, 0x1 ;  /* 0x00000001ff097424 */ /* 0x000fe200078e00ff */
[----:B------:R-:W-:-:S04]  /*1d180*/  LOP3.LUT R13, R14, 0x7, R21, 0xf8, !PT ;  /* 0x000000070e0d7812 */ /* 0x000fc800078ef815 */
[----:B------:R-:W-:Y:S01]  /*1d190*/  LOP3.LUT R12, R13, 0x1c0, R12, 0xf8, !PT ;  /* 0x000001c00d0c7812 */ /* 0x000fe200078ef80c */
[----:B------:R1:W-:Y:S01]  /*1d1a0*/  STL.128 [R1+0xc60], R8 ;  /* 0x000c600801007387 */ /* 0x0003e20000100c00 */
[----:B0-----:R-:W-:Y:S02]  /*1d1b0*/  HFMA2 R6, -RZ, RZ, 0, 0 ;  /* 0x00000000ff067431 */ /* 0x001fe400000001ff */
[----:B------:R-:W-:Y:S02]  /*1d1c0*/  IMAD.MOV.U32 R5, RZ, RZ, RZ ;  /* 0x000000ffff057224 */ /* 0x000fe400078e00ff */
[----:B------:R-:W-:-:S03]  /*1d1d0*/  IMAD R35, R12, 0x4, R23 ;  /* 0x000000040c237824 */ /* 0x000fc600078e0217 */
[----:B------:R-:W-:Y:S01]  /*1d1e0*/  STL.128 [R1+0xe80], R4 ;  /* 0x000e800401007387 */ /* 0x000fe20000100c00 */
[----:B-1----:R-:W-:Y:S02]  /*1d1f0*/  HFMA2 R9, -RZ, RZ, 0, 0 ;  /* 0x00000000ff097431 */ /* 0x002fe400000001ff */
[----:B------:R-:W-:Y:S01]  /*1d200*/  IMAD.MOV.U32 R10, RZ, RZ, RZ ;  /* 0x000000ffff0a7224 */ /* 0x000fe200078e00ff */
[----:B------:R0:W-:Y:S04]  /*1d210*/  STL.128 [R1+0xf40], R4 ;  /* 0x000f400401007387 */ /* 0x0001e80000100c00 */
[----:B------:R-:W-:Y:S04]  /*1d220*/  STL.128 [R1+0xc90], R8 ;  /* 0x000c900801007387 */ /* 0x000fe80000100c00 */
[----:B------:R-:W-:Y:S01]  /*1d230*/  STL.128 [R1+0xcd0], R8 ;  /* 0x000cd00801007387 */ /* 0x000fe20000100c00 */
[----:B0-----:R-:W-:-:S02]  /*1d240*/  HFMA2 R4, -RZ, RZ, 0, 0 ;  /* 0x00000000ff047431 */ /* 0x001fc400000001ff */
[----:B------:R-:W-:Y:S01]  /*1d250*/  IMAD.MOV.U32 R7, RZ, RZ, 0x1 ;  /* 0x00000001ff077424 */ /* 0x000fe200078e00ff */
        /* <DEDUP_REMOVED lines=53> */
[----:B0-----:R-:W-:Y:S01]  /*1d5b0*/  IMAD.MOV.U32 R5, RZ, RZ, 0x1 ;  /* 0x00000001ff057424 */ /* 0x001fe200078e00ff */
[----:B------:R-:W-:-:S05]  /*1d5c0*/  MOV R6, 0x1 ;  /* 0x0000000100067802 */ /* 0x000fca0000000f00 */
[----:B------:R0:W-:Y:S01]  /*1d5d0*/  STL.128 [R1+0x50], R4 ;  /* 0x0000500401007387 */ /* 0x0001e20000100c00 */
[----:B------:R-:W-:Y:S01]  /*1d5e0*/  HFMA2 R14, -RZ, RZ, 0, 5.9604644775390625e-08 ;  /* 0x00000001ff0e7431 */ /* 0x000fe200000001ff */
[----:B------:R-:W-:Y:S01]  /*1d5f0*/  MOV R8, RZ ;  /* 0x000000ff00087202 */ /* 0x000fe20000000f00 */
[----:B0-----:R-:W-:Y:S02]  /*1d600*/  HFMA2 R5, -RZ, RZ, 0, 0 ;  /* 0x00000000ff057431 */ /* 0x001fe400000001ff */
[----:B------:R-:W-:-:S05]  /*1d610*/  IMAD.MOV.U32 R6, RZ, RZ, RZ ;  /* 0x000000ffff067224 */ /* 0x000fca00078e00ff */
[----:B------:R0:W-:Y:S01]  /*1d620*/  STL.128 [R1+0x80], R4 ;  /* 0x0000800401007387 */ /* 0x0001e20000100c00 */
[----:B------:R-:W-:Y:S01]  /*1d630*/  IMAD.MOV.U32 R11, RZ, RZ, 0x1 ;  /* 0x00000001ff0b7424 */ /* 0x000fe200078e00ff */
[----:B------:R-:W-:Y:S01]  /*1d640*/  MOV R12, RZ ;  /* 0x000000ff000c7202 */ /* 0x000fe20000000f00 */
[----:B------:R-:W-:Y:S02]  /*1d650*/  IMAD.MOV.U32 R13, RZ, RZ, 0x1 ;  /* 0x00000001ff0d7424 */ /* 0x000fe400078e00ff */
[----:B0-----:R-:W-:Y:S02]  /*1d660*/  HFMA2 R4, -RZ, RZ, 0, 5.9604644775390625e-08 ;  /* 0x00000001ff047431 */ /* 0x001fe400000001ff */
[----:B------:R-:W-:Y:S01]  /*1d670*/  IMAD.MOV.U32 R7, RZ, RZ, RZ ;  /* 0x000000ffff077224 */ /* 0x000fe200078e00ff */
[----:B------:R-:W-:Y:S04]  /*1d680*/  STL.128 [R1+0x10], R8 ;  /* 0x0000100801007387 */ /* 0x000fe80000100c00 */
[----:B------:R0:W-:Y:S04]  /*1d690*/  STL.128 [R1+0xb0], R4 ;  /* 0x0000b00401007387 */ /* 0x0001e80000100c00 */
[----:B------:R1:W-:Y:S04]  /*1d6a0*/  STL.128 [R1+0x40], R8 ;  /* 0x0000400801007387 */ /* 0x0003e80000100c00 */
[----:B------:R4:W-:Y:S01]  /*1d6b0*/  STL.128 [R1+0x30], R12 ;  /* 0x0000300c01007387 */ /* 0x0009e20000100c00 */
[----:B0-----:R-:W-:-:S02]  /*1d6c0*/  HFMA2 R5, -RZ, RZ, 0, 5.9604644775390625e-08 ;  /* 0x00000001ff057431 */ /* 0x001fc400000001ff */
[----:B------:R-:W-:Y:S02]  /*1d6d0*/  IMAD.MOV.U32 R6, RZ, RZ, 0x1 ;  /* 0x00000001ff067424 */ /* 0x000fe400078e00ff */
[----:B-1----:R-:W-:Y:S02]  /*1d6e0*/  HFMA2 R8, -RZ, RZ, 0, 5.9604644775390625e-08 ;  /* 0x00000001ff087431 */ /* 0x002fe400000001ff */
[----:B------:R-:W-:Y:S01]  /*1d6f0*/  IMAD.MOV.U32 R9, RZ, RZ, 0x1 ;  /* 0x00000001ff097424 */ /* 0x000fe200078e00ff */
[----:B------:R-:W-:Y:S01]  /*1d700*/  MOV R10, 0x1 ;  /* 0x00000001000a7802 */ /* 0x000fe20000000f00 */
[----:B------:R-:W-:Y:S02]  /*1d710*/  IMAD.MOV.U32 R11, RZ, RZ, RZ ;  /* 0x000000ffff0b7224 */ /* 0x000fe400078e00ff */
[----:B----4-:R-:W-:Y:S01]  /*1d720*/  IMAD.MOV.U32 R15, RZ, RZ, 0x1 ;  /* 0x00000001ff0f7424 */ /* 0x010fe200078e00ff */
[----:B------:R0:W-:Y:S04]  /*1d730*/  STL.128 [R1+0xe0], R4 ;  /* 0x0000e00401007387 */ /* 0x0001e80000100c00 */
[----:B------:R1:W-:Y:S04]  /*1d740*/  STL.128 [R1+0x60], R12 ;  /* 0x0000600c01007387 */ /* 0x0003e80000100c00 */
[----:B------:R4:W-:Y:S01]  /*1d750*/  STL.128 [R1+0x70], R8 ;  /* 0x0000700801007387 */ /* 0x0009e20000100c00 */
[----:B0-----:R-:W-:-:S02]  /*1d760*/  MOV R4, RZ ;  /* 0x000000ff00047202 */ /* 0x001fc40000000f00 */
[----:B-1----:R-:W-:-:S03]  /*1d770*/  MOV R15, RZ ;  /* 0x000000ff000f7202 */ /* 0x002fc60000000f00 */
[----:B------:R0:W-:Y:S01]  /*1d780*/  STL.128 [R1+0x110], R4 ;  /* 0x0001100401007387 */ /* 0x0001e20000100c00 */
[----:B----4-:R-:W-:-:S03]  /*1d790*/  IMAD.MOV.U32 R8, RZ, RZ, RZ ;  /* 0x000000ffff087224 */ /* 0x010fc600078e00ff */
[----:B------:R1:W-:Y:S04]  /*1d7a0*/  STL.128 [R1+0x90], R12 ;  /* 0x0000900c01007387 */ /* 0x0003e80000100c00 */
[----:B------:R4:W-:Y:S01]  /*1d7b0*/  STL.128 [R1+0xa0], R8 ;  /* 0x0000a00801007387 */ /* 0x0009e20000100c00 */
[----:B0-----:R-:W-:Y:S01]  /*1d7c0*/  HFMA2 R7, -RZ, RZ, 0, 5.9604644775390625e-08 ;  /* 0x00000001ff077431 */ /* 0x001fe200000001ff */
[----:B-1----:R-:W-:Y:S01]  /*1d7d0*/  MOV R15, 0x1 ;  /* 0x00000001000f7802 */ /* 0x002fe20000000f00 */
[----:B----4-:R-:W-:-:S03]  /*1d7e0*/  IMAD.MOV.U32 R8, RZ, RZ, 0x1 ;  /* 0x00000001ff087424 */ /* 0x010fc600078e00ff */
[----:B------:R0:W-:Y:S04]  /*1d7f0*/  STL.128 [R1+0x140], R4 ;  /* 0x0001400401007387 */ /* 0x0001e80000100c00 */
[----:B------:R1:W-:Y:S04]  /*1d800*/  STL.128 [R1+0xc0], R12 ;  /* 0x0000c00c01007387 */ /* 0x0003e80000100c00 */
[----:B------:R4:W-:Y:S01]  /*1d810*/  STL.128 [R1+0xd0], R8 ;  /* 0x0000d00801007387 */ /* 0x0009e20000100c00 */
[----:B0-----:R-:W-:Y:S02]  /*1d820*/  HFMA2 R4, -RZ, RZ, 0, 5.9604644775390625e-08 ;  /* 0x00000001ff047431 */ /* 0x001fe400000001ff */
[----:B------:R-:W-:Y:S01]  /*1d830*/  IMAD.MOV.U32 R5, RZ, RZ, RZ ;  /* 0x000000ffff057224 */ /* 0x000fe200078e00ff */
[----:B------:R-:W-:-:S02]  /*1d840*/  CS2R R6, SRZ ;  /* 0x0000000000067805 */ /* 0x000fc4000001ff00 */
[----:B-1----:R-:W-:Y:S01]  /*1d850*/  MOV R12, 0x1 ;  /* 0x00000001000c7802 */ /* 0x002fe20000000f00 */
[----:B------:R-:W-:Y:S01]  /*1d860*/  IMAD.MOV.U32 R13, RZ, RZ, RZ ;  /* 0x000000ffff0d7224 */ /* 0x000fe200078e00ff */
[----:B------:R-:W-:Y:S01]  /*1d870*/  CS2R R14, SRZ ;  /* 0x00000000000e7805 */ /* 0x000fe2000001ff00 */
[----:B----4-:R-:W-:Y:S01]  /*1d880*/  HFMA2 R10, -RZ, RZ, 0, 0 ;  /* 0x00000000ff0a7431 */ /* 0x010fe200000001ff */
[----:B------:R-:W-:Y:S01]  /*1d890*/  CS2R R8, SRZ ;  /* 0x0000000000087805 */ /* 0x000fe2000001ff00 */
[----:B------:R-:W-:Y:S02]  /*1d8a0*/  IMAD.MOV.U32 R11, RZ, RZ, 0x1 ;  /* 0x00000001ff0b7424 */ /* 0x000fe400078e00ff */
[----:B------:R0:W-:Y:S04]  /*1d8b0*/  STL.128 [R1+0xf0], R12 ;  /* 0x0000f00c01007387 */ /* 0x0001e80000100c00 */
[----:B------:R-:W-:Y:S04]  /*1d8c0*/  STL.128 [R1+0x170], R4 ;  /* 0x0001700401007387 */ /* 0x000fe80000100c00 */
[----:B------:R-:W-:Y:S04]  /*1d8d0*/  STL.128 [R1+0x1a0], R4 ;  /* 0x0001a00401007387 */ /* 0x000fe80000100c00 */
[----:B------:R1:W-:Y:S01]  /*1d8e0*/  STL.128 [R1+0x1e0], R4 ;  /* 0x0001e00401007387 */ /* 0x0003e20000100c00 */
[----:B0-----:R-:W-:-:S03]  /*1d8f0*/  HFMA2 R13, -RZ, RZ, 0, 5.9604644775390625e-08 ;  /* 0x00000001ff0d7431 */ /* 0x001fc600000001ff */
[----:B------:R0:W-:Y:S01]  /*1d900*/  STL.128 [R1+0x100], R8 ;  /* 0x0001000801007387 */ /* 0x0001e20000100c00 */
[----:B------:R-:W-:Y:S02]  /*1d910*/  IMAD.MOV.U32 R12, RZ, RZ, RZ ;  /* 0x000000ffff0c7224 */ /* 0x000fe400078e00ff */
[----:B------:R-:W-:Y:S02]  /*1d920*/  IMAD.MOV.U32 R14, RZ, RZ, 0x1 ;  /* 0x00000001ff0e7424 */ /* 0x000fe400078e00ff */
[----:B-1----:R-:W-:Y:S02]  /*1d930*/  HFMA2 R5, -RZ, RZ, 0, 5.9604644775390625e-08 ;  /* 0x00000001ff057431 */ /* 0x002fe400000001ff */
[----:B------:R-:W-:Y:S02]  /*1d940*/  IMAD.MOV.U32 R4, RZ, RZ, RZ ;  /* 0x000000ffff047224 */ /* 0x000fe400078e00ff */
[----:B------:R-:W-:Y:S01]  /*1d950*/  IMAD.MOV.U32 R6, RZ, RZ, 0x1 ;  /* 0x00000001ff067424 */ /* 0x000fe200078e00ff */
[----:B0-----:R-:W-:Y:S01]  /*1d960*/  MOV R8, 0x1 ;  /* 0x0000000100087802 */ /* 0x001fe20000000f00 */
[----:B------:R-:W-:Y:S01]  /*1d970*/  IMAD.MOV.U32 R11, RZ, RZ, RZ ;  /* 0x000000ffff0b7224 */ /* 0x000fe200078e00ff */
[----:B------:R0:W-:Y:S04]  /*1d980*/  STL.128 [R1+0x120], R12 ;  /* 0x0001200c01007387 */ /* 0x0001e80000100c00 */
[----:B------:R1:W-:Y:S04]  /*1d990*/  STL.128 [R1+0x130], R8 ;  /* 0x0001300801007387 */ /* 0x0003e80000100c00 */
[----:B------:R4:W-:Y:S01]  /*1d9a0*/  STL.128 [R1+0x220], R4 ;  /* 0x0002200401007387 */ /* 0x0009e20000100c00 */
[----:B0-----:R-:W-:Y:S01]  /*1d9b0*/  IMAD.MOV.U32 R12, RZ, RZ, 0x1 ;  /* 0x00000001ff0c7424 */ /* 0x001fe200078e00ff */
[----:B-1----:R-:W-:Y:S01]  /*1d9c0*/  MOV R9, 0x1 ;  /* 0x0000000100097802 */ /* 0x002fe20000000f00 */
[----:B------:R-:W-:-:S02]  /*1d9d0*/  IMAD.MOV.U32 R10, RZ, RZ, 0x1 ;  /* 0x00000001ff0a7424 */ /* 0x000fc400078e00ff */
[----:B----4-:R-:W-:Y:S01]  /*1d9e0*/  IMAD.MOV.U32 R4, RZ, RZ, 0x1 ;  /* 0x00000001ff047424 */ /* 0x010fe200078e00ff */
[----:B------:R0:W-:Y:S04]  /*1d9f0*/  STL.128 [R1+0x150], R12 ;  /* 0x0001500c01007387 */ /* 0x0001e80000100c00 */
[----:B------:R1:W-:Y:S04]  /*1da00*/  STL.128 [R1+0x160], R8 ;  /* 0x0001600801007387 */ /* 0x0003e80000100c00 */
[----:B------:R4:W-:Y:S01]  /*1da10*/  STL.128 [R1+0x250], R4 ;  /* 0x0002500401007387 */ /* 0x0009e20000100c00 */
[----:B0-----:R-:W-:Y:S01]  /*1da20*/  MOV R12, RZ ;  /* 0x000000ff000c7202 */ /* 0x001fe20000000f00 */
[----:B-1----:R-:W-:-:S02]  /*1da30*/  HFMA2 R10, -RZ, RZ, 0, 0 ;  /* 0x00000000ff0a7431 */ /* 0x002fc400000001ff */
[----:B------:R-:W-:Y:S01]  /*1da40*/  IMAD.MOV.U32 R9, RZ, RZ, RZ ;  /* 0x000000ffff097224 */ /* 0x000fe200078e00ff */
[----:B----4-:R-:W-:Y:S01]  /*1da50*/  MOV R4, RZ ;  /* 0x000000ff00047202 */ /* 0x010fe20000000f00 */
        /* <DEDUP_REMOVED lines=8> */
[----:B----4-:R-:W-:Y:S02]  /*1dae0*/  HFMA2 R8, -RZ, RZ, 0, 0 ;  /* 0x00000000ff087431 */ /* 0x010fe400000001ff */
[----:B------:R-:W-:Y:S01]  /*1daf0*/  IMAD.MOV.U32 R9, RZ, RZ, 0x1 ;  /* 0x00000001ff097424 */ /* 0x000fe200078e00ff */
[----:B------:R-:W-:Y:S02]  /*1db00*/  MOV R10, 0x1 ;  /* 0x00000001000a7802 */ /* 0x000fe40000000f00 */
[----:B0-----:R-:W-:-:S02]  /*1db10*/  CS2R R12, SRZ ;  /* 0x00000000000c7805 */ /* 0x001fc4000001ff00 */
[----:B------:R-:W-:Y:S01]  /*1db20*/  MOV R14, RZ ;  /* 0x000000ff000e7202 */ /* 0x000fe20000000f00 */
[----:B------:R-:W-:Y:S01]  /*1db30*/  IMAD.MOV.U32 R15, RZ, RZ, 0x1 ;  /* 0x00000001ff0f7424 */ /* 0x000fe200078e00ff */
[----:B-1----:R-:W-:Y:S01]  /*1db40*/  MOV R4, RZ ;  /* 0x000000ff00047202 */ /* 0x002fe20000000f00 */
[----:B------:R0:W-:Y:S04]  /*1db50*/  STL.128 [R1+0x210], R8 ;  /* 0x0002100801007387 */ /* 0x0001e80000100c00 */
[----:B------:R1:W-:Y:S04]  /*1db60*/  STL.128 [R1+0x200], R12 ;  /* 0x0002000c01007387 */ /* 0x0003e80000100c00 */
[----:B------:R4:W-:Y:S01]  /*1db70*/  STL.128 [R1+0x300], R4 ;  /* 0x0003000401007387 */ /* 0x0009e20000100c00 */
[----:B0-----:R-:W-:Y:S01]  /*1db80*/  HFMA2 R11, -RZ, RZ, 0, 5.9604644775390625e-08 ;  /* 0x00000001ff0b7431 */ /* 0x001fe200000001ff */
[----:B-1----:R-:W-:Y:S01]  /*1db90*/  MOV R12, 0x1 ;  /* 0x00000001000c7802 */ /* 0x002fe20000000f00 */
[----:B------:R-:W-:-:S02]  /*1dba0*/  IMAD.MOV.U32 R15, RZ, RZ, RZ ;  /* 0x000000ffff0f7224 */ /* 0x000fc400078e00ff */
[----:B----4-:R-:W-:Y:S01]  /*1dbb0*/  IMAD.MOV.U32 R4, RZ, RZ, 0x1 ;  /* 0x00000001ff047424 */ /* 0x010fe200078e00ff */
[----:B------:R0:W-:Y:S04]  /*1dbc0*/  STL.128 [R1+0x240], R8 ;  /* 0x0002400801007387 */ /* 0x0001e80000100c00 */
[----:B------:R1:W-:Y:S04]  /*1dbd0*/  STL.128 [R1+0x230], R12 ;  /* 0x0002300c01007387 */ /* 0x0003e80000100c00 */
[----:B------:R4:W-:Y:S01]  /*1dbe0*/  STL.128 [R1+0x340], R4 ;  /* 0x0003400401007387 */ /* 0x0009e20000100c00 */
[----:B0-----:R-:W-:-:S02]  /*1dbf0*/  HFMA2 R8, -RZ, RZ, 0, 5.9604644775390625e-08 ;  /* 0x00000001ff087431 */ /* 0x001fc400000001ff */
[----:B------:R-:W-:Y:S01]  /*1dc00*/  IMAD.MOV.U32 R9, RZ, RZ, RZ ;  /* 0x000000ffff097224 */ /* 0x000fe200078e00ff */
[----:B-1----:R-:W-:Y:S01]  /*1dc10*/  MOV R13, 0x1 ;  /* 0x00000001000d7802 */ /* 0x002fe20000000f00 */
[----:B------:R-:W-:Y:S01]  /*1dc20*/  IMAD.MOV.U32 R14, RZ, RZ, 0x1 ;  /* 0x00000001ff0e7424 */ /* 0x000fe200078e00ff */
[----:B------:R-:W-:Y:S01]  /*1dc30*/  CS2R R10, SRZ ;  /* 0x00000000000a7805 */ /* 0x000fe2000001ff00 */
[----:B----4-:R-:W-:Y:S02]  /*1dc40*/  HFMA2 R5, -RZ, RZ, 0, 0 ;  /* 0x00000000ff057431 */ /* 0x010fe400000001ff */
[----:B------:R-:W-:Y:S01]  /*1dc50*/  IMAD.MOV.U32 R6, RZ, RZ, RZ ;  /* 0x000000ffff067224 */ /* 0x000fe200078e00ff */
[----:B------:R0:W-:Y:S04]  /*1dc60*/  STL.128 [R1+0x260], R12 ;  /* 0x0002600c01007387 */ /* 0x0001e80000100c00 */
[----:B------:R-:W-:Y:S04]  /*1dc70*/  STL.128 [R1+0x270], R8 ;  /* 0x0002700801007387 */ /* 0x000fe80000100c00 */
[----:B------:R-:W-:Y:S04]  /*1dc80*/  STL.128 [R1+0x2a0], R8 ;  /* 0x0002a00801007387 */ /* 0x000fe80000100c00 */
[----:B------:R-:W-:Y:S01]  /*1dc90*/  STL.128 [R1+0x2e0], R8 ;  /* 0x0002e00801007387 */ /* 0x000fe20000100c00 */
[----:B0-----:R-:W-:-:S02]  /*1dca0*/  HFMA2 R14, -RZ, RZ, 0, 0 ;  /* 0x00000000ff0e7431 */ /* 0x001fc400000001ff */
[----:B------:R-:W-:Y:S01]  /*1dcb0*/  IMAD.MOV.U32 R13, RZ, RZ, RZ ;  /* 0x000000ffff0d7224 */ /* 0x000fe200078e00ff */
[----:B------:R-:W-:Y:S04]  /*1dcc0*/  STL.128 [R1+0x320], R8 ;  /* 0x0003200801007387 */ /* 0x000fe80000100c00 */
[----:B------:R0:W-:Y:S04]  /*1dcd0*/  STL.128 [R1+0x360], R8 ;  /* 0x0003600801007387 */ /* 0x0001e80000100c00 */
[----:B------:R1:W-:Y:S04]  /*1dce0*/  STL.128 [R1+0x380], R4 ;  /* 0x0003800401007387 */ /* 0x0003e80000100c00 */
[----:B------:R-:W-:Y:S04]  /*1dcf0*/  STL.128 [R1+0x290], R12 ;  /* 0x0002900c01007387 */ /* 0x000fe80000100c00 */
[----:B------:R-:W-:Y:S01]  /*1dd00*/  STL.128 [R1+0x2d0], R12 ;  /* 0x0002d00c01007387 */ /* 0x000fe20000100c00 */
[----:B0-----:R-:W-:Y:S01]  /*1dd10*/  MOV R8, RZ ;  /* 0x000000ff00087202 */ /* 0x001fe20000000f00 */
[----:B------:R-:W-:-:S02]  /*1dd20*/  IMAD.MOV.U32 R11, RZ, RZ, 0x1 ;  /* 0x00000001ff0b7424 */ /* 0x000fc400078e00ff */
[----:B-1----:R-:W-:Y:S02]  /*1dd30*/  HFMA2 R4, -RZ, RZ, 0, 0 ;  /* 0x00000000ff047431 */ /* 0x002fe400000001ff */
[----:B------:R-:W-:Y:S01]  /*1dd40*/  IMAD.MOV.U32 R5, RZ, RZ, 0x1 ;  /* 0x00000001ff057424 */ /* 0x000fe200078e00ff */
[----:B------:R-:W-:Y:S01]  /*1dd50*/  MOV R6, 0x1 ;  /* 0x0000000100067802 */ /* 0x000fe20000000f00 */
[----:B------:R-:W-:Y:S04]  /*1dd60*/  STL.128 [R1+0x310], R12 ;  /* 0x0003100c01007387 */ /* 0x000fe80000100c00 */
[----:B------:R-:W-:Y:S04]  /*1dd70*/  STL.128 [R1+0x350], R12 ;  /* 0x0003500c01007387 */ /* 0x000fe80000100c00 */
[----:B------:R0:W-:Y:S04]  /*1dd80*/  STL.128 [R1+0x3c0], R12 ;  /* 0x0003c00c01007387 */ /* 0x0001e80000100c00 */
[----:B------:R1:W-:Y:S04]  /*1dd90*/  STL.128 [R1+0x400], R8 ;  /* 0x0004000801007387 */ /* 0x0003e80000100c00 */
[----:B------:R4:W-:Y:S01]  /*1dda0*/  STL.128 [R1+0x410], R4 ;  /* 0x0004100401007387 */ /* 0x0009e20000100c00 */
[----:B0-----:R-:W-:-:S02]  /*1ddb0*/  HFMA2 R13, -RZ, RZ, 0, 5.9604644775390625e-08 ;  /* 0x00000001ff0d7431 */ /* 0x001fc400000001ff */
[----:B------:R-:W-:Y:S02]  /*1ddc0*/  IMAD.MOV.U32 R12, RZ, RZ, RZ ;  /* 0x000000ffff0c7224 */ /* 0x000fe400078e00ff */
[----:B------:R-:W-:Y:S01]  /*1ddd0*/  IMAD.MOV.U32 R14, RZ, RZ, 0x1 ;  /* 0x00000001ff0e7424 */ /* 0x000fe200078e00ff */
[----:B-1----:R-:W-:Y:S01]  /*1dde0*/  MOV R8, 0x1 ;  /* 0x0000000100087802 */ /* 0x002fe20000000f00 */
[----:B------:R-:W-:Y:S02]  /*1ddf0*/  IMAD.MOV.U32 R11, RZ, RZ, RZ ;  /* 0x000000ffff0b7224 */ /* 0x000fe400078e00ff */
[----:B----4-:R-:W-:Y:S01]  /*1de00*/  HFMA2 R7, -RZ, RZ, 0, 5.9604644775390625e-08 ;  /* 0x00000001ff077431 */ /* 0x010fe200000001ff */
[----:B------:R0:W-:Y:S04]  /*1de10*/  STL.128 [R1+0x420], R12 ;  /* 0x0004200c01007387 */ /* 0x0001e80000100c00 */
[----:B------:R1:W-:Y:S04]  /*1de20*/  STL.128 [R1+0x430], R8 ;  /* 0x0004300801007387 */ /* 0x0003e80000100c00 */
[----:B------:R4:W-:Y:S01]  /*1de30*/  STL.128 [R1+0x440], R4 ;  /* 0x0004400401007387 */ /* 0x0009e20000100c00 */
[----:B0-----:R-:W-:Y:S01]  /*1de40*/  IMAD.MOV.U32 R12, RZ, RZ, 0x1 ;  /* 0x00000001ff0c7424 */ /* 0x001fe200078e00ff */
[----:B-1----:R-:W-:Y:S01]  /*1de50*/  MOV R9, 0x1 ;  /* 0x0000000100097802 */ /* 0x002fe20000000f00 */
[----:B------:R-:W-:-:S03]  /*1de60*/  IMAD.MOV.U32 R10, RZ, RZ, 0x1 ;  /* 0x00000001ff0a7424 */ /* 0x000fc600078e00ff */
[----:B------:R0:W-:Y:S01]  /*1de70*/  STL.128 [R1+0x450], R12 ;  /* 0x0004500c01007387 */ /* 0x0001e20000100c00 */
[----:B----4-:R-:W-:Y:S02]  /*1de80*/  HFMA2 R4, -RZ, RZ, 0, 5.9604644775390625e-08 ;  /* 0x00000001ff047431 */ /* 0x010fe400000001ff */
[----:B------:R-:W-:Y:S01]  /*1de90*/  IMAD.MOV.U32 R5, RZ, RZ, RZ ;  /* 0x000000ffff057224 */ /* 0x000fe200078e00ff */
[----:B------:R1:W-:Y:S01]  /*1dea0*/  STL.128 [R1+0x460], R8 ;  /* 0x0004600801007387 */ /* 0x0003e20000100c00 */
[----:B------:R-:W-:-:S03]  /*1deb0*/  CS2R R6, SRZ ;  /* 0x0000000000067805 */ /* 0x000fc6000001ff00 */
[----:B------:R-:W-:Y:S04]  /*1dec0*/  STL.128 [R1], RZ ;  /* 0x000000ff01007387 */ /* 0x000fe80000100c00 */
[----:B------:R-:W-:Y:S01]  /*1ded0*/  STL.128 [R1+0x470], R4 ;  /* 0x0004700401007387 */ /* 0x000fe20000100c00 */
[----:B0-----:R-:W-:Y:S01]  /*1dee0*/  MOV R12, RZ ;  /* 0x000000ff000c7202 */ /* 0x001fe20000000f00 */
[----:B-1----:R-:W-:Y:S02]  /*1def0*/  HFMA2 R10, -RZ, RZ, 0, 0 ;  /* 0x00000000ff0a7431 */ /* 0x002fe400000001ff */
        /* <DEDUP_REMOVED lines=13> */
[----:B------:R0:W-:Y:S04]  /*1dfd0*/  STL.128 [R1+0x480], R12 ;  /* 0x0004800c01007387 */ /* 0x0001e80000100c00 */
[----:B------:R-:W-:Y:S04]  /*1dfe0*/  STL.128 [R1+0x4a0], R8 ;  /* 0x0004a00801007387 */ /* 0x000fe80000100c00 */
[----:B------:R-:W-:Y:S04]  /*1dff0*/  STL.128 [R1+0x4e0], R8 ;  /* 0x0004e00801007387 */ /* 0x000fe80000100c00 */
[----:B------:R-:W-:Y:S04]  /*1e000*/  STL.128 [R1+0x520], R8 ;  /* 0x0005200801007387 */ /* 0x000fe80000100c00 */
[----:B------:R1:W-:Y:S01]  /*1e010*/  STL.128 [R1+0x560], R8 ;  /* 0x0005600801007387 */ /* 0x0003e20000100c00 */
[----:B0-----:R-:W-:Y:S01]  /*1e020*/  IMAD.MOV.U32 R12, RZ, RZ, 0x1 ;  /* 0x00000001ff0c7424 */ /* 0x001fe200078e00ff */
[----:B------:R-:W-:-:S02]  /*1e030*/  SHF.L.U32 R20, R20, 0x7, RZ ;  /* 0x0000000714147819 */ /* 0x000fc400000006ff */
[----:B------:R-:W-:Y:S02]  /*1e040*/  SHF.L.W.U32.HI R27, R27, 0x7, R2 ;  /* 0x000000071b1b7819 */ /* 0x000fe40000010e02 */
[----:B------:R0:W-:Y:S01]  /*1e050*/  STL.128 [R1+0x4c0], R12 ;  /* 0x0004c00c01007387 */ /* 0x0001e20000100c00 */
[----:B-1----:R-:W-:Y:S01]  /*1e060*/  HFMA2 R10, -RZ, RZ, 0, 5.9604644775390625e-08 ;  /* 0x00000001ff0a7431 */ /* 0x002fe200000001ff */
[----:B------:R-:W-:Y:S01]  /*1e070*/  MOV R8, RZ ;  /* 0x000000ff00087202 */ /* 0x000fe20000000f00 */
[----:B------:R-:W-:-:S05]  /*1e080*/  IMAD.MOV.U32 R9, RZ, RZ, 0x1 ;  /* 0x00000001ff097424 */ /* 0x000fca00078e00ff */
[----:B------:R1:W-:Y:S01]  /*1e090*/  STL.128 [R1+0x600], R8 ;  /* 0x0006000801007387 */ /* 0x0003e20000100c00 */
[----:B0-----:R-:W-:-:S03]  /*1e0a0*/  MOV R12, RZ ;  /* 0x000000ff000c7202 */ /* 0x001fc60000000f00 */
[----:B------:R-:W-:Y:S01]  /*1e0b0*/  STL.128 [R1+0x490], R4 ;  /* 0x0004900401007387 */ /* 0x000fe20000100c00 */
[----:B------:R-:W-:-:S03]  /*1e0c0*/  LOP3.LUT R2, R27, 0x1c0, RZ, 0xc0, !PT ;  /* 0x000001c01b027812 */ /* 0x000fc600078ec0ff */
[----:B------:R-:W-:Y:S01]  /*1e0d0*/  STL.128 [R1+0x4d0], R4 ;  /* 0x0004d00401007387 */ /* 0x000fe20000100c00 */
[----:B-1----:R-:W-:-:S03]  /*1e0e0*/  IMAD.MOV.U32 R8, RZ, RZ, 0x1 ;  /* 0x00000001ff087424 */ /* 0x002fc600078e00ff */
[----:B------:R-:W-:Y:S04]  /*1e0f0*/  STL.128 [R1+0x510], R4 ;  /* 0x0005100401007387 */ /* 0x000fe80000100c00 */
[----:B------:R-:W-:Y:S04]  /*1e100*/  STL.128 [R1+0x550], R4 ;  /* 0x0005500401007387 */ /* 0x000fe80000100c00 */
[----:B------:R-:W-:Y:S04]  /*1e110*/  STL.128 [R1+0x5c0], R4 ;  /* 0x0005c00401007387 */ /* 0x000fe80000100c00 */
[----:B------:R0:W-:Y:S04]  /*1e120*/  STL.128 [R1+0x620], R4 ;  /* 0x0006200401007387 */ /* 0x0001e80000100c00 */
[----:B------:R1:W-:Y:S04]  /*1e130*/  STL.128 [R1+0x640], R8 ;  /* 0x0006400801007387 */ /* 0x0003e80000100c00 */
[----:B------:R4:W-:Y:S01]  /*1e140*/  STL.128 [R1+0x500], R12 ;  /* 0x0005000c01007387 */ /* 0x0009e20000100c00 */
[----:B0-----:R-:W-:-:S02]  /*1e150*/  LOP3.LUT R5, R20, 0x100, RZ, 0xc0, !PT ;  /* 0x0000010014057812 */ /* 0x001fc400078ec0ff */
[----:B------:R-:W-:Y:S01]  /*1e160*/  LOP3.LUT R20, R20, 0x80, RZ, 0xc0, !PT ;  /* 0x0000008014147812 */ /* 0x000fe200078ec0ff */
[----:B-1----:R-:W-:Y:S01]  /*1e170*/  IMAD.SHL.U32 R8, R3, 0x40, RZ ;  /* 0x0000004003087824 */ /* 0x002fe200078e00ff */
[----:B------:R-:W-:Y:S01]  /*1e180*/  LOP3.LUT R3, R22, 0x100, RZ, 0xc0, !PT ;  /* 0x0000010016037812 */ /* 0x000fe200078ec0ff */
[----:B------:R-:W-:Y:S02]  /*1e190*/  HFMA2 R9, -RZ, RZ, 0, 0 ;  /* 0x00000000ff097431 */ /* 0x000fe400000001ff */
[----:B----4-:R-:W-:Y:S01]  /*1e1a0*/  IMAD.MOV.U32 R12, RZ, RZ, 0x1 ;  /* 0x00000001ff0c7424 */ /* 0x010fe200078e00ff */
[----:B------:R-:W-:Y:S01]  /*1e1b0*/  IADD3 R2, PT, PT, R5, R2, R20 ;  /* 0x0000000205027210 */ /* 0x000fe20007ffe014 */
[----:B------:R-:W-:Y:S01]  /*1e1c0*/  IMAD.MOV.U32 R10, RZ, RZ, RZ ;  /* 0x000000ffff0a7224 */ /* 0x000fe200078e00ff */
[----:B------:R-:W-:Y:S01]  /*1e1d0*/  LOP3.LUT R3, R3, 0x40, R8, 0xf8, !PT ;  /* 0x0000004003037812 */ /* 0x000fe200078ef808 */
[----:B------:R-:W-:Y:S01]  /*1e1e0*/  IMAD.MOV.U32 R8, RZ, RZ, 0x1 ;  /* 0x00000001ff087424 */ /* 0x000fe200078e00ff */
[----:B------:R-:W-:Y:S01]  /*1e1f0*/  MOV R5, RZ ;  /* 0x000000ff00057202 */ /* 0x000fe20000000f00 */
[----:B------:R0:W-:Y:S01]  /*1e200*/  STL.128 [R1+0x540], R12 ;  /* 0x0005400c01007387 */ /* 0x0001e20000100c00 */
[----:B------:R-:W-:-:S02]  /*1e210*/  SHF.L.U32 R26, R26, 0x6, RZ ;  /* 0x000000061a1a7819 */ /* 0x000fc400000006ff */
[----:B------:R-:W-:Y:S02]  /*1e220*/  SHF.L.U32 R21, R21, 0x7, RZ ;  /* 0x0000000715157819 */ /* 0x000fe400000006ff */
[----:B------:R-:W-:Y:S01]  /*1e230*/  SHF.R.U32.HI R28, RZ, 0x19, R28 ;  /* 0x00000019ff1c7819 */ /* 0x000fe2000001161c */
[----:B------:R1:W-:Y:S01]  /*1e240*/  STL.128 [R1+0x660], R4 ;  /* 0x0006600401007387 */ /* 0x0003e20000100c00 */
[----:B------:R-:W-:Y:S01]  /*1e250*/  IMAD.SHL.U32 R18, R18, 0x40, RZ ;  /* 0x0000004012127824 */ /* 0x000fe200078e00ff */
[----:B------:R-:W-:Y:S02]  /*1e260*/  LOP3.LUT R3, R3, 0x80, R22, 0xf8, !PT ;  /* 0x0000008003037812 */ /* 0x000fe400078ef816 */
[----:B------:R4:W-:Y:S01]  /*1e270*/  STL.128 [R1+0x680], R8 ;  /* 0x0006800801007387 */ /* 0x0009e20000100c00 */
[----:B------:R-:W-:Y:S01]  /*1e280*/  LOP3.LUT R26, R26, 0x40, RZ, 0xc0, !PT ;  /* 0x000000401a1a7812 */ /* 0x000fe200078ec0ff */
[----:B0-----:R-:W-:Y:S02]  /*1e290*/  HFMA2 R13, -RZ, RZ, 0, 0 ;  /* 0x00000000ff0d7431 */ /* 0x001fe400000001ff */
[----:B------:R-:W-:Y:S01]  /*1e2a0*/  IMAD.MOV.U32 R14, RZ, RZ, RZ ;  /* 0x000000ffff0e7224 */ /* 0x000fe200078e00ff */
[----:B------:R-:W-:-:S02]  /*1e2b0*/  LOP3.LUT R28, R28, 0x40, RZ, 0xc0, !PT ;  /* 0x000000401c1c7812 */ /* 0x000fc400078ec0ff */
[----:B------:R-:W-:Y:S02]  /*1e2c0*/  SHF.R.U32.HI R19, RZ, 0x19, R19 ;  /* 0x00000019ff137819 */ /* 0x000fe40000011613 */
[----:B-1----:R-:W-:Y:S01]  /*1e2d0*/  LOP3.LUT R4, R16, 0x100, RZ, 0xc0, !PT ;  /* 0x0000010010047812 */ /* 0x002fe200078ec0ff */
[----:B------:R-:W-:Y:S01]  /*1e2e0*/  STL.128 [R1+0x580], R12 ;  /* 0x0005800c01007387 */ /* 0x000fe20000100c00 */
[----:B----4-:R-:W-:-:S03]  /*1e2f0*/  LOP3.LUT R9, R21, 0x80, RZ, 0xc0, !PT ;  /* 0x0000008015097812 */ /* 0x010fc600078ec0ff */
[----:B------:R-:W-:Y:S01]  /*1e300*/  STL.128 [R1+0x610], R12 ;  /* 0x0006100c01007387 */ /* 0x000fe20000100c00 */
[----:B------:R-:W-:Y:S02]  /*1e310*/  IADD3 R3, PT, PT, R4, R3, R26 ;  /* 0x0000000304037210 */ /* 0x000fe40007ffe01a */
[----:B------:R-:W-:Y:S01]  /*1e320*/  LOP3.LUT R16, R16, 0x80, RZ, 0xc0, !PT ;  /* 0x0000008010107812 */ /* 0x000fe200078ec0ff */
[----:B------:R-:W-:Y:S01]  /*1e330*/  STL.128 [R1+0x650], R12 ;  /* 0x0006500c01007387 */ /* 0x000fe20000100c00 */
[----:B------:R-:W-:Y:S02]  /*1e340*/  LOP3.LUT R18, R18, 0x40, RZ, 0xc0, !PT ;  /* 0x0000004012127812 */ /* 0x000fe400078ec0ff */
[----:B------:R-:W-:Y:S01]  /*1e350*/  IADD3 R28, PT, PT, R9, R2, R28 ;  /* 0x00000002091c7210 */ /* 0x000fe20007ffe01c */
[----:B------:R0:W-:Y:S01]  /*1e360*/  STL.128 [R1+0x6c0], R12 ;  /* 0x0006c00c01007387 */ /* 0x0001e20000100c00 */
[----:B------:R-:W-:Y:S01]  /*1e370*/  LOP3.LUT R21, R21, 0x100, RZ, 0xc0, !PT ;  /* 0x0000010015157812 */ /* 0x000fe200078ec0ff */
[----:B------:R-:W-:Y:S01]  /*1e380*/  IMAD.MOV.U32 R4, RZ, RZ, 0x1 ;  /* 0x00000001ff047424 */ /* 0x000fe200078e00ff */
[----:B------:R-:W-:-:S02]  /*1e390*/  LOP3.LUT R2, R17, 0x100, RZ, 0xc0, !PT ;  /* 0x0000010011027812 */ /* 0x000fc400078ec0ff */
[----:B------:R-:W-:Y:S02]  /*1e3a0*/  IADD3 R3, PT, PT, R18, R3, R16 ;  /* 0x0000000312037210 */ /* 0x000fe40007ffe010 */
[----:B------:R-:W-:Y:S02]  /*1e3b0*/  LOP3.LUT R17, R17, 0x80, RZ, 0xc0, !PT ;  /* 0x0000008011117812 */ /* 0x000fe400078ec0ff */
[----:B------:R-:W-:Y:S02]  /*1e3c0*/  MOV R27, R1 ;  /* 0x00000001001b7202 */ /* 0x000fe40000000f00 */
[----:B0-----:R-:W-:-:S04]  /*1e3d0*/  LOP3.LUT R12, R19, 0x40, RZ, 0xc0, !PT ;  /* 0x00000040130c7812 */ /* 0x001fc800078ec0ff */
[----:B------:R-:W-:Y:S01]  /*1e3e0*/  IADD3 R12, PT, PT, R12, R28, R21 ;  /* 0x0000001c0c0c7210 */ /* 0x000fe20007ffe015 */
[----:B------:R0:W-:Y:S01]  /*1e3f0*/  STL.128 [R1+0x700], R4 ;  /* 0x0007000401007387 */ /* 0x0001e20000100c00 */
[----:B------:R-:W-:Y:S02]  /*1e400*/  IADD3 R2, PT, PT, R17, R3, R2 ;  /* 0x0000000311027210 */ /* 0x000fe40007ffe002 */
[----:B------:R-:W-:Y:S01]  /*1e410*/  MOV R9, RZ ;  /* 0x000000ff00097202 */ /* 0x000fe20000000f00 */
[----:B------:R-:W-:Y:S02]  /*1e420*/  IMAD R3, R12, 0x4, R27 ;  /* 0x000000040c037824 */ /* 0x000fe400078e021b */
[----:B------:R-:W-:Y:S01]  /*1e430*/  HFMA2 R15, -RZ, RZ, 0, 5.9604644775390625e-08 ;  /* 0x00000001ff0f7431 */ /* 0x000fe200000001ff */
[----:B------:R-:W-:Y:S01]  /*1e440*/  STL.128 [R1+0x4b0], RZ ;  /* 0x0004b0ff01007387 */ /* 0x000fe20000100c00 */
[----:B------:R-:W-:Y:S01]  /*1e450*/  IMAD.MOV.U32 R12, RZ, RZ, RZ ;  /* 0x000000ffff0c7224 */ /* 0x000fe200078e00ff */
[----:B------:R-:W-:Y:S01]  /*1e460*/  MOV R13, 0x1 ;  /* 0x00000001000d7802 */ /* 0x000fe20000000f00 */
[----:B------:R-:W-:Y:S01]  /*1e470*/  IMAD.MOV.U32 R14, RZ, RZ, 0x1 ;  /* 0x00000001ff0e7424 */ /* 0x000fe200078e00ff */
[----:B------:R1:W-:Y:S01]  /*1e480*/  STL.128 [R1+0x740], R8 ;  /* 0x0007400801007387 */ /* 0x0003e20000100c00 */
[----:B0-----:R-:W-:-:S02]  /*1e490*/  HFMA2 R4, -RZ, RZ, 0, 0 ;  /* 0x00000000ff047431 */ /* 0x001fc400000001ff */
[----:B------:R-:W-:Y:S01]  /*1e4a0*/  IMAD.MOV.U32 R5, RZ, RZ, 0x1 ;  /* 0x00000001ff057424 */ /* 0x000fe200078e00ff */
[----:B------:R-:W-:Y:S01]  /*1e4b0*/  MOV R6, 0x1 ;  /* 0x0000000100067802 */ /* 0x000fe20000000f00 */
        /* <DEDUP_REMOVED lines=33> */
[----:B-1----:R-:W-:-:S03]  /*1e6d0*/  HFMA2 R11, -RZ, RZ, 0, 5.9604644775390625e-08 ;  /* 0x00000001ff0b7431 */ /* 0x002fc600000001ff */
[----:B------:R1:W-:Y:S01]  /*1e6e0*/  STL.128 [R1+0x50], R12 ;  /* 0x0000500c01007387 */ /* 0x0003e20000100c00 */
[----:B------:R-:W-:Y:S02]  /*1e6f0*/  IMAD.MOV.U32 R8, RZ, RZ, RZ ;  /* 0x000000ffff087224 */ /* 0x000fe400078e00ff */
[----:B0-----:R-:W-:Y:S02]  /*1e700*/  HFMA2 R6, -RZ, RZ, 0, 0 ;  /* 0x00000000ff067431 */ /* 0x001fe400000001ff */
[----:B------:R-:W-:Y:S02]  /*1e710*/  IMAD.MOV.U32 R5, RZ, RZ, RZ ;  /* 0x000000ffff057224 */ /* 0x000fe400078e00ff */
[----:B------:R-:W-:Y:S02]  /*1e720*/  IMAD.MOV.U32 R7, RZ, RZ, 0x1 ;  /* 0x00000001ff077424 */ /* 0x000fe400078e00ff */
[----:B-1----:R-:W-:-:S03]  /*1e730*/  IMAD.MOV.U32 R15, RZ, RZ, RZ ;  /* 0x000000ffff0f7224 */ /* 0x002fc600078e00ff */
[----:B------:R0:W-:Y:S04]  /*1e740*/  STL.128 [R1+0x80], R4 ;  /* 0x0000800401007387 */ /* 0x0001e80000100c00 */
[----:B------:R1:W-:Y:S04]  /*1e750*/  STL.128 [R1+0xa0], R12 ;  /* 0x0000a00c01007387 */ /* 0x0003e80000100c00 */
[----:B------:R2:W-:Y:S01]  /*1e760*/  STL.128 [R1+0x40], R8 ;  /* 0x0000400801007387 */ /* 0x0005e20000100c00 */
[----:B0-----:R-:W-:Y:S02]  /*1e770*/  HFMA2 R5, -RZ, RZ, 0, 5.9604644775390625e-08 ;  /* 0x00000001ff057431 */ /* 0x001fe400000001ff */
[----:B------:R-:W-:-:S02]  /*1e780*/  IMAD.MOV.U32 R6, RZ, RZ, 0x1 ;  /* 0x00000001ff067424 */ /* 0x000fc400078e00ff */
[----:B-1----:R-:W-:Y:S02]  /*1e790*/  HFMA2 R13, -RZ, RZ, 0, 0 ;  /* 0x00000000ff0d7431 */ /* 0x002fe400000001ff */
[----:B------:R-:W-:Y:S02]  /*1e7a0*/  IMAD.MOV.U32 R12, RZ, RZ, 0x1 ;  /* 0x00000001ff0c7424 */ /* 0x000fe400078e00ff */
[----:B------:R-:W-:Y:S02]  /*1e7b0*/  IMAD.MOV.U32 R14, RZ, RZ, RZ ;  /* 0x000000ffff0e7224 */ /* 0x000fe400078e00ff */
[----:B--2---:R-:W-:Y:S01]  /*1e7c0*/  HFMA2 R11, -RZ, RZ, 0, 0 ;  /* 0x00000000ff0b7431 */ /* 0x004fe200000001ff */
[----:B------:R-:W-:Y:S01]  /*1e7d0*/  MOV R9, 0x1 ;  /* 0x0000000100097802 */ /* 0x000fe20000000f00 */
[----:B------:R-:W-:Y:S01]  /*1e7e0*/  IMAD.MOV.U32 R10, RZ, RZ, 0x1 ;  /* 0x00000001ff0a7424 */ /* 0x000fe200078e00ff */
[----:B------:R0:W-:Y:S04]  /*1e7f0*/  STL.128 [R1+0xc0], R4 ;  /* 0x0000c00401007387 */ /* 0x0001e80000100c00 */
[----:B------:R1:W-:Y:S04]  /*1e800*/  STL.128 [R1+0xf0], R12 ;  /* 0x0000f00c01007387 */ /* 0x0003e80000100c00 */
[----:B------:R2:W-:Y:S01]  /*1e810*/  STL.128 [R1+0x90], R8 ;  /* 0x0000900801007387 */ /* 0x0005e20000100c00 */
[----:B0-----:R-:W-:-:S02]  /*1e820*/  HFMA2 R7, -RZ, RZ, 0, 0 ;  /* 0x00000000ff077431 */ /* 0x001fc400000001ff */
[----:B-1----:R-:W-:Y:S02]  /*1e830*/  HFMA2 R12, -RZ, RZ, 0, 0 ;  /* 0x00000000ff0c7431 */ /* 0x002fe400000001ff */
[----:B------:R-:W-:Y:S01]  /*1e840*/  IMAD.MOV.U32 R13, RZ, RZ, 0x1 ;  /* 0x00000001ff0d7424 */ /* 0x000fe200078e00ff */
[----:B------:R-:W-:Y:S01]  /*1e850*/  MOV R14, 0x1 ;  /* 0x00000001000e7802 */ /* 0x000fe20000000f00 */
[----:B------:R-:W-:Y:S01]  /*1e860*/  IMAD.MOV.U32 R15, RZ, RZ, 0x1 ;  /* 0x00000001ff0f7424 */ /* 0x000fe200078e00ff */
[----:B--2---:R-:W-:Y:S01]  /*1e870*/  MOV R8, 0x1 ;  /* 0x0000000100087802 */ /* 0x004fe20000000f00 */
[----:B------:R0:W-:Y:S04]  /*1e880*/  STL.128 [R1+0x110], R4 ;  /* 0x0001100401007387 */ /* 0x0001e80000100c00 */
[----:B------:R1:W-:Y:S04]  /*1e890*/  STL.128 [R1+0xe0], R8 ;  /* 0x0000e00801007387 */ /* 0x0003e80000100c00 */
[----:B------:R2:W-:Y:S01]  /*1e8a0*/  STL.128 [R1+0x140], R12 ;  /* 0x0001400c01007387 */ /* 0x0005e20000100c00 */
[----:B0-----:R-:W-:-:S02]  /*1e8b0*/  HFMA2 R4, -RZ, RZ, 0, 5.9604644775390625e-08 ;  /* 0x00000001ff047431 */ /* 0x001fc400000001ff */
[----:B-1----:R-:W-:Y:S02]  /*1e8c0*/  IMAD.MOV.U32 R8, RZ, RZ, RZ ;  /* 0x000000ffff087224 */ /* 0x002fe400078e00ff */
[----:B--2---:R-:W-:-:S03]  /*1e8d0*/  HFMA2 R15, -RZ, RZ, 0, 0 ;  /* 0x00000000ff0f7431 */ /* 0x004fc600000001ff */
[----:B------:R0:W-:Y:S04]  /*1e8e0*/  STL.128 [R1+0x120], R8 ;  /* 0x0001200801007387 */ /* 0x0001e80000100c00 */
[----:B------:R1:W-:Y:S01]  /*1e8f0*/  STL.128 [R1+0x150], R4 ;  /* 0x0001500401007387 */ /* 0x0003e20000100c00 */
[----:B------:R-:W-:-:S03]  /*1e900*/  HFMA2 R19, -RZ, RZ, 0, 5.9604644775390625e-08 ;  /* 0x00000001ff137431 */ /* 0x000fc600000001ff */
[----:B------:R2:W-:Y:S01]  /*1e910*/  STL.128 [R1+0x180], R12 ;  /* 0x0001800c01007387 */ /* 0x0005e20000100c00 */
[----:B------:R-:W-:Y:S01]  /*1e920*/  CS2R R16, SRZ ;  /* 0x0000000000107805 */ /* 0x000fe2000001ff00 */
[----:B------:R-:W-:Y:S02]  /*1e930*/  IMAD.MOV.U32 R18, RZ, RZ, RZ ;  /* 0x000000ffff127224 */ /* 0x000fe400078e00ff */
[----:B0-----:R-:W-:Y:S01]  /*1e940*/  IMAD.MOV.U32 R8, RZ, RZ, 0x1 ;  /* 0x00000001ff087424 */ /* 0x001fe200078e00ff */
[----:B------:R-:W-:Y:S01]  /*1e950*/  MOV R9, RZ ;  /* 0x000000ff00097202 */ /* 0x000fe20000000f00 */
[----:B------:R-:W-:Y:S02]  /*1e960*/  IMAD.MOV.U32 R10, RZ, RZ, RZ ;  /* 0x000000ffff0a7224 */ /* 0x000fe400078e00ff */
[----:B-1----:R-:W-:Y:S01]  /*1e970*/  IMAD.MOV.U32 R5, RZ, RZ, RZ ;  /* 0x000000ffff057224 */ /* 0x002fe200078e00ff */
[----:B------:R-:W-:Y:S01]  /*1e980*/  MOV R6, RZ ;  /* 0x000000ff00067202 */ /* 0x000fe20000000f00 */
[----:B--2---:R-:W-:-:S02]  /*1e990*/  HFMA2 R13, -RZ, RZ, 0, 0 ;  /* 0x00000000ff0d7431 */ /* 0x004fc400000001ff */
[----:B------:R-:W-:Y:S01]  /*1e9a0*/  IMAD.MOV.U32 R12, RZ, RZ, 0x1 ;  /* 0x00000001ff0c7424 */ /* 0x000fe200078e00ff */
[----:B------:R0:W-:Y:S01]  /*1e9b0*/  STL.128 [R1+0x170], R8 ;  /* 0x0001700801007387 */ /* 0x0001e20000100c00 */
[----:B------:R-:W-:-:S03]  /*1e9c0*/  IMAD.MOV.U32 R14, RZ, RZ, RZ ;  /* 0x000000ffff0e7224 */ /* 0x000fc600078e00ff */
[----:B------:R1:W-:Y:S04]  /*1e9d0*/  STL.128 [R1+0x1a0], R4 ;  /* 0x0001a00401007387 */ /* 0x0003e80000100c00 */
[----:B------:R-:W-:Y:S04]  /*1e9e0*/  STL.128 [R1+0x1e0], R12 ;  /* 0x0001e00c01007387 */ /* 0x000fe80000100c00 */
[----:B------:R2:W-:Y:S01]  /*1e9f0*/  STL.128 [R1+0x230], R12 ;  /* 0x0002300c01007387 */ /* 0x0005e20000100c00 */
[----:B0-----:R-:W-:Y:S02]  /*1ea00*/  HFMA2 R10, -RZ, RZ, 0, 5.9604644775390625e-08 ;  /* 0x00000001ff0a7431 */ /* 0x001fe400000001ff */
[----:B------:R-:W-:Y:S01]  /*1ea10*/  IMAD.MOV.U32 R9, RZ, RZ, 0x1 ;  /* 0x00000001ff097424 */ /* 0x000fe200078e00ff */
[----:B-1----:R-:W-:Y:S01]  /*1ea20*/  MOV R4, RZ ;  /* 0x000000ff00047202 */ /* 0x002fe20000000f00 */
[----:B------:R-:W-:Y:S01]  /*1ea30*/  IMAD.MOV.U32 R7, RZ, RZ, 0x1 ;  /* 0x00000001ff077424 */ /* 0x000fe200078e00ff */
[----:B------:R0:W-:Y:S04]  /*1ea40*/  STL.128 [R1+0x10], R16 ;  /* 0x0000101001007387 */ /* 0x0001e80000100c00 */
[----:B------:R1:W-:Y:S01]  /*1ea50*/  STL.128 [R1+0x200], R4 ;  /* 0x0002000401007387 */ /* 0x0003e20000100c00 */
[----:B--2---:R-:W-:-:S02]  /*1ea60*/  HFMA2 R12, -RZ, RZ, 0, 0 ;  /* 0x00000000ff0c7431 */ /* 0x004fc400000001ff */
[----:B------:R-:W-:Y:S01]  /*1ea70*/  IMAD.MOV.U32 R13, RZ, RZ, 0x1 ;  /* 0x00000001ff0d7424 */ /* 0x000fe200078e00ff */
[----:B------:R-:W-:Y:S01]  /*1ea80*/  MOV R14, 0x1 ;  /* 0x00000001000e7802 */ /* 0x000fe20000000f00 */
[----:B------:R2:W-:Y:S01]  /*1ea90*/  STL.128 [R1+0x1c0], R8 ;  /* 0x0001c00801007387 */ /* 0x0005e20000100c00 */
[----:B0-----:R-:W-:Y:S01]  /*1eaa0*/  IMAD.MOV.U32 R17, RZ, RZ, 0x1 ;  /* 0x00000001ff117424 */ /* 0x001fe200078e00ff */
[----:B------:R-:W-:Y:S01]  /*1eab0*/  MOV R18, 0x1 ;  /* 0x0000000100127802 */ /* 0x000fe20000000f00 */
[----:B-1----:R-:W-:Y:S02]  /*1eac0*/  HFMA2 R4, -RZ, RZ, 0, 5.9604644775390625e-08 ;  /* 0x00000001ff047431 */ /* 0x002fe400000001ff */
[----:B------:R-:W-:Y:S01]  /*1ead0*/  IMAD.MOV.U32 R5, RZ, RZ, 0x1 ;  /* 0x00000001ff057424 */ /* 0x000fe200078e00ff */
[----:B------:R-:W-:Y:S01]  /*1eae0*/  MOV R6, 0x1 ;  /* 0x0000000100067802 */ /* 0x000fe20000000f00 */
[----:B------:R-:W-:Y:S02]  /*1eaf0*/  IMAD.MOV.U32 R7, RZ, RZ, RZ ;  /* 0x000000ffff077224 */ /* 0x000fe400078e00ff */
[----:B--2---:R-:W-:Y:S01]  /*1eb00*/  IMAD.MOV.U32 R8, RZ, RZ, RZ ;  /* 0x000000ffff087224 */ /* 0x004fe200078e00ff */
[----:B------:R0:W-:Y:S04]  /*1eb10*/  STL.128 [R1+0x60], R16 ;  /* 0x0000601001007387 */ /* 0x0001e80000100c00 */
[----:B------:R1:W-:Y:S04]  /*1eb20*/  STL.128 [R1+0x280], R12 ;  /* 0x0002800c01007387 */ /* 0x0003e80000100c00 */
[----:B------:R2:W-:Y:S04]  /*1eb30*/  STL.128 [R1+0x220], R8 ;  /* 0x0002200801007387 */ /* 0x0005e80000100c00 */
[----:B------:R3:W-:Y:S01]  /*1eb40*/  STL.128 [R1+0x250], R4 ;  /* 0x0002500401007387 */ /* 0x0007e20000100c00 */
[----:B0-----:R-:W-:Y:S01]  /*1eb50*/  MOV R16, 0x1 ;  /* 0x0000000100107802 */ /* 0x001fe20000000f00 */
[----:B------:R-:W-:Y:S01]  /*1eb60*/  IMAD.MOV.U32 R17, RZ, RZ, RZ ;  /* 0x000000ffff117224 */ /* 0x000fe200078e00ff */
[----:B------:R-:W-:Y:S01]  /*1eb70*/  CS2R R18, SRZ ;  /* 0x0000000000127805 */ /* 0x000fe2000001ff00 */
[----:B-1----:R-:W-:-:S02]  /*1eb80*/  HFMA2 R13, -RZ, RZ, 0, 0 ;  /* 0x00000000ff0d7431 */ /* 0x002fc400000001ff */
[----:B------:R-:W-:Y:S02]  /*1eb90*/  IMAD.MOV.U32 R12, RZ, RZ, 0x1 ;  /* 0x00000001ff0c7424 */ /* 0x000fe400078e00ff */
[----:B------:R-:W-:Y:S02]  /*1eba0*/  IMAD.MOV.U32 R14, RZ, RZ, RZ ;  /* 0x000000ffff0e7224 */ /* 0x000fe400078e00ff */
[----:B--2---:R-:W-:Y:S01]  /*1ebb0*/  HFMA2 R8, -RZ, RZ, 0, 5.9604644775390625e-08 ;  /* 0x00000001ff087431 */ /* 0x004fe200000001ff */
[----:B------:R0:W-:Y:S01]  /*1ebc0*/  STL.128 [R1+0xb0], R16 ;  /* 0x0000b01001007387 */ /* 0x0001e20000100c00 */
[----:B---3--:R-:W-:Y:S02]  /*1ebd0*/  HFMA2 R6, -RZ, RZ, 0, 0 ;  /* 0x00000000ff067431 */ /* 0x008fe400000001ff */
[----:B------:R-:W-:Y:S01]  /*1ebe0*/  IMAD.MOV.U32 R5, RZ, RZ, RZ ;  /* 0x000000ffff057224 */ /* 0x000fe200078e00ff */
[----:B------:R1:W-:Y:S04]  /*1ebf0*/  STL.128 [R1+0x2d0], R12 ;  /* 0x0002d00c01007387 */ /* 0x0003e80000100c00 */
[----:B------:R-:W-:Y:S04]  /*1ec00*/  STL.128 [R1+0x260], R8 ;  /* 0x0002600801007387 */ /* 0x000fe80000100c00 */
[----:B------:R2:W-:Y:S01]  /*1ec10*/  STL.128 [R1+0x290], R4 ;  /* 0x0002900401007387 */ /* 0x0005e20000100c00 */
[----:B0-----:R-:W-:Y:S01]  /*1ec20*/  MOV R16, RZ ;  /* 0x000000ff00107202 */ /* 0x001fe20000000f00 */
[----:B------:R-:W-:-:S02]  /*1ec30*/  IMAD.MOV.U32 R19, RZ, RZ, 0x1 ;  /* 0x00000001ff137424 */ /* 0x000fc400078e00ff */
[----:B------:R0:W-:Y:S01]  /*1ec40*/  STL.128 [R1+0x2c0], R8 ;  /* 0x0002c00801007387 */ /* 0x0001e20000100c00 */
[----:B-1----:R-:W-:Y:S02]  /*1ec50*/  HFMA2 R14, -RZ, RZ, 0, 5.9604644775390625e-08 ;  /* 0x00000001ff0e7431 */ /* 0x002fe400000001ff */
[----:B------:R-:W-:Y:S01]  /*1ec60*/  IMAD.MOV.U32 R13, RZ, RZ, 0x1 ;  /* 0x00000001ff0d7424 */ /* 0x000fe200078e00ff */
[----:B------:R1:W-:Y:S01]  /*1ec70*/  STL.128 [R1+0x100], R16 ;  /* 0x0001001001007387 */ /* 0x0003e20000100c00 */
[----:B--2---:R-:W-:Y:S01]  /*1ec80*/  HFMA2 R6, -RZ, RZ, 0, 5.9604644775390625e-08 ;  /* 0x00000001ff067431 */ /* 0x004fe200000001ff */
[----:B------:R-:W-:Y:S01]  /*1ec90*/  MOV R4, RZ ;  /* 0x000000ff00047202 */ /* 0x000fe20000000f00 */
[----:B------:R-:W-:Y:S02]  /*1eca0*/  IMAD.MOV.U32 R5, RZ, RZ, 0x1 ;  /* 0x00000001ff057424 */ /* 0x000fe400078e00ff */
[----:B0-----:R-:W-:Y:S01]  /*1ecb0*/  IMAD.MOV.U32 R9, RZ, RZ, RZ ;  /* 0x000000ffff097224 */ /* 0x001fe200078e00ff */
[----:B------:R-:W-:Y:S01]  /*1ecc0*/  MOV R10, RZ ;  /* 0x000000ff000a7202 */ /* 0x000fe20000000f00 */
[----:B------:R0:W-:Y:S01]  /*1ecd0*/  STL.128 [R1+0x340], R12 ;  /* 0x0003400c01007387 */ /* 0x0001e20000100c00 */
[----:B-1----:R-:W-:-:S02]  /*1ece0*/  HFMA2 R19, -RZ, RZ, 0, 0 ;  /* 0x00000000ff137431 */ /* 0x002fc400000001ff */
[----:B------:R-:W-:Y:S01]  /*1ecf0*/  IMAD.MOV.U32 R16, RZ, RZ, 0x1 ;  /* 0x00000001ff107424 */ /* 0x000fe200078e00ff */
[----:B------:R-:W-:Y:S01]  /*1ed00*/  MOV R17, 0x1 ;  /* 0x0000000100117802 */ /* 0x000fe20000000f00 */
[----:B------:R-:W-:Y:S01]  /*1ed10*/  IMAD.MOV.U32 R18, RZ, RZ, 0x1 ;  /* 0x00000001ff127424 */ /* 0x000fe200078e00ff */
[----:B------:R-:W-:Y:S04]  /*1ed20*/  STL.128 [R1+0x310], R8 ;  /* 0x0003100801007387 */ /* 0x000fe80000100c00 */
[----:B------:R1:W-:Y:S04]  /*1ed30*/  STL.128 [R1+0x380], R8 ;  /* 0x0003800801007387 */ /* 0x0003e80000100c00 */
[----:B------:R2:W-:Y:S01]  /*1ed40*/  STL.128 [R1+0x300], R4 ;  /* 0x0003000401007387 */ /* 0x0005e20000100c00 */
[----:B0-----:R-:W-:-:S02]  /*1ed50*/  HFMA2 R13, -RZ, RZ, 0, 0 ;  /* 0x00000000ff0d7431 */ /* 0x001fc400000001ff */
[----:B------:R-:W-:Y:S01]  /*1ed60*/  IMAD.MOV.U32 R14, RZ, RZ, RZ ;  /* 0x000000ffff0e7224 */ /* 0x000fe200078e00ff */
[----:B------:R0:W-:Y:S01]  /*1ed70*/  STL.128 [R1+0x160], R16 ;  /* 0x0001601001007387 */ /* 0x0001e20000100c00 */
[----:B-1----:R-:W-:Y:S02]  /*1ed80*/  HFMA2 R9, -RZ, RZ, 0, 5.9604644775390625e-08 ;  /* 0x00000001ff097431 */ /* 0x002fe400000001ff */
[----:B------:R-:W-:Y:S02]  /*1ed90*/  IMAD.MOV.U32 R8, RZ, RZ, RZ ;  /* 0x000000ffff087224 */ /* 0x000fe400078e00ff */
[----:B------:R-:W-:Y:S01]  /*1eda0*/  IMAD.MOV.U32 R10, RZ, RZ, 0x1 ;  /* 0x00000001ff0a7424 */ /* 0x000fe200078e00ff */
[----:B--2---:R-:W-:Y:S01]  /*1edb0*/  MOV R5, RZ ;  /* 0x000000ff00057202 */ /* 0x004fe20000000f00 */
[----:B------:R-:W-:Y:S02]  /*1edc0*/  IMAD.MOV.U32 R4, RZ, RZ, 0x1 ;  /* 0x00000001ff047424 */ /* 0x000fe400078e00ff */
[----:B------:R-:W-:Y:S01]  /*1edd0*/  IMAD.MOV.U32 R6, RZ, RZ, RZ ;  /* 0x000000ffff067224 */ /* 0x000fe200078e00ff */
[----:B0-----:R-:W-:Y:S01]  /*1ede0*/  MOV R18, RZ ;  /* 0x000000ff00127202 */ /* 0x001fe20000000f00 */
[----:B------:R-:W-:Y:S01]  /*1edf0*/  IMAD.MOV.U32 R17, RZ, RZ, RZ ;  /* 0x000000ffff117224 */ /* 0x000fe200078e00ff */
[----:B------:R0:W-:Y:S04]  /*1ee00*/  STL.128 [R1+0x3c0], R12 ;  /* 0x0003c00c01007387 */ /* 0x0001e80000100c00 */
[----:B------:R1:W-:Y:S04]  /*1ee10*/  STL.128 [R1+0x350], R4 ;  /* 0x0003500401007387 */ /* 0x0003e80000100c00 */
[----:B------:R2:W-:Y:S01]  /*1ee20*/  STL.128 [R1+0x420], R8 ;  /* 0x0004200801007387 */ /* 0x0005e20000100c00 */
[----:B------:R-:W-:-:S03]  /*1ee30*/  CS2R R20, SRZ ;  /* 0x0000000000147805 */ /* 0x000fc6000001ff00 */
[----:B------:R3:W-:Y:S01]  /*1ee40*/  STL.128 [R1+0x1d0], R16 ;  /* 0x0001d01001007387 */ /* 0x0007e20000100c00 */
[----:B0-----:R-:W-:Y:S01]  /*1ee50*/  HFMA2 R14, -RZ, RZ, 0, 5.9604644775390625e-08 ;  /* 0x00000001ff0e7431 */ /* 0x001fe200000001ff */
[----:B------:R-:W-:Y:S01]  /*1ee60*/  MOV R12, RZ ;  /* 0x000000ff000c7202 */ /* 0x000fe20000000f00 */
[----:B------:R-:W-:Y:S02]  /*1ee70*/  IMAD.MOV.U32 R13, RZ, RZ, 0x1 ;  /* 0x00000001ff0d7424 */ /* 0x000fe400078e00ff */
[----:B-1----:R-:W-:Y:S02]  /*1ee80*/  HFMA2 R4, -RZ, RZ, 0, 0 ;  /* 0x00000000ff047431 */ /* 0x002fe400000001ff */
[----:B------:R-:W-:Y:S01]  /*1ee90*/  IMAD.MOV.U32 R5, RZ, RZ, 0x1 ;  /* 0x00000001ff057424 */ /* 0x000fe200078e00ff */
[----:B------:R-:W-:Y:S01]  /*1eea0*/  MOV R6, 0x1 ;  /* 0x0000000100067802 */ /* 0x000fe20000000f00 */
[----:B--2---:R-:W-:Y:S02]  /*1eeb0*/  HFMA2 R9, -RZ, RZ, 0, 0 ;  /* 0x00000000ff097431 */ /* 0x004fe400000001ff */
[----:B------:R-:W-:-:S02]  /*1eec0*/  IMAD.MOV.U32 R15, RZ, RZ, 0x1 ;  /* 0x00000001ff0f7424 */ /* 0x000fc400078e00ff */
[----:B------:R-:W-:Y:S02]  /*1eed0*/  IMAD.MOV.U32 R8, RZ, RZ, 0x1 ;  /* 0x00000001ff087424 */ /* 0x000fe400078e00ff */
[----:B---3--:R-:W-:Y:S02]  /*1eee0*/  HFMA2 R16, -RZ, RZ, 0, 0 ;  /* 0x00000000ff107431 */ /* 0x008fe400000001ff */
[----:B------:R-:W-:Y:S01]  /*1eef0*/  IMAD.MOV.U32 R10, RZ, RZ, RZ ;  /* 0x000000ffff0a7224 */ /* 0x000fe200078e00ff */
[----:B------:R-:W-:Y:S01]  /*1ef00*/  MOV R23, 0x1 ;  /* 0x0000000100177802 */ /* 0x000fe20000000f00 */
[----:B------:R-:W-:Y:S01]  /*1ef10*/  IMAD.MOV.U32 R22, RZ, RZ, RZ ;  /* 0x000000ffff167224 */ /* 0x000fe200078e00ff */
[----:B------:R-:W-:Y:S01]  /*1ef20*/  MOV R18, 0x1 ;  /* 0x0000000100127802 */ /* 0x000fe20000000f00 */
[----:B------:R-:W-:Y:S02]  /*1ef30*/  IMAD.MOV.U32 R17, RZ, RZ, 0x1 ;  /* 0x00000001ff117424 */ /* 0x000fe400078e00ff */
[----:B------:R-:W-:Y:S01]  /*1ef40*/  IMAD.MOV.U32 R19, RZ, RZ, 0x1 ;  /* 0x00000001ff137424 */ /* 0x000fe200078e00ff */
[----:B------:R0:W-:Y:S04]  /*1ef50*/  STL.128 [R1+0x410], R4 ;  /* 0x0004100401007387 */ /* 0x0001e80000100c00 */
[----:B------:R1:W-:Y:S04]  /*1ef60*/  STL.128 [R1+0x440], R12 ;  /* 0x0004400c01007387 */ /* 0x0003e80000100c00 */
[----:B------:R2:W-:Y:S04]  /*1ef70*/  STL.128 [R1+0x470], R8 ;  /* 0x0004700801007387 */ /* 0x0005e80000100c00 */
[----:B------:R3:W-:Y:S01]  /*1ef80*/  STL.128 [R1+0x20], R20 ;  /* 0x0000201401007387 */ /* 0x0007e20000100c00 */
[----:B0-----:R-:W-:-:S03]  /*1ef90*/  MOV R4, 0x1 ;  /* 0x0000000100047802 */ /* 0x001fc60000000f00 */
[----:B------:R0:W-:Y:S01]  /*1efa0*/  STL.128 [R1+0x240], R16 ;  /* 0x0002401001007387 */ /* 0x0001e20000100c00 */
[----:B-1----:R-:W-:Y:S01]  /*1efb0*/  MOV R15, RZ ;  /* 0x000000ff000f7202 */ /* 0x002fe20000000f00 */
[----:B--2---:R-:W-:Y:S01]  /*1efc0*/  IMAD.MOV.U32 R9, RZ, RZ, 0x1 ;  /* 0x00000001ff097424 */ /* 0x004fe200078e00ff */
[----:B------:R-:W-:Y:S01]  /*1efd0*/  MOV R10, 0x1 ;  /* 0x00000001000a7802 */ /* 0x000fe20000000f00 */
[----:B---3--:R-:W-:Y:S02]  /*1efe0*/  HFMA2 R21, -RZ, RZ, 0, 5.9604644775390625e-08 ;  /* 0x00000001ff157431 */ /* 0x008fe400000001ff */
[----:B------:R-:W-:Y:S01]  /*1eff0*/  IMAD.MOV.U32 R20, RZ, RZ, 0x1 ;  /* 0x00000001ff147424 */ /* 0x000fe200078e00ff */
[----:B------:R-:W-:Y:S01]  /*1f000*/  MOV R23, RZ ;  /* 0x000000ff00177202 */ /* 0x000fe20000000f00 */
[----:B------:R-:W-:Y:S02]  /*1f010*/  IMAD.MOV.U32 R22, RZ, RZ, 0x1 ;  /* 0x00000001ff167424 */ /* 0x000fe400078e00ff */
[----:B0-----:R-:W-:Y:S01]  /*1f020*/  IMAD.MOV.U32 R16, RZ, RZ, 0x1 ;  /* 0x00000001ff107424 */ /* 0x001fe200078e00ff */
[----:B------:R-:W-:-:S02]  /*1f030*/  MOV R17, RZ ;  /* 0x000000ff00117202 */ /* 0x000fc40000000f00 */
[----:B------:R-:W-:Y:S01]  /*1f040*/  CS2R R18, SRZ ;  /* 0x0000000000127805 */ /* 0x000fe2000001ff00 */
[----:B------:R0:W-:Y:S04]  /*1f050*/  STL.128 [R1+0x450], R4 ;  /* 0x0004500401007387 */ /* 0x0001e80000100c00 */
[----:B------:R1:W-:Y:S04]  /*1f060*/  STL.128 [R1+0x480], R12 ;  /* 0x0004800c01007387 */ /* 0x0003e80000100c00 */
[----:B------:R2:W-:Y:S04]  /*1f070*/  STL.128 [R1+0x4c0], R8 ;  /* 0x0004c00801007387 */ /* 0x0005e80000100c00 */
[----:B------:R-:W-:Y:S01]  /*1f080*/  STL.128 [R1+0x2a0], R16 ;  /* 0x0002a01001007387 */ /* 0x000fe20000100c00 */
[----:B0-----:R-:W-:-:S03]  /*1f090*/  HFMA2 R6, -RZ, RZ, 0, 0 ;  /* 0x00000000ff067431 */ /* 0x001fc600000001ff */
[----:B------:R0:W-:Y:S01]  /*1f0a0*/  STL.128 [R1+0x320], R16 ;  /* 0x0003201001007387 */ /* 0x0001e20000100c00 */
[----:B------:R-:W-:Y:S02]  /*1f0b0*/  IMAD.MOV.U32 R5, RZ, RZ, RZ ;  /* 0x000000ffff057224 */ /* 0x000fe400078e00ff */
[----:B-1----:R-:W-:Y:S01]  /*1f0c0*/  IMAD.MOV.U32 R12, RZ, RZ, 0x1 ;  /* 0x00000001ff0c7424 */ /* 0x002fe200078e00ff */
[----:B------:R-:W-:Y:S01]  /*1f0d0*/  MOV R13, RZ ;  /* 0x000000ff000d7202 */ /* 0x000fe20000000f00 */
[----:B------:R-:W-:Y:S02]  /*1f0e0*/  IMAD.MOV.U32 R14, RZ, RZ, RZ ;  /* 0x000000ffff0e7224 */ /* 0x000fe400078e00ff */
[----:B--2---:R-:W-:Y:S02]  /*1f0f0*/  HFMA2 R10, -RZ, RZ, 0, 0 ;  /* 0x00000000ff0a7431 */ /* 0x004fe400000001ff */
[----:B------:R-:W-:Y:S01]  /*1f100*/  IMAD.MOV.U32 R9, RZ, RZ, RZ ;  /* 0x000000ffff097224 */ /* 0x000fe200078e00ff */
[----:B------:R-:W-:Y:S04]  /*1f110*/  STL.128 [R1+0x70], R20 ;  /* 0x0000701401007387 */ /* 0x000fe80000100c00 */
[----:B------:R1:W-:Y:S01]  /*1f120*/  STL.128 [R1+0xd0], R20 ;  /* 0x0000d01401007387 */ /* 0x0003e20000100c00 */
[----:B0-----:R-:W-:Y:S01]  /*1f130*/  MOV R16, RZ ;  /* 0x000000ff00107202 */ /* 0x001fe20000000f00 */
[----:B------:R-:W-:-:S02]  /*1f140*/  IMAD.MOV.U32 R19, RZ, RZ, 0x1 ;  /* 0x00000001ff137424 */ /* 0x000fc400078e00ff */
[----:B------:R0:W-:Y:S04]  /*1f150*/  STL.128 [R1+0x4e0], R12 ;  /* 0x0004e00c01007387 */ /* 0x0001e80000100c00 */
[----:B------:R2:W-:Y:S04]  /*1f160*/  STL.128 [R1+0x400], R16 ;  /* 0x0004001001007387 */ /* 0x0005e80000100c00 */
[----:B------:R3:W-:Y:S01]  /*1f170*/  STL.128 [R1+0x4a0], R4 ;  /* 0x0004a00401007387 */ /* 0x0007e20000100c00 */
[----:B-1----:R-:W-:Y:S01]  /*1f180*/  MOV R21, RZ ;  /* 0x000000ff00157202 */ /* 0x002fe20000000f00 */
[----:B------:R-:W-:-:S02]  /*1f190*/  IMAD.MOV.U32 R22, RZ, RZ, RZ ;  /* 0x000000ffff167224 */ /* 0x000fc400078e00ff */
[----:B------:R-:W-:Y:S01]  /*1f1a0*/  STL.128 [R1+0x520], R8 ;  /* 0x0005200801007387 */ /* 0x000fe20000100c00 */
[----:B0-----:R-:W-:Y:S01]  /*1f1b0*/  IMAD.MOV.U32 R13, RZ, RZ, 0x1 ;  /* 0x00000001ff0d7424 */ /* 0x001fe200078e00ff */
[----:B------:R-:W-:Y:S02]  /*1f1c0*/  MOV R14, 0x1 ;  /* 0x00000001000e7802 */ /* 0x000fe40000000f00 */
[----:B------:R0:W-:Y:S01]  /*1f1d0*/  STL.128 [R1+0x580], R8 ;  /* 0x0005800801007387 */ /* 0x0001e20000100c00 */
[----:B--2---:R-:W-:Y:S02]  /*1f1e0*/  HFMA2 R17, -RZ, RZ, 0, 5.9604644775390625e-08 ;  /* 0x00000001ff117431 */ /* 0x004fe400000001ff */
[----:B------:R-:W-:Y:S01]  /*1f1f0*/  IMAD.MOV.U32 R16, RZ, RZ, 0x1 ;  /* 0x00000001ff107424 */ /* 0x000fe200078e00ff */
[----:B------:R-:W-:Y:S01]  /*1f200*/  STL.128 [R1+0x130], R20 ;  /* 0x0001301401007387 */ /* 0x000fe20000100c00 */
[----:B---3--:R-:W-:Y:S02]  /*1f210*/  HFMA2 R4, -RZ, RZ, 0, 0 ;  /* 0x00000000ff047431 */ /* 0x008fe400000001ff */
[----:B------:R-:W-:Y:S01]  /*1f220*/  IMAD.MOV.U32 R18, RZ, RZ, 0x1 ;  /* 0x00000001ff127424 */ /* 0x000fe200078e00ff */
[----:B------:R1:W-:Y:S01]  /*1f230*/  STL.128 [R1+0x190], R20 ;  /* 0x0001901401007387 */ /* 0x0003e20000100c00 */
[----:B------:R-:W-:Y:S01]  /*1f240*/  MOV R19, RZ ;  /* 0x000000ff00137202 */ /* 0x000fe20000000f00 */
[----:B------:R-:W-:Y:S01]  /*1f250*/  IMAD.MOV.U32 R5, RZ, RZ, 0x1 ;  /* 0x00000001ff057424 */ /* 0x000fe200078e00ff */
[----:B------:R-:W-:Y:S01]  /*1f260*/  MOV R6, 0x1 ;  /* 0x0000000100067802 */ /* 0x000fe20000000f00 */
[----:B------:R2:W-:Y:S01]  /*1f270*/  STL.128 [R1+0x540], R12 ;  /* 0x0005400c01007387 */ /* 0x0005e20000100c00 */
[----:B0-----:R-:W-:-:S02]  /*1f280*/  HFMA2 R10, -RZ, RZ, 0, 5.9604644775390625e-08 ;  /* 0x00000001ff0a7431 */ /* 0x001fc400000001ff */
[----:B------:R-:W-:Y:S01]  /*1f290*/  IMAD.MOV.U32 R9, RZ, RZ, 0x1 ;  /* 0x00000001ff097424 */ /* 0x000fe200078e00ff */
[----:B------:R0:W-:Y:S01]  /*1f2a0*/  STL.128 [R1+0x460], R16 ;  /* 0x0004601001007387 */ /* 0x0001e20000100c00 */
[----:B-1----:R-:W-:Y:S02]  /*1f2b0*/  HFMA2 R20, -RZ, RZ, 0, 0 ;  /* 0x00000000ff147431 */ /* 0x002fe400000001ff */
[----:B------:R-:W-:Y:S01]  /*1f2c0*/  IMAD.MOV.U32 R21, RZ, RZ, 0x1 ;  /* 0x00000001ff157424 */ /* 0x000fe200078e00ff */
[----:B------:R-:W-:Y:S02]  /*1f2d0*/  MOV R22, 0x1 ;  /* 0x0000000100167802 */ /* 0x000fe40000000f00 */
[----:B--2---:R-:W-:Y:S01]  /*1f2e0*/  MOV R12, RZ ;  /* 0x000000ff000c7202 */ /* 0x004fe20000000f00 */
[----:B------:R1:W-:Y:S01]  /*1f2f0*/  STL.128 [R1+0x500], R4 ;  /* 0x0005000401007387 */ /* 0x0003e20000100c00 */
[----:B------:R-:W-:-:S03]  /*1f300*/  LEA R2, R2, R27, 0x2 ;  /* 0x0000001b02027211 */ /* 0x000fc600078e10ff */
[----:B------:R2:W-:Y:S01]  /*1f310*/  STL.128 [R1+0x640], R8 ;  /* 0x0006400801007387 */ /* 0x0005e20000100c00 */
[----:B0-----:R-:W-:Y:S02]  /*1f320*/  HFMA2 R18, -RZ, RZ, 0, 0 ;  /* 0x00000000ff127431 */ /* 0x001fe400000001ff */
[----:B------:R-:W-:Y:S01]  /*1f330*/  IMAD.MOV.U32 R17, RZ, RZ, RZ ;  /* 0x000000ffff117224 */ /* 0x000fe200078e00ff */
[----:B------:R0:W-:Y:S04]  /*1f340*/  STL.128 [R1+0x210], R20 ;  /* 0x0002101401007387 */ /* 0x0001e80000100c00 */
[----:B------:R3:W-:Y:S01]  /*1f350*/  STL.128 [R1+0x600], R12 ;  /* 0x0006000c01007387 */ /* 0x0007e20000100c00 */
[----:B-1----:R-:W-:Y:S02]  /*1f360*/  HFMA2 R5, -RZ, RZ, 0, 0 ;  /* 0x00000000ff057431 */ /* 0x002fe400000001ff */
[----:B------:R-:W-:-:S02]  /*1f370*/  IMAD.MOV.U32 R4, RZ, RZ, 0x1 ;  /* 0x00000001ff047424 */ /* 0x000fc400078e00ff */
[----:B--2---:R-:W-:Y:S02]  /*1f380*/  HFMA2 R9, -RZ, RZ, 0, 0 ;  /* 0x00000000ff097431 */ /* 0x004fe400000001ff */
[----:B------:R-:W-:Y:S02]  /*1f390*/  IMAD.MOV.U32 R6, RZ, RZ, RZ ;  /* 0x000000ffff067224 */ /* 0x000fe400078e00ff */
[----:B------:R-:W-:Y:S01]  /*1f3a0*/  IMAD.MOV.U32 R10, RZ, RZ, RZ ;  /* 0x000000ffff0a7224 */ /* 0x000fe200078e00ff */
[----:B0-----:R-:W-:Y:S01]  /*1f3b0*/  MOV R21, RZ ;  /* 0x000000ff00157202 */ /* 0x001fe20000000f00 */
[----:B------:R-:W-:Y:S02]  /*1f3c0*/  IMAD.MOV.U32 R20, RZ, RZ, 0x1 ;  /* 0x00000001ff147424 */ /* 0x000fe400078e00ff */
[----:B------:R-:W-:Y:S01]  /*1f3d0*/  IMAD.MOV.U32 R22, RZ, RZ, RZ ;  /* 0x000000ffff167224 */ /* 0x000fe200078e00ff */
[----:B---3--:R-:W-:Y:S01]  /*1f3e0*/  MOV R13, RZ ;  /* 0x000000ff000d7202 */ /* 0x008fe20000000f00 */
[----:B------:R-:W-:-:S02]  /*1f3f0*/  IMAD.MOV.U32 R12, RZ, RZ, 0x1 ;  /* 0x00000001ff0c7424 */ /* 0x000fc400078e00ff */
        /* <DEDUP_REMOVED lines=19> */
[----:B------:R-:W-:Y:S01]  /*1f530*/  STL.128 [R1], RZ ;  /* 0x000000ff01007387 */ /* 0x000fe20000100c00 */
[----:B------:R-:W-:Y:S01]  /*1f540*/  IMAD R29, R34, 0x2, R29 ;  /* 0x00000002221d7824 */ /* 0x000fe200078e021d */
[----:B0-----:R-:W0:Y:S02]  /*1f550*/  LDC.64 R4, c[0x0][0x388] ;  /* 0x0000e200ff047b82 */ /* 0x001e240000000a00 */
        /* <DEDUP_REMOVED lines=45> */
[----:B------:R-:W-:-:S05]  /*1f830*/  IMAD R30, R29, 0x2, R30 ;  /* 0x000000021d1e7824 */ /* 0x000fca00078e021e */
[----:B------:R-:W-:-:S05]  /*1f840*/  LEA R31, R30, R31, 0x1 ;  /* 0x0000001f1e1f7211 */ /* 0x000fca00078e08ff */
[----:B------:R-:W-:-:S05]  /*1f850*/  IMAD R32, R31, 0x2, R32 ;  /* 0x000000021f207824 */ /* 0x000fca00078e0220 */
[----:B------:R-:W-:-:S05]  /*1f860*/  LEA R32, R32, R33, 0x1 ;  /* 0x0000002120207211 */ /* 0x000fca00078e08ff */
[----:B------:R-:W-:Y:S02]  /*1f870*/  IMAD R32, R32, 0x2, R35 ;  /* 0x0000000220207824 */ /* 0x000fe400078e0223 */
[----:B------:R-:W-:-:S03]  /*1f880*/  IMAD R25, R25, R0, R24 ;  /* 0x0000000019197224 */ /* 0x000fc600078e0218 */
[----:B----4-:R-:W-:Y:S01]  /*1f890*/  LEA R3, R32, R3, 0x1 ;  /* 0x0000000320037211 */ /* 0x010fe200078e08ff */
[----:B0-----:R-:W-:-:S04]  /*1f8a0*/  IMAD.WIDE R4, R25, 0x4, R4 ;  /* 0x0000000419047825 */ /* 0x001fc800078e0204 */
[----:B--2---:R-:W-:-:S05]  /*1f8b0*/  IMAD R3, R2, -0x80000000, R3 ;  /* 0x8000000002037824 */ /* 0x004fca00078e0203 */
[----:B------:R-:W-:Y:S01]  /*1f8c0*/  STG.E desc[UR4][R4.64], R3 ;  /* 0x0000000304007986 */ /* 0x000fe2000c101904 */
[----:B------:R-:W-:Y:S05]  /*1f8d0*/  EXIT ;  /* 0x000000000000794d */ /* 0x000fea0003800000 */
.L_x_12:
[----:B------:R-:W-:-:S00]  /*1f8e0*/  BRA `(.L_x_12) ;  /* 0xfffffffc00fc7947 */ /* 0x000fc0000383ffff */
[----:B------:R-:W-:-:S00]  /*1f8f0*/  NOP ;  /* 0x0000000000007918 */ /* 0x000fc00000000000 */
        /* <DEDUP_REMOVED lines=8> */
.L_x_13:


//--------------------- .nv.shared.reserved.0     --------------------------
	.section	.nv.shared.reserved.0,"aw",@nobits
	.weak		__nv_reservedSMEM_offset_0_alias
	.size		__nv_reservedSMEM_offset_0_alias, 0, 64
	.other		__nv_reservedSMEM_offset_0_alias,@"STO_CUDA_RESERVED_SHARED STV_DEFAULT"
__nv_reservedSMEM_offset_0_alias:
	.zero		0
	.zero		64


//--------------------- .nv.constant0._Z6RunGoLPjS_iib --------------------------
	.section	.nv.constant0._Z6RunGoLPjS_iib,"a",@progbits
	.sectionflags	@""
	.align	4
.nv.constant0._Z6RunGoLPjS_iib:
	.zero		921


//--------------------- SYMBOLS --------------------------

	.type		.nv.reservedSmem.offset0,@object
	.size		.nv.reservedSmem.offset0,0x4
